//
// Generated by NVIDIA NVVM Compiler
//
// Compiler Build ID: CL-36424714
// Cuda compilation tools, release 13.0, V13.0.88
// Based on NVVM 20.0.0
//

.version 9.0
.target sm_100
.address_size 64

	// .globl	_ZN3cub18CUB_300001_SM_10006detail11EmptyKernelIvEEvv
// _ZZN3cub18CUB_300001_SM_10006detail10merge_sort30DeviceMergeSortBlockSortKernelINS2_10policy_hubIN6thrust24THRUST_300001_SM_1000_NS6detail15normal_iteratorINS6_10device_ptrI9mystruct1EEEEE9Policy600ESC_PNS0_8NullTypeESC_SG_jN4cuda3std3__44lessISA_EESA_SF_EEvbT0_T1_T2_T3_T4_PT6_PT7_T5_NS1_7vsmem_tEE19static_temp_storage has been demoted
// _ZZN3cub18CUB_300001_SM_10006detail10merge_sort26DeviceMergeSortMergeKernelINS2_10policy_hubIN6thrust24THRUST_300001_SM_1000_NS6detail15normal_iteratorINS6_10device_ptrI9mystruct1EEEEE9Policy600ESC_PNS0_8NullTypeESC_SG_jN4cuda3std3__44lessISA_EESA_SF_EEvbT2_T3_T4_PT6_PT7_T5_PSO_SO_NS1_7vsmem_tEE19static_temp_storage has been demoted
// _ZZN3cub18CUB_300001_SM_10006detail10merge_sort30DeviceMergeSortBlockSortKernelINS2_10policy_hubIN6thrust24THRUST_300001_SM_1000_NS6detail15normal_iteratorINS6_10device_ptrI9mystruct1EEEEE9Policy600ESC_PNS0_8NullTypeESC_SG_mN4cuda3std3__44lessISA_EESA_SF_EEvbT0_T1_T2_T3_T4_PT6_PT7_T5_NS1_7vsmem_tEE19static_temp_storage has been demoted
// _ZZN3cub18CUB_300001_SM_10006detail10merge_sort26DeviceMergeSortMergeKernelINS2_10policy_hubIN6thrust24THRUST_300001_SM_1000_NS6detail15normal_iteratorINS6_10device_ptrI9mystruct1EEEEE9Policy600ESC_PNS0_8NullTypeESC_SG_mN4cuda3std3__44lessISA_EESA_SF_EEvbT2_T3_T4_PT6_PT7_T5_PSO_SO_NS1_7vsmem_tEE19static_temp_storage has been demoted
.global .align 1 .b8 _ZN34_INTERNAL_851a1b0c_4_k_cu_8f0cfc7f4cuda3std3__45__cpo5beginE[1];
.global .align 1 .b8 _ZN34_INTERNAL_851a1b0c_4_k_cu_8f0cfc7f4cuda3std3__45__cpo3endE[1];
.global .align 1 .b8 _ZN34_INTERNAL_851a1b0c_4_k_cu_8f0cfc7f4cuda3std3__45__cpo6cbeginE[1];
.global .align 1 .b8 _ZN34_INTERNAL_851a1b0c_4_k_cu_8f0cfc7f4cuda3std3__45__cpo4cendE[1];
.global .align 1 .b8 _ZN34_INTERNAL_851a1b0c_4_k_cu_8f0cfc7f4cuda3std3__45__cpo6rbeginE[1];
.global .align 1 .b8 _ZN34_INTERNAL_851a1b0c_4_k_cu_8f0cfc7f4cuda3std3__45__cpo4rendE[1];
.global .align 1 .b8 _ZN34_INTERNAL_851a1b0c_4_k_cu_8f0cfc7f4cuda3std3__45__cpo7crbeginE[1];
.global .align 1 .b8 _ZN34_INTERNAL_851a1b0c_4_k_cu_8f0cfc7f4cuda3std3__45__cpo5crendE[1];
.global .align 1 .b8 _ZN34_INTERNAL_851a1b0c_4_k_cu_8f0cfc7f4cuda3std3__436_GLOBAL__N__851a1b0c_4_k_cu_8f0cfc7f6ignoreE[1];
.global .align 1 .b8 _ZN34_INTERNAL_851a1b0c_4_k_cu_8f0cfc7f4cuda3std3__419piecewise_constructE[1];
.global .align 1 .b8 _ZN34_INTERNAL_851a1b0c_4_k_cu_8f0cfc7f4cuda3std3__48in_placeE[1];
.global .align 1 .b8 _ZN34_INTERNAL_851a1b0c_4_k_cu_8f0cfc7f4cuda3std3__420unreachable_sentinelE[1];
.global .align 1 .b8 _ZN34_INTERNAL_851a1b0c_4_k_cu_8f0cfc7f4cuda3std3__47nulloptE[1];
.global .align 1 .b8 _ZN34_INTERNAL_851a1b0c_4_k_cu_8f0cfc7f4cuda3std3__48unexpectE[1];
.global .align 1 .b8 _ZN34_INTERNAL_851a1b0c_4_k_cu_8f0cfc7f4cuda3std6ranges3__45__cpo4swapE[1];
.global .align 1 .b8 _ZN34_INTERNAL_851a1b0c_4_k_cu_8f0cfc7f4cuda3std6ranges3__45__cpo9iter_moveE[1];
.global .align 1 .b8 _ZN34_INTERNAL_851a1b0c_4_k_cu_8f0cfc7f4cuda3std6ranges3__45__cpo5beginE[1];
.global .align 1 .b8 _ZN34_INTERNAL_851a1b0c_4_k_cu_8f0cfc7f4cuda3std6ranges3__45__cpo3endE[1];
.global .align 1 .b8 _ZN34_INTERNAL_851a1b0c_4_k_cu_8f0cfc7f4cuda3std6ranges3__45__cpo6cbeginE[1];
.global .align 1 .b8 _ZN34_INTERNAL_851a1b0c_4_k_cu_8f0cfc7f4cuda3std6ranges3__45__cpo4cendE[1];
.global .align 1 .b8 _ZN34_INTERNAL_851a1b0c_4_k_cu_8f0cfc7f4cuda3std6ranges3__45__cpo7advanceE[1];
.global .align 1 .b8 _ZN34_INTERNAL_851a1b0c_4_k_cu_8f0cfc7f4cuda3std6ranges3__45__cpo9iter_swapE[1];
.global .align 1 .b8 _ZN34_INTERNAL_851a1b0c_4_k_cu_8f0cfc7f4cuda3std6ranges3__45__cpo4nextE[1];
.global .align 1 .b8 _ZN34_INTERNAL_851a1b0c_4_k_cu_8f0cfc7f4cuda3std6ranges3__45__cpo4prevE[1];
.global .align 1 .b8 _ZN34_INTERNAL_851a1b0c_4_k_cu_8f0cfc7f4cuda3std6ranges3__45__cpo4dataE[1];
.global .align 1 .b8 _ZN34_INTERNAL_851a1b0c_4_k_cu_8f0cfc7f4cuda3std6ranges3__45__cpo5cdataE[1];
.global .align 1 .b8 _ZN34_INTERNAL_851a1b0c_4_k_cu_8f0cfc7f4cuda3std6ranges3__45__cpo4sizeE[1];
.global .align 1 .b8 _ZN34_INTERNAL_851a1b0c_4_k_cu_8f0cfc7f4cuda3std6ranges3__45__cpo5ssizeE[1];
.global .align 1 .b8 _ZN34_INTERNAL_851a1b0c_4_k_cu_8f0cfc7f4cuda3std6ranges3__45__cpo8distanceE[1];
.global .align 1 .b8 _ZN34_INTERNAL_851a1b0c_4_k_cu_8f0cfc7f6thrust24THRUST_300001_SM_1000_NS8cuda_cub3parE[1];
.global .align 1 .b8 _ZN34_INTERNAL_851a1b0c_4_k_cu_8f0cfc7f6thrust24THRUST_300001_SM_1000_NS8cuda_cub10par_nosyncE[1];
.global .align 1 .b8 _ZN34_INTERNAL_851a1b0c_4_k_cu_8f0cfc7f6thrust24THRUST_300001_SM_1000_NS6system6detail10sequential3seqE[1];
.global .align 1 .b8 _ZN34_INTERNAL_851a1b0c_4_k_cu_8f0cfc7f6thrust24THRUST_300001_SM_1000_NS6system3cpp3parE[1];
.global .align 1 .b8 _ZN34_INTERNAL_851a1b0c_4_k_cu_8f0cfc7f6thrust24THRUST_300001_SM_1000_NS12placeholders2_1E[1];
.global .align 1 .b8 _ZN34_INTERNAL_851a1b0c_4_k_cu_8f0cfc7f6thrust24THRUST_300001_SM_1000_NS12placeholders2_2E[1];
.global .align 1 .b8 _ZN34_INTERNAL_851a1b0c_4_k_cu_8f0cfc7f6thrust24THRUST_300001_SM_1000_NS12placeholders2_3E[1];
.global .align 1 .b8 _ZN34_INTERNAL_851a1b0c_4_k_cu_8f0cfc7f6thrust24THRUST_300001_SM_1000_NS12placeholders2_4E[1];
.global .align 1 .b8 _ZN34_INTERNAL_851a1b0c_4_k_cu_8f0cfc7f6thrust24THRUST_300001_SM_1000_NS12placeholders2_5E[1];
.global .align 1 .b8 _ZN34_INTERNAL_851a1b0c_4_k_cu_8f0cfc7f6thrust24THRUST_300001_SM_1000_NS12placeholders2_6E[1];
.global .align 1 .b8 _ZN34_INTERNAL_851a1b0c_4_k_cu_8f0cfc7f6thrust24THRUST_300001_SM_1000_NS12placeholders2_7E[1];
.global .align 1 .b8 _ZN34_INTERNAL_851a1b0c_4_k_cu_8f0cfc7f6thrust24THRUST_300001_SM_1000_NS12placeholders2_8E[1];
.global .align 1 .b8 _ZN34_INTERNAL_851a1b0c_4_k_cu_8f0cfc7f6thrust24THRUST_300001_SM_1000_NS12placeholders2_9E[1];
.global .align 1 .b8 _ZN34_INTERNAL_851a1b0c_4_k_cu_8f0cfc7f6thrust24THRUST_300001_SM_1000_NS12placeholders3_10E[1];
.global .align 1 .b8 _ZN34_INTERNAL_851a1b0c_4_k_cu_8f0cfc7f6thrust24THRUST_300001_SM_1000_NS3seqE[1];
.global .align 1 .b8 _ZN34_INTERNAL_851a1b0c_4_k_cu_8f0cfc7f6thrust24THRUST_300001_SM_1000_NS6deviceE[1];

.visible .entry _ZN3cub18CUB_300001_SM_10006detail11EmptyKernelIvEEvv()
{


	ret;

}
	// .globl	_ZN3cub18CUB_300001_SM_10006detail10merge_sort30DeviceMergeSortBlockSortKernelINS2_10policy_hubIN6thrust24THRUST_300001_SM_1000_NS6detail15normal_iteratorINS6_10device_ptrI9mystruct1EEEEE9Policy600ESC_PNS0_8NullTypeESC_SG_jN4cuda3std3__44lessISA_EESA_SF_EEvbT0_T1_T2_T3_T4_PT6_PT7_T5_NS1_7vsmem_tE
.visible .entry _ZN3cub18CUB_300001_SM_10006detail10merge_sort30DeviceMergeSortBlockSortKernelINS2_10policy_hubIN6thrust24THRUST_300001_SM_1000_NS6detail15normal_iteratorINS6_10device_ptrI9mystruct1EEEEE9Policy600ESC_PNS0_8NullTypeESC_SG_jN4cuda3std3__44lessISA_EESA_SF_EEvbT0_T1_T2_T3_T4_PT6_PT7_T5_NS1_7vsmem_tE(
	.param .u8 _ZN3cub18CUB_300001_SM_10006detail10merge_sort30DeviceMergeSortBlockSortKernelINS2_10policy_hubIN6thrust24THRUST_300001_SM_1000_NS6detail15normal_iteratorINS6_10device_ptrI9mystruct1EEEEE9Policy600ESC_PNS0_8NullTypeESC_SG_jN4cuda3std3__44lessISA_EESA_SF_EEvbT0_T1_T2_T3_T4_PT6_PT7_T5_NS1_7vsmem_tE_param_0,
	.param .align 8 .b8 _ZN3cub18CUB_300001_SM_10006detail10merge_sort30DeviceMergeSortBlockSortKernelINS2_10policy_hubIN6thrust24THRUST_300001_SM_1000_NS6detail15normal_iteratorINS6_10device_ptrI9mystruct1EEEEE9Policy600ESC_PNS0_8NullTypeESC_SG_jN4cuda3std3__44lessISA_EESA_SF_EEvbT0_T1_T2_T3_T4_PT6_PT7_T5_NS1_7vsmem_tE_param_1[8],
	.param .u64 .ptr .align 1 _ZN3cub18CUB_300001_SM_10006detail10merge_sort30DeviceMergeSortBlockSortKernelINS2_10policy_hubIN6thrust24THRUST_300001_SM_1000_NS6detail15normal_iteratorINS6_10device_ptrI9mystruct1EEEEE9Policy600ESC_PNS0_8NullTypeESC_SG_jN4cuda3std3__44lessISA_EESA_SF_EEvbT0_T1_T2_T3_T4_PT6_PT7_T5_NS1_7vsmem_tE_param_2,
	.param .align 8 .b8 _ZN3cub18CUB_300001_SM_10006detail10merge_sort30DeviceMergeSortBlockSortKernelINS2_10policy_hubIN6thrust24THRUST_300001_SM_1000_NS6detail15normal_iteratorINS6_10device_ptrI9mystruct1EEEEE9Policy600ESC_PNS0_8NullTypeESC_SG_jN4cuda3std3__44lessISA_EESA_SF_EEvbT0_T1_T2_T3_T4_PT6_PT7_T5_NS1_7vsmem_tE_param_3[8],
	.param .u64 .ptr .align 1 _ZN3cub18CUB_300001_SM_10006detail10merge_sort30DeviceMergeSortBlockSortKernelINS2_10policy_hubIN6thrust24THRUST_300001_SM_1000_NS6detail15normal_iteratorINS6_10device_ptrI9mystruct1EEEEE9Policy600ESC_PNS0_8NullTypeESC_SG_jN4cuda3std3__44lessISA_EESA_SF_EEvbT0_T1_T2_T3_T4_PT6_PT7_T5_NS1_7vsmem_tE_param_4,
	.param .u32 _ZN3cub18CUB_300001_SM_10006detail10merge_sort30DeviceMergeSortBlockSortKernelINS2_10policy_hubIN6thrust24THRUST_300001_SM_1000_NS6detail15normal_iteratorINS6_10device_ptrI9mystruct1EEEEE9Policy600ESC_PNS0_8NullTypeESC_SG_jN4cuda3std3__44lessISA_EESA_SF_EEvbT0_T1_T2_T3_T4_PT6_PT7_T5_NS1_7vsmem_tE_param_5,
	.param .u64 .ptr .align 1 _ZN3cub18CUB_300001_SM_10006detail10merge_sort30DeviceMergeSortBlockSortKernelINS2_10policy_hubIN6thrust24THRUST_300001_SM_1000_NS6detail15normal_iteratorINS6_10device_ptrI9mystruct1EEEEE9Policy600ESC_PNS0_8NullTypeESC_SG_jN4cuda3std3__44lessISA_EESA_SF_EEvbT0_T1_T2_T3_T4_PT6_PT7_T5_NS1_7vsmem_tE_param_6,
	.param .u64 .ptr .align 1 _ZN3cub18CUB_300001_SM_10006detail10merge_sort30DeviceMergeSortBlockSortKernelINS2_10policy_hubIN6thrust24THRUST_300001_SM_1000_NS6detail15normal_iteratorINS6_10device_ptrI9mystruct1EEEEE9Policy600ESC_PNS0_8NullTypeESC_SG_jN4cuda3std3__44lessISA_EESA_SF_EEvbT0_T1_T2_T3_T4_PT6_PT7_T5_NS1_7vsmem_tE_param_7,
	.param .align 1 .b8 _ZN3cub18CUB_300001_SM_10006detail10merge_sort30DeviceMergeSortBlockSortKernelINS2_10policy_hubIN6thrust24THRUST_300001_SM_1000_NS6detail15normal_iteratorINS6_10device_ptrI9mystruct1EEEEE9Policy600ESC_PNS0_8NullTypeESC_SG_jN4cuda3std3__44lessISA_EESA_SF_EEvbT0_T1_T2_T3_T4_PT6_PT7_T5_NS1_7vsmem_tE_param_8[1],
	.param .align 8 .b8 _ZN3cub18CUB_300001_SM_10006detail10merge_sort30DeviceMergeSortBlockSortKernelINS2_10policy_hubIN6thrust24THRUST_300001_SM_1000_NS6detail15normal_iteratorINS6_10device_ptrI9mystruct1EEEEE9Policy600ESC_PNS0_8NullTypeESC_SG_jN4cuda3std3__44lessISA_EESA_SF_EEvbT0_T1_T2_T3_T4_PT6_PT7_T5_NS1_7vsmem_tE_param_9[8]
)
.maxntid 256
{
	.reg .pred 	%p<84>;
	.reg .b16 	%rs<46>;
	.reg .b32 	%r<477>;
	.reg .b64 	%rd<237>;
	// demoted variable
	.shared .align 16 .b8 _ZZN3cub18CUB_300001_SM_10006detail10merge_sort30DeviceMergeSortBlockSortKernelINS2_10policy_hubIN6thrust24THRUST_300001_SM_1000_NS6detail15normal_iteratorINS6_10device_ptrI9mystruct1EEEEE9Policy600ESC_PNS0_8NullTypeESC_SG_jN4cuda3std3__44lessISA_EESA_SF_EEvbT0_T1_T2_T3_T4_PT6_PT7_T5_NS1_7vsmem_tEE19static_temp_storage[16416];
	ld.param.u64 	%rd127, [_ZN3cub18CUB_300001_SM_10006detail10merge_sort30DeviceMergeSortBlockSortKernelINS2_10policy_hubIN6thrust24THRUST_300001_SM_1000_NS6detail15normal_iteratorINS6_10device_ptrI9mystruct1EEEEE9Policy600ESC_PNS0_8NullTypeESC_SG_jN4cuda3std3__44lessISA_EESA_SF_EEvbT0_T1_T2_T3_T4_PT6_PT7_T5_NS1_7vsmem_tE_param_3];
	ld.param.u64 	%rd128, [_ZN3cub18CUB_300001_SM_10006detail10merge_sort30DeviceMergeSortBlockSortKernelINS2_10policy_hubIN6thrust24THRUST_300001_SM_1000_NS6detail15normal_iteratorINS6_10device_ptrI9mystruct1EEEEE9Policy600ESC_PNS0_8NullTypeESC_SG_jN4cuda3std3__44lessISA_EESA_SF_EEvbT0_T1_T2_T3_T4_PT6_PT7_T5_NS1_7vsmem_tE_param_1];
	ld.param.u32 	%r176, [_ZN3cub18CUB_300001_SM_10006detail10merge_sort30DeviceMergeSortBlockSortKernelINS2_10policy_hubIN6thrust24THRUST_300001_SM_1000_NS6detail15normal_iteratorINS6_10device_ptrI9mystruct1EEEEE9Policy600ESC_PNS0_8NullTypeESC_SG_jN4cuda3std3__44lessISA_EESA_SF_EEvbT0_T1_T2_T3_T4_PT6_PT7_T5_NS1_7vsmem_tE_param_5];
	cvta.to.global.u64 	%rd1, %rd128;
	cvta.to.global.u64 	%rd2, %rd127;
	mov.u32 	%r177, %ctaid.x;
	mov.u32 	%r178, %nctaid.x;
	shl.b32 	%r1, %r177, 9;
	add.s32 	%r179, %r178, -1;
	setp.ge.u32 	%p9, %r177, %r179;
	@%p9 bra 	$L__BB1_27;
	// begin inline asm
	griddepcontrol.wait;
	// end inline asm
	cvt.u64.u32 	%rd144, %r1;
	mov.u32 	%r2, %tid.x;
	and.b32  	%r3, %r2, 31;
	shl.b32 	%r300, %r2, 1;
	and.b32  	%r4, %r300, 1984;
	or.b32  	%r301, %r4, %r3;
	cvt.u64.u32 	%rd145, %r301;
	add.s64 	%rd3, %rd145, %rd144;
	shl.b64 	%rd146, %rd3, 5;
	add.s64 	%rd147, %rd1, %rd146;
	ld.global.v2.u64 	{%rd148, %rd149}, [%rd147];
	ld.global.u64 	%rd150, [%rd147+16];
	ld.global.v2.u64 	{%rd151, %rd152}, [%rd147+1024];
	ld.global.u64 	%rd153, [%rd147+1040];
	// begin inline asm
	mov.u32 %r299, %laneid;
	// end inline asm
	add.s32 	%r302, %r299, %r4;
	shl.b32 	%r303, %r302, 5;
	mov.u32 	%r304, _ZZN3cub18CUB_300001_SM_10006detail10merge_sort30DeviceMergeSortBlockSortKernelINS2_10policy_hubIN6thrust24THRUST_300001_SM_1000_NS6detail15normal_iteratorINS6_10device_ptrI9mystruct1EEEEE9Policy600ESC_PNS0_8NullTypeESC_SG_jN4cuda3std3__44lessISA_EESA_SF_EEvbT0_T1_T2_T3_T4_PT6_PT7_T5_NS1_7vsmem_tEE19static_temp_storage;
	add.s32 	%r5, %r304, %r303;
	ld.global.v2.u32 	{%r305, %r306}, [%rd147+24];
	ld.global.v2.u32 	{%r307, %r308}, [%rd147+1048];
	st.shared.v2.u64 	[%r5], {%rd148, %rd149};
	st.shared.u64 	[%r5+16], %rd150;
	st.shared.v2.u32 	[%r5+24], {%r305, %r306};
	st.shared.v2.u64 	[%r5+1024], {%rd151, %rd152};
	st.shared.u64 	[%r5+1040], %rd153;
	st.shared.v2.u32 	[%r5+1048], {%r307, %r308};
	bar.warp.sync 	-1;
	shl.b32 	%r309, %r299, 5;
	add.s32 	%r6, %r5, %r309;
	ld.shared.v2.u64 	{%rd4, %rd5}, [%r6];
	ld.shared.u64 	%rd189, [%r6+16];
	ld.shared.v2.b32 	{%r438, %r437}, [%r6+24];
	bfe.u32 	%r310, %r437, 24, 8;
	cvt.u16.u32 	%rs1, %r310;
	bfe.u32 	%r311, %r437, 16, 8;
	cvt.u16.u32 	%rs2, %r311;
	bfe.u32 	%r312, %r437, 8, 8;
	cvt.u16.u32 	%rs3, %r312;
	bfe.u32 	%r313, %r438, 24, 8;
	cvt.u16.u32 	%rs4, %r313;
	bfe.u32 	%r314, %r438, 16, 8;
	cvt.u16.u32 	%rs5, %r314;
	bfe.u32 	%r315, %r438, 8, 8;
	cvt.u16.u32 	%rs6, %r315;
	ld.shared.v2.u64 	{%rd203, %rd202}, [%r6+32];
	ld.shared.u64 	%rd9, [%r6+48];
	ld.shared.v2.b32 	{%r450, %r449}, [%r6+56];
	bfe.u32 	%r316, %r449, 24, 8;
	cvt.u16.u32 	%rs7, %r316;
	bfe.u32 	%r317, %r449, 16, 8;
	cvt.u16.u32 	%rs8, %r317;
	bfe.u32 	%r318, %r449, 8, 8;
	cvt.u16.u32 	%rs9, %r318;
	bfe.u32 	%r319, %r450, 24, 8;
	cvt.u16.u32 	%rs10, %r319;
	bfe.u32 	%r320, %r450, 16, 8;
	cvt.u16.u32 	%rs11, %r320;
	bfe.u32 	%r321, %r450, 8, 8;
	cvt.u16.u32 	%rs12, %r321;
	bar.sync 	0;
	// begin inline asm
	griddepcontrol.launch_dependents;
	// end inline asm
	setp.lt.u64 	%p50, %rd203, %rd4;
	@%p50 bra 	$L__BB1_3;
	setp.ne.s64 	%p51, %rd203, %rd4;
	setp.gt.u64 	%p52, %rd202, %rd5;
	or.pred  	%p53, %p51, %p52;
	mov.u64 	%rd201, %rd9;
	mov.u64 	%rd190, %rd5;
	mov.u64 	%rd191, %rd4;
	@%p53 bra 	$L__BB1_4;
$L__BB1_3:
	cvt.u32.u16 	%r322, %rs10;
	cvt.u32.u16 	%r323, %rs11;
	prmt.b32 	%r324, %r323, %r322, 0x3340U;
	cvt.u32.u16 	%r325, %rs12;
	prmt.b32 	%r326, %r450, %r325, 0x3340U;
	prmt.b32 	%r11, %r326, %r324, 0x5410U;
	cvt.u32.u16 	%r327, %rs7;
	cvt.u32.u16 	%r328, %rs8;
	prmt.b32 	%r329, %r328, %r327, 0x3340U;
	cvt.u32.u16 	%r330, %rs9;
	prmt.b32 	%r331, %r449, %r330, 0x3340U;
	prmt.b32 	%r12, %r331, %r329, 0x5410U;
	cvt.u32.u16 	%r332, %rs4;
	cvt.u32.u16 	%r333, %rs5;
	prmt.b32 	%r334, %r333, %r332, 0x3340U;
	cvt.u32.u16 	%r335, %rs6;
	prmt.b32 	%r336, %r438, %r335, 0x3340U;
	prmt.b32 	%r450, %r336, %r334, 0x5410U;
	cvt.u32.u16 	%r337, %rs1;
	cvt.u32.u16 	%r338, %rs2;
	prmt.b32 	%r339, %r338, %r337, 0x3340U;
	cvt.u32.u16 	%r340, %rs3;
	prmt.b32 	%r341, %r437, %r340, 0x3340U;
	prmt.b32 	%r449, %r341, %r339, 0x5410U;
	mov.u32 	%r437, %r12;
	mov.u32 	%r438, %r11;
	mov.u64 	%rd201, %rd189;
	mov.u64 	%rd189, %rd9;
	mov.u64 	%rd190, %rd202;
	mov.u64 	%rd202, %rd5;
	mov.u64 	%rd191, %rd203;
	mov.u64 	%rd203, %rd4;
$L__BB1_4:
	mov.b32 	%r439, 2;
	shl.b32 	%r344, %r2, 6;
$L__BB1_5:
	mov.u32 	%r23, %r439;
	bar.sync 	0;
	add.s32 	%r343, %r23, -1;
	add.s32 	%r346, %r304, %r344;
	st.shared.v2.u64 	[%r346], {%rd191, %rd190};
	st.shared.u64 	[%r346+16], %rd189;
	st.shared.v2.u32 	[%r346+24], {%r438, %r437};
	st.shared.v2.u64 	[%r346+32], {%rd203, %rd202};
	st.shared.u64 	[%r346+48], %rd201;
	st.shared.v2.u32 	[%r346+56], {%r450, %r449};
	bar.sync 	0;
	neg.s32 	%r347, %r23;
	and.b32  	%r348, %r2, %r347;
	shl.b32 	%r349, %r348, 1;
	and.b32  	%r350, %r343, %r2;
	shl.b32 	%r351, %r350, 1;
	min.u32 	%r24, %r351, 512;
	min.u32 	%r25, %r349, 512;
	add.s32 	%r352, %r25, %r23;
	min.s32 	%r26, %r352, 512;
	add.s32 	%r353, %r26, %r23;
	min.s32 	%r27, %r353, 512;
	sub.s32 	%r354, %r26, %r25;
	sub.s32 	%r355, %r27, %r26;
	setp.lt.s32 	%p54, %r24, %r355;
	sub.s32 	%r356, %r24, %r355;
	selp.b32 	%r442, 0, %r356, %p54;
	min.s32 	%r440, %r354, %r24;
	setp.ge.s32 	%p55, %r442, %r440;
	@%p55 bra 	$L__BB1_10;
	add.s32 	%r30, %r26, %r24;
$L__BB1_7:
	sub.s32 	%r357, %r440, %r442;
	shr.u32 	%r358, %r357, 31;
	add.s32 	%r359, %r357, %r358;
	shr.s32 	%r360, %r359, 1;
	add.s32 	%r33, %r360, %r442;
	add.s32 	%r361, %r33, %r25;
	shl.b32 	%r362, %r361, 5;
	add.s32 	%r34, %r304, %r362;
	ld.shared.u64 	%rd22, [%r34];
	not.b32 	%r364, %r33;
	add.s32 	%r365, %r30, %r364;
	shl.b32 	%r366, %r365, 5;
	add.s32 	%r35, %r304, %r366;
	ld.shared.u64 	%rd23, [%r35];
	setp.lt.u64 	%p57, %rd23, %rd22;
	mov.pred 	%p80, 0;
	@%p57 bra 	$L__BB1_9;
	ld.shared.u64 	%rd154, [%r35+8];
	ld.shared.u64 	%rd156, [%r34+8];
	setp.ne.s64 	%p58, %rd23, %rd22;
	setp.gt.u64 	%p59, %rd154, %rd156;
	or.pred  	%p80, %p58, %p59;
$L__BB1_9:
	add.s32 	%r367, %r33, 1;
	selp.b32 	%r442, %r367, %r442, %p80;
	selp.b32 	%r440, %r440, %r33, %p80;
	setp.lt.s32 	%p60, %r442, %r440;
	@%p60 bra 	$L__BB1_7;
$L__BB1_10:
	add.s32 	%r39, %r442, %r25;
	add.s32 	%r368, %r26, %r24;
	sub.s32 	%r40, %r368, %r442;
	shl.b32 	%r369, %r39, 5;
	add.s32 	%r41, %r304, %r369;
	ld.shared.v2.u64 	{%rd203, %rd202}, [%r41];
	ld.shared.u64 	%rd201, [%r41+16];
	ld.shared.v2.b32 	{%r450, %r449}, [%r41+24];
	bfe.u32 	%r371, %r449, 24, 8;
	cvt.u16.u32 	%rs13, %r371;
	bfe.u32 	%r372, %r449, 16, 8;
	cvt.u16.u32 	%rs14, %r372;
	bfe.u32 	%r373, %r449, 8, 8;
	cvt.u16.u32 	%rs15, %r373;
	bfe.u32 	%r374, %r450, 24, 8;
	cvt.u16.u32 	%rs16, %r374;
	bfe.u32 	%r375, %r450, 16, 8;
	cvt.u16.u32 	%rs17, %r375;
	bfe.u32 	%r376, %r450, 8, 8;
	cvt.u16.u32 	%rs18, %r376;
	shl.b32 	%r377, %r40, 5;
	add.s32 	%r44, %r304, %r377;
	ld.shared.v2.u64 	{%rd195, %rd196}, [%r44];
	ld.shared.u64 	%rd197, [%r44+16];
	ld.shared.v2.b32 	{%r445, %r446}, [%r44+24];
	bfe.u32 	%r378, %r446, 24, 8;
	cvt.u16.u32 	%rs19, %r378;
	bfe.u32 	%r379, %r446, 16, 8;
	cvt.u16.u32 	%rs20, %r379;
	bfe.u32 	%r380, %r446, 8, 8;
	cvt.u16.u32 	%rs21, %r380;
	bfe.u32 	%r381, %r445, 24, 8;
	cvt.u16.u32 	%rs22, %r381;
	bfe.u32 	%r382, %r445, 16, 8;
	cvt.u16.u32 	%rs23, %r382;
	bfe.u32 	%r383, %r445, 8, 8;
	cvt.u16.u32 	%rs24, %r383;
	setp.ge.s32 	%p62, %r40, %r27;
	mov.pred 	%p81, 0;
	@%p62 bra 	$L__BB1_13;
	setp.ge.s32 	%p64, %r39, %r26;
	setp.lt.u64 	%p65, %rd195, %rd203;
	or.pred  	%p66, %p64, %p65;
	mov.pred 	%p81, -1;
	@%p66 bra 	$L__BB1_13;
	setp.eq.s64 	%p67, %rd195, %rd203;
	setp.le.u64 	%p68, %rd196, %rd202;
	and.pred  	%p81, %p67, %p68;
$L__BB1_13:
	not.pred 	%p69, %p81;
	@%p69 bra 	$L__BB1_15;
	cvt.u32.u16 	%r394, %rs19;
	cvt.u32.u16 	%r395, %rs20;
	prmt.b32 	%r396, %r395, %r394, 0x3340U;
	cvt.u32.u16 	%r397, %rs21;
	prmt.b32 	%r398, %r446, %r397, 0x3340U;
	prmt.b32 	%r437, %r398, %r396, 0x5410U;
	cvt.u32.u16 	%r399, %rs22;
	cvt.u32.u16 	%r400, %rs23;
	prmt.b32 	%r401, %r400, %r399, 0x3340U;
	cvt.u32.u16 	%r402, %rs24;
	prmt.b32 	%r403, %r445, %r402, 0x3340U;
	prmt.b32 	%r438, %r403, %r401, 0x5410U;
	mov.u64 	%rd189, %rd197;
	mov.u64 	%rd190, %rd196;
	mov.u64 	%rd191, %rd195;
	bra.uni 	$L__BB1_16;
$L__BB1_15:
	cvt.u32.u16 	%r384, %rs13;
	cvt.u32.u16 	%r385, %rs14;
	prmt.b32 	%r386, %r385, %r384, 0x3340U;
	cvt.u32.u16 	%r387, %rs15;
	prmt.b32 	%r388, %r449, %r387, 0x3340U;
	prmt.b32 	%r437, %r388, %r386, 0x5410U;
	cvt.u32.u16 	%r389, %rs16;
	cvt.u32.u16 	%r390, %rs17;
	prmt.b32 	%r391, %r390, %r389, 0x3340U;
	cvt.u32.u16 	%r392, %rs18;
	prmt.b32 	%r393, %r450, %r392, 0x3340U;
	prmt.b32 	%r438, %r393, %r391, 0x5410U;
	mov.u64 	%rd189, %rd201;
	mov.u64 	%rd190, %rd202;
	mov.u64 	%rd191, %rd203;
$L__BB1_16:
	selp.u32 	%r404, 1, 0, %p81;
	add.s32 	%r55, %r40, %r404;
	selp.u32 	%r405, 1, 0, %p69;
	add.s32 	%r56, %r39, %r405;
	@%p69 bra 	$L__BB1_18;
	ld.shared.v2.u64 	{%rd195, %rd196}, [%r44+32];
	ld.shared.u64 	%rd197, [%r44+48];
	ld.shared.v2.u32 	{%r445, %r446}, [%r44+56];
	bra.uni 	$L__BB1_19;
$L__BB1_18:
	ld.shared.v2.u64 	{%rd203, %rd202}, [%r41+32];
	ld.shared.u64 	%rd201, [%r41+48];
	ld.shared.v2.u32 	{%r450, %r449}, [%r41+56];
$L__BB1_19:
	setp.ge.s32 	%p71, %r55, %r27;
	@%p71 bra 	$L__BB1_23;
	setp.ge.s32 	%p72, %r56, %r26;
	setp.lt.u64 	%p73, %rd195, %rd203;
	or.pred  	%p74, %p72, %p73;
	@%p74 bra 	$L__BB1_22;
	setp.eq.s64 	%p75, %rd195, %rd203;
	setp.le.u64 	%p76, %rd196, %rd202;
	and.pred  	%p77, %p75, %p76;
	@%p77 bra 	$L__BB1_22;
	bra.uni 	$L__BB1_23;
$L__BB1_22:
	mov.u32 	%r449, %r446;
	mov.u32 	%r450, %r445;
	mov.u64 	%rd201, %rd197;
	mov.u64 	%rd202, %rd196;
	mov.u64 	%rd203, %rd195;
$L__BB1_23:
	shl.b32 	%r439, %r23, 1;
	setp.lt.u32 	%p78, %r23, 129;
	@%p78 bra 	$L__BB1_5;
	ld.param.s8 	%rs45, [_ZN3cub18CUB_300001_SM_10006detail10merge_sort30DeviceMergeSortBlockSortKernelINS2_10policy_hubIN6thrust24THRUST_300001_SM_1000_NS6detail15normal_iteratorINS6_10device_ptrI9mystruct1EEEEE9Policy600ESC_PNS0_8NullTypeESC_SG_jN4cuda3std3__44lessISA_EESA_SF_EEvbT0_T1_T2_T3_T4_PT6_PT7_T5_NS1_7vsmem_tE_param_0];
	bar.sync 	0;
	setp.eq.s16 	%p79, %rs45, 0;
	@%p79 bra 	$L__BB1_26;
	st.shared.v2.u64 	[%r6], {%rd191, %rd190};
	st.shared.u64 	[%r6+16], %rd189;
	and.b32  	%r406, %r438, 65535;
	bfi.b32 	%r407, %r406, %r438, 0, 8;
	and.b32  	%r408, %r437, 65535;
	bfi.b32 	%r409, %r408, %r437, 0, 8;
	st.shared.v2.u32 	[%r6+24], {%r407, %r409};
	st.shared.v2.u64 	[%r6+32], {%rd203, %rd202};
	st.shared.u64 	[%r6+48], %rd201;
	and.b32  	%r410, %r450, 65535;
	bfi.b32 	%r411, %r410, %r450, 0, 8;
	and.b32  	%r412, %r449, 65535;
	bfi.b32 	%r413, %r412, %r449, 0, 8;
	st.shared.v2.u32 	[%r6+56], {%r411, %r413};
	bar.warp.sync 	-1;
	ld.shared.v2.u64 	{%rd158, %rd159}, [%r5];
	ld.shared.u64 	%rd160, [%r5+16];
	ld.shared.v2.u64 	{%rd161, %rd162}, [%r5+1024];
	ld.shared.u64 	%rd163, [%r5+1040];
	cvt.u64.u32 	%rd164, %r4;
	add.s32 	%r414, %r3, %r1;
	cvt.u64.u32 	%rd165, %r414;
	add.s64 	%rd166, %rd165, %rd164;
	shl.b64 	%rd167, %rd166, 5;
	add.s64 	%rd168, %rd2, %rd167;
	ld.shared.v2.u32 	{%r415, %r416}, [%r5+24];
	ld.shared.v2.u32 	{%r417, %r418}, [%r5+1048];
	st.global.v2.u64 	[%rd168], {%rd158, %rd159};
	st.global.u64 	[%rd168+16], %rd160;
	st.global.v2.u32 	[%rd168+24], {%r415, %r416};
	st.global.v2.u64 	[%rd168+1024], {%rd161, %rd162};
	st.global.u64 	[%rd168+1040], %rd163;
	st.global.v2.u32 	[%rd168+1048], {%r417, %r418};
	bra.uni 	$L__BB1_70;
$L__BB1_26:
	ld.param.u64 	%rd179, [_ZN3cub18CUB_300001_SM_10006detail10merge_sort30DeviceMergeSortBlockSortKernelINS2_10policy_hubIN6thrust24THRUST_300001_SM_1000_NS6detail15normal_iteratorINS6_10device_ptrI9mystruct1EEEEE9Policy600ESC_PNS0_8NullTypeESC_SG_jN4cuda3std3__44lessISA_EESA_SF_EEvbT0_T1_T2_T3_T4_PT6_PT7_T5_NS1_7vsmem_tE_param_6];
	st.shared.v2.u64 	[%r6], {%rd191, %rd190};
	st.shared.u64 	[%r6+16], %rd189;
	and.b32  	%r419, %r438, 65535;
	bfi.b32 	%r420, %r419, %r438, 0, 8;
	and.b32  	%r421, %r437, 65535;
	bfi.b32 	%r422, %r421, %r437, 0, 8;
	st.shared.v2.u32 	[%r6+24], {%r420, %r422};
	st.shared.v2.u64 	[%r6+32], {%rd203, %rd202};
	st.shared.u64 	[%r6+48], %rd201;
	and.b32  	%r423, %r450, 65535;
	bfi.b32 	%r424, %r423, %r450, 0, 8;
	and.b32  	%r425, %r449, 65535;
	bfi.b32 	%r426, %r425, %r449, 0, 8;
	st.shared.v2.u32 	[%r6+56], {%r424, %r426};
	bar.warp.sync 	-1;
	ld.shared.v2.u64 	{%rd169, %rd170}, [%r5];
	ld.shared.u64 	%rd171, [%r5+16];
	ld.shared.v2.u64 	{%rd172, %rd173}, [%r5+1024];
	ld.shared.u64 	%rd174, [%r5+1040];
	cvta.to.global.u64 	%rd175, %rd179;
	add.s64 	%rd177, %rd175, %rd146;
	ld.shared.v2.u32 	{%r427, %r428}, [%r5+24];
	ld.shared.v2.u32 	{%r429, %r430}, [%r5+1048];
	st.global.v2.u64 	[%rd177], {%rd169, %rd170};
	st.global.u64 	[%rd177+16], %rd171;
	st.global.v2.u32 	[%rd177+24], {%r427, %r428};
	st.global.v2.u64 	[%rd177+1024], {%rd172, %rd173};
	st.global.u64 	[%rd177+1040], %rd174;
	st.global.v2.u32 	[%rd177+1048], {%r429, %r430};
	bra.uni 	$L__BB1_70;
$L__BB1_27:
	sub.s32 	%r180, %r176, %r1;
	min.s32 	%r74, %r180, 512;
	// begin inline asm
	griddepcontrol.wait;
	// end inline asm
	cvt.u64.u32 	%rd48, %r1;
	mul.wide.u32 	%rd129, %r1, 32;
	add.s64 	%rd130, %rd1, %rd129;
	mov.u32 	%r75, %tid.x;
	ld.global.v2.u32 	{%r454, %r453}, [%rd130+24];
	ld.global.u64 	%rd207, [%rd130+16];
	ld.global.v2.u64 	{%rd209, %rd208}, [%rd130];
	and.b32  	%r78, %r75, 31;
	shl.b32 	%r181, %r75, 1;
	and.b32  	%r182, %r181, 1984;
	or.b32  	%r79, %r182, %r78;
	setp.ge.s32 	%p10, %r79, %r74;
	shl.b32 	%r183, %r79, 5;
	cvt.u64.u32 	%rd131, %r183;
	add.s64 	%rd52, %rd130, %rd131;
	mov.u32 	%r451, %r453;
	mov.u32 	%r452, %r454;
	mov.u64 	%rd204, %rd207;
	mov.u64 	%rd205, %rd208;
	mov.u64 	%rd206, %rd209;
	@%p10 bra 	$L__BB1_29;
	ld.global.v2.u64 	{%rd206, %rd205}, [%rd52];
	ld.global.u64 	%rd204, [%rd52+16];
	ld.global.v2.u32 	{%r452, %r451}, [%rd52+24];
$L__BB1_29:
	add.s32 	%r84, %r79, 32;
	setp.ge.s32 	%p11, %r84, %r74;
	@%p11 bra 	$L__BB1_31;
	ld.global.v2.u64 	{%rd209, %rd208}, [%rd52+1024];
	ld.global.u64 	%rd207, [%rd52+1040];
	ld.global.v2.u32 	{%r454, %r453}, [%rd52+1048];
$L__BB1_31:
	// begin inline asm
	mov.u32 %r184, %laneid;
	// end inline asm
	add.s32 	%r185, %r184, %r182;
	shl.b32 	%r186, %r185, 5;
	mov.u32 	%r187, _ZZN3cub18CUB_300001_SM_10006detail10merge_sort30DeviceMergeSortBlockSortKernelINS2_10policy_hubIN6thrust24THRUST_300001_SM_1000_NS6detail15normal_iteratorINS6_10device_ptrI9mystruct1EEEEE9Policy600ESC_PNS0_8NullTypeESC_SG_jN4cuda3std3__44lessISA_EESA_SF_EEvbT0_T1_T2_T3_T4_PT6_PT7_T5_NS1_7vsmem_tEE19static_temp_storage;
	add.s32 	%r91, %r187, %r186;
	st.shared.v2.u64 	[%r91], {%rd206, %rd205};
	st.shared.u64 	[%r91+16], %rd204;
	st.shared.v2.u32 	[%r91+24], {%r452, %r451};
	st.shared.v2.u64 	[%r91+1024], {%rd209, %rd208};
	st.shared.u64 	[%r91+1040], %rd207;
	st.shared.v2.u32 	[%r91+1048], {%r454, %r453};
	bar.warp.sync 	-1;
	shl.b32 	%r188, %r184, 5;
	add.s32 	%r92, %r91, %r188;
	ld.shared.v2.u64 	{%rd224, %rd223}, [%r92];
	ld.shared.u64 	%rd222, [%r92+16];
	ld.shared.v2.b32 	{%r464, %r463}, [%r92+24];
	bfe.u32 	%r189, %r464, 8, 8;
	cvt.u16.u32 	%rs25, %r189;
	bfe.u32 	%r190, %r464, 16, 8;
	cvt.u16.u32 	%rs26, %r190;
	bfe.u32 	%r191, %r464, 24, 8;
	cvt.u16.u32 	%rs27, %r191;
	bfe.u32 	%r192, %r463, 8, 8;
	cvt.u16.u32 	%rs28, %r192;
	bfe.u32 	%r193, %r463, 16, 8;
	cvt.u16.u32 	%rs29, %r193;
	bfe.u32 	%r194, %r463, 24, 8;
	cvt.u16.u32 	%rs30, %r194;
	ld.shared.v2.u64 	{%rd212, %rd211}, [%r92+32];
	ld.shared.u64 	%rd210, [%r92+48];
	ld.shared.v2.b32 	{%r476, %r475}, [%r92+56];
	bar.sync 	0;
	// begin inline asm
	griddepcontrol.launch_dependents;
	// end inline asm
	or.b32  	%r195, %r181, 1;
	setp.lt.u32 	%p12, %r195, %r74;
	@%p12 bra 	$L__BB1_33;
	cvt.u32.u16 	%r196, %rs30;
	cvt.u32.u16 	%r197, %rs29;
	prmt.b32 	%r198, %r197, %r196, 0x3340U;
	cvt.u32.u16 	%r199, %rs28;
	prmt.b32 	%r200, %r463, %r199, 0x3340U;
	prmt.b32 	%r475, %r200, %r198, 0x5410U;
	cvt.u32.u16 	%r201, %rs27;
	cvt.u32.u16 	%r202, %rs26;
	prmt.b32 	%r203, %r202, %r201, 0x3340U;
	cvt.u32.u16 	%r204, %rs25;
	prmt.b32 	%r205, %r464, %r204, 0x3340U;
	prmt.b32 	%r476, %r205, %r203, 0x5410U;
	mov.u64 	%rd210, %rd222;
	mov.u64 	%rd211, %rd223;
	mov.u64 	%rd212, %rd224;
$L__BB1_33:
	setp.ge.u32 	%p13, %r181, %r74;
	mov.u64 	%rd234, %rd210;
	mov.u64 	%rd235, %rd211;
	mov.u64 	%rd236, %rd212;
	@%p13 bra 	$L__BB1_37;
	setp.lt.u64 	%p14, %rd212, %rd224;
	@%p14 bra 	$L__BB1_36;
	setp.ne.s64 	%p15, %rd212, %rd224;
	setp.gt.u64 	%p16, %rd211, %rd223;
	or.pred  	%p17, %p15, %p16;
	mov.u64 	%rd234, %rd210;
	mov.u64 	%rd235, %rd211;
	mov.u64 	%rd236, %rd212;
	@%p17 bra 	$L__BB1_37;
$L__BB1_36:
	and.b32  	%r206, %r476, 65535;
	bfi.b32 	%r103, %r206, %r476, 0, 8;
	and.b32  	%r207, %r475, 65535;
	bfi.b32 	%r104, %r207, %r475, 0, 8;
	cvt.u32.u16 	%r208, %rs27;
	cvt.u32.u16 	%r209, %rs26;
	prmt.b32 	%r210, %r209, %r208, 0x3340U;
	cvt.u32.u16 	%r211, %rs25;
	prmt.b32 	%r212, %r464, %r211, 0x3340U;
	prmt.b32 	%r476, %r212, %r210, 0x5410U;
	cvt.u32.u16 	%r213, %rs30;
	cvt.u32.u16 	%r214, %rs29;
	prmt.b32 	%r215, %r214, %r213, 0x3340U;
	cvt.u32.u16 	%r216, %rs28;
	prmt.b32 	%r217, %r463, %r216, 0x3340U;
	prmt.b32 	%r475, %r217, %r215, 0x5410U;
	mov.u64 	%rd234, %rd222;
	mov.u64 	%rd235, %rd223;
	mov.u64 	%rd236, %rd224;
	mov.u32 	%r463, %r104;
	mov.u32 	%r464, %r103;
	mov.u64 	%rd222, %rd210;
	mov.u64 	%rd223, %rd211;
	mov.u64 	%rd224, %rd212;
$L__BB1_37:
	mov.b32 	%r465, 2;
	shl.b32 	%r220, %r75, 6;
$L__BB1_38:
	mov.u32 	%r115, %r465;
	bar.sync 	0;
	add.s32 	%r219, %r115, -1;
	mov.u32 	%r221, _ZZN3cub18CUB_300001_SM_10006detail10merge_sort30DeviceMergeSortBlockSortKernelINS2_10policy_hubIN6thrust24THRUST_300001_SM_1000_NS6detail15normal_iteratorINS6_10device_ptrI9mystruct1EEEEE9Policy600ESC_PNS0_8NullTypeESC_SG_jN4cuda3std3__44lessISA_EESA_SF_EEvbT0_T1_T2_T3_T4_PT6_PT7_T5_NS1_7vsmem_tEE19static_temp_storage;
	add.s32 	%r222, %r221, %r220;
	st.shared.v2.u64 	[%r222], {%rd224, %rd223};
	st.shared.u64 	[%r222+16], %rd222;
	st.shared.v2.u32 	[%r222+24], {%r464, %r463};
	st.shared.v2.u64 	[%r222+32], {%rd236, %rd235};
	st.shared.u64 	[%r222+48], %rd234;
	st.shared.v2.u32 	[%r222+56], {%r476, %r475};
	bar.sync 	0;
	neg.s32 	%r223, %r115;
	and.b32  	%r224, %r75, %r223;
	shl.b32 	%r225, %r224, 1;
	and.b32  	%r226, %r219, %r75;
	shl.b32 	%r227, %r226, 1;
	min.s32 	%r116, %r227, %r74;
	min.s32 	%r117, %r225, %r74;
	add.s32 	%r228, %r117, %r115;
	min.s32 	%r118, %r228, %r74;
	add.s32 	%r229, %r118, %r115;
	min.s32 	%r119, %r229, %r74;
	sub.s32 	%r230, %r118, %r117;
	sub.s32 	%r231, %r119, %r118;
	setp.lt.s32 	%p18, %r116, %r231;
	sub.s32 	%r232, %r116, %r231;
	selp.b32 	%r468, 0, %r232, %p18;
	min.s32 	%r466, %r230, %r116;
	setp.ge.s32 	%p19, %r468, %r466;
	@%p19 bra 	$L__BB1_43;
	add.s32 	%r122, %r118, %r116;
$L__BB1_40:
	sub.s32 	%r233, %r466, %r468;
	shr.u32 	%r234, %r233, 31;
	add.s32 	%r235, %r233, %r234;
	shr.s32 	%r236, %r235, 1;
	add.s32 	%r125, %r236, %r468;
	add.s32 	%r237, %r125, %r117;
	shl.b32 	%r238, %r237, 5;
	add.s32 	%r126, %r221, %r238;
	ld.shared.u64 	%rd86, [%r126];
	not.b32 	%r240, %r125;
	add.s32 	%r241, %r122, %r240;
	shl.b32 	%r242, %r241, 5;
	add.s32 	%r127, %r221, %r242;
	ld.shared.u64 	%rd87, [%r127];
	setp.lt.u64 	%p21, %rd87, %rd86;
	mov.pred 	%p82, 0;
	@%p21 bra 	$L__BB1_42;
	ld.shared.u64 	%rd132, [%r127+8];
	ld.shared.u64 	%rd134, [%r126+8];
	setp.ne.s64 	%p22, %rd87, %rd86;
	setp.gt.u64 	%p23, %rd132, %rd134;
	or.pred  	%p82, %p22, %p23;
$L__BB1_42:
	add.s32 	%r243, %r125, 1;
	selp.b32 	%r468, %r243, %r468, %p82;
	selp.b32 	%r466, %r466, %r125, %p82;
	setp.lt.s32 	%p24, %r468, %r466;
	@%p24 bra 	$L__BB1_40;
$L__BB1_43:
	add.s32 	%r131, %r468, %r117;
	add.s32 	%r244, %r118, %r116;
	sub.s32 	%r132, %r244, %r468;
	shl.b32 	%r245, %r131, 5;
	mov.u32 	%r246, _ZZN3cub18CUB_300001_SM_10006detail10merge_sort30DeviceMergeSortBlockSortKernelINS2_10policy_hubIN6thrust24THRUST_300001_SM_1000_NS6detail15normal_iteratorINS6_10device_ptrI9mystruct1EEEEE9Policy600ESC_PNS0_8NullTypeESC_SG_jN4cuda3std3__44lessISA_EESA_SF_EEvbT0_T1_T2_T3_T4_PT6_PT7_T5_NS1_7vsmem_tEE19static_temp_storage;
	add.s32 	%r133, %r246, %r245;
	ld.shared.v2.u64 	{%rd236, %rd235}, [%r133];
	ld.shared.u64 	%rd234, [%r133+16];
	ld.shared.v2.b32 	{%r476, %r475}, [%r133+24];
	bfe.u32 	%r247, %r475, 24, 8;
	cvt.u16.u32 	%rs31, %r247;
	bfe.u32 	%r248, %r475, 16, 8;
	cvt.u16.u32 	%rs32, %r248;
	bfe.u32 	%r249, %r475, 8, 8;
	cvt.u16.u32 	%rs33, %r249;
	bfe.u32 	%r250, %r476, 24, 8;
	cvt.u16.u32 	%rs34, %r250;
	bfe.u32 	%r251, %r476, 16, 8;
	cvt.u16.u32 	%rs35, %r251;
	bfe.u32 	%r252, %r476, 8, 8;
	cvt.u16.u32 	%rs36, %r252;
	shl.b32 	%r253, %r132, 5;
	add.s32 	%r136, %r246, %r253;
	ld.shared.v2.u64 	{%rd228, %rd229}, [%r136];
	ld.shared.u64 	%rd230, [%r136+16];
	ld.shared.v2.b32 	{%r471, %r472}, [%r136+24];
	bfe.u32 	%r254, %r472, 24, 8;
	cvt.u16.u32 	%rs37, %r254;
	bfe.u32 	%r255, %r472, 16, 8;
	cvt.u16.u32 	%rs38, %r255;
	bfe.u32 	%r256, %r472, 8, 8;
	cvt.u16.u32 	%rs39, %r256;
	bfe.u32 	%r257, %r471, 24, 8;
	cvt.u16.u32 	%rs40, %r257;
	bfe.u32 	%r258, %r471, 16, 8;
	cvt.u16.u32 	%rs41, %r258;
	bfe.u32 	%r259, %r471, 8, 8;
	cvt.u16.u32 	%rs42, %r259;
	setp.ge.s32 	%p26, %r132, %r119;
	mov.pred 	%p83, 0;
	@%p26 bra 	$L__BB1_46;
	setp.ge.s32 	%p28, %r131, %r118;
	setp.lt.u64 	%p29, %rd228, %rd236;
	or.pred  	%p30, %p28, %p29;
	mov.pred 	%p83, -1;
	@%p30 bra 	$L__BB1_46;
	setp.eq.s64 	%p31, %rd228, %rd236;
	setp.le.u64 	%p32, %rd229, %rd235;
	and.pred  	%p83, %p31, %p32;
$L__BB1_46:
	not.pred 	%p33, %p83;
	@%p33 bra 	$L__BB1_48;
	cvt.u32.u16 	%r270, %rs37;
	cvt.u32.u16 	%r271, %rs38;
	prmt.b32 	%r272, %r271, %r270, 0x3340U;
	cvt.u32.u16 	%r273, %rs39;
	prmt.b32 	%r274, %r472, %r273, 0x3340U;
	prmt.b32 	%r463, %r274, %r272, 0x5410U;
	cvt.u32.u16 	%r275, %rs40;
	cvt.u32.u16 	%r276, %rs41;
	prmt.b32 	%r277, %r276, %r275, 0x3340U;
	cvt.u32.u16 	%r278, %rs42;
	prmt.b32 	%r279, %r471, %r278, 0x3340U;
	prmt.b32 	%r464, %r279, %r277, 0x5410U;
	mov.u64 	%rd222, %rd230;
	mov.u64 	%rd223, %rd229;
	mov.u64 	%rd224, %rd228;
	bra.uni 	$L__BB1_49;
$L__BB1_48:
	cvt.u32.u16 	%r260, %rs31;
	cvt.u32.u16 	%r261, %rs32;
	prmt.b32 	%r262, %r261, %r260, 0x3340U;
	cvt.u32.u16 	%r263, %rs33;
	prmt.b32 	%r264, %r475, %r263, 0x3340U;
	prmt.b32 	%r463, %r264, %r262, 0x5410U;
	cvt.u32.u16 	%r265, %rs34;
	cvt.u32.u16 	%r266, %rs35;
	prmt.b32 	%r267, %r266, %r265, 0x3340U;
	cvt.u32.u16 	%r268, %rs36;
	prmt.b32 	%r269, %r476, %r268, 0x3340U;
	prmt.b32 	%r464, %r269, %r267, 0x5410U;
	mov.u64 	%rd222, %rd234;
	mov.u64 	%rd223, %rd235;
	mov.u64 	%rd224, %rd236;
$L__BB1_49:
	selp.u32 	%r280, 1, 0, %p83;
	add.s32 	%r147, %r132, %r280;
	selp.u32 	%r281, 1, 0, %p33;
	add.s32 	%r148, %r131, %r281;
	@%p33 bra 	$L__BB1_51;
	ld.shared.v2.u64 	{%rd228, %rd229}, [%r136+32];
	ld.shared.u64 	%rd230, [%r136+48];
	ld.shared.v2.u32 	{%r471, %r472}, [%r136+56];
	bra.uni 	$L__BB1_52;
$L__BB1_51:
	ld.shared.v2.u64 	{%rd236, %rd235}, [%r133+32];
	ld.shared.u64 	%rd234, [%r133+48];
	ld.shared.v2.u32 	{%r476, %r475}, [%r133+56];
$L__BB1_52:
	setp.ge.s32 	%p35, %r147, %r119;
	@%p35 bra 	$L__BB1_56;
	setp.ge.s32 	%p36, %r148, %r118;
	setp.lt.u64 	%p37, %rd228, %rd236;
	or.pred  	%p38, %p36, %p37;
	@%p38 bra 	$L__BB1_55;
	setp.eq.s64 	%p39, %rd228, %rd236;
	setp.le.u64 	%p40, %rd229, %rd235;
	and.pred  	%p41, %p39, %p40;
	@%p41 bra 	$L__BB1_55;
	bra.uni 	$L__BB1_56;
$L__BB1_55:
	mov.u32 	%r475, %r472;
	mov.u32 	%r476, %r471;
	mov.u64 	%rd234, %rd230;
	mov.u64 	%rd235, %rd229;
	mov.u64 	%rd236, %rd228;
$L__BB1_56:
	shl.b32 	%r465, %r115, 1;
	setp.lt.u32 	%p42, %r115, 129;
	@%p42 bra 	$L__BB1_38;
	ld.param.s8 	%rs44, [_ZN3cub18CUB_300001_SM_10006detail10merge_sort30DeviceMergeSortBlockSortKernelINS2_10policy_hubIN6thrust24THRUST_300001_SM_1000_NS6detail15normal_iteratorINS6_10device_ptrI9mystruct1EEEEE9Policy600ESC_PNS0_8NullTypeESC_SG_jN4cuda3std3__44lessISA_EESA_SF_EEvbT0_T1_T2_T3_T4_PT6_PT7_T5_NS1_7vsmem_tE_param_0];
	bar.sync 	0;
	setp.eq.s16 	%p43, %rs44, 0;
	@%p43 bra 	$L__BB1_64;
	st.shared.v2.u64 	[%r92], {%rd224, %rd223};
	st.shared.u64 	[%r92+16], %rd222;
	and.b32  	%r282, %r464, 65535;
	bfi.b32 	%r283, %r282, %r464, 0, 8;
	and.b32  	%r284, %r463, 65535;
	bfi.b32 	%r285, %r284, %r463, 0, 8;
	st.shared.v2.u32 	[%r92+24], {%r283, %r285};
	st.shared.v2.u64 	[%r92+32], {%rd236, %rd235};
	st.shared.u64 	[%r92+48], %rd234;
	and.b32  	%r286, %r476, 65535;
	bfi.b32 	%r287, %r286, %r476, 0, 8;
	and.b32  	%r288, %r475, 65535;
	bfi.b32 	%r289, %r288, %r475, 0, 8;
	st.shared.v2.u32 	[%r92+56], {%r287, %r289};
	bar.warp.sync 	-1;
	ld.shared.v2.u64 	{%rd112, %rd113}, [%r91];
	ld.shared.u64 	%rd114, [%r91+16];
	ld.shared.v2.b32 	{%r166, %r167}, [%r91+24];
	ld.shared.v2.u64 	{%rd115, %rd116}, [%r91+1024];
	ld.shared.u64 	%rd117, [%r91+1040];
	ld.shared.v2.b32 	{%r168, %r169}, [%r91+1048];
	setp.eq.s32 	%p44, %r75, 0;
	@%p44 bra 	$L__BB1_59;
	bra.uni 	$L__BB1_60;
$L__BB1_59:
	st.volatile.shared.u32 	[_ZZN3cub18CUB_300001_SM_10006detail10merge_sort30DeviceMergeSortBlockSortKernelINS2_10policy_hubIN6thrust24THRUST_300001_SM_1000_NS6detail15normal_iteratorINS6_10device_ptrI9mystruct1EEEEE9Policy600ESC_PNS0_8NullTypeESC_SG_jN4cuda3std3__44lessISA_EESA_SF_EEvbT0_T1_T2_T3_T4_PT6_PT7_T5_NS1_7vsmem_tEE19static_temp_storage+16384], %r74;
$L__BB1_60:
	bar.sync 	0;
	ld.volatile.shared.u32 	%r174, [_ZZN3cub18CUB_300001_SM_10006detail10merge_sort30DeviceMergeSortBlockSortKernelINS2_10policy_hubIN6thrust24THRUST_300001_SM_1000_NS6detail15normal_iteratorINS6_10device_ptrI9mystruct1EEEEE9Policy600ESC_PNS0_8NullTypeESC_SG_jN4cuda3std3__44lessISA_EESA_SF_EEvbT0_T1_T2_T3_T4_PT6_PT7_T5_NS1_7vsmem_tEE19static_temp_storage+16384];
	cvt.u64.u32 	%rd136, %r182;
	add.s32 	%r290, %r78, %r1;
	cvt.u64.u32 	%rd137, %r290;
	add.s64 	%rd138, %rd137, %rd136;
	setp.ge.s32 	%p45, %r79, %r174;
	shl.b64 	%rd139, %rd138, 5;
	add.s64 	%rd124, %rd2, %rd139;
	@%p45 bra 	$L__BB1_62;
	st.global.v2.u64 	[%rd124], {%rd112, %rd113};
	st.global.u64 	[%rd124+16], %rd114;
	st.global.v2.u32 	[%rd124+24], {%r166, %r167};
$L__BB1_62:
	setp.ge.s32 	%p46, %r84, %r174;
	@%p46 bra 	$L__BB1_70;
	st.global.v2.u64 	[%rd124+1024], {%rd115, %rd116};
	st.global.u64 	[%rd124+1040], %rd117;
	st.global.v2.u32 	[%rd124+1048], {%r168, %r169};
	bra.uni 	$L__BB1_70;
$L__BB1_64:
	st.shared.v2.u64 	[%r92], {%rd224, %rd223};
	st.shared.u64 	[%r92+16], %rd222;
	and.b32  	%r291, %r464, 65535;
	bfi.b32 	%r292, %r291, %r464, 0, 8;
	and.b32  	%r293, %r463, 65535;
	bfi.b32 	%r294, %r293, %r463, 0, 8;
	st.shared.v2.u32 	[%r92+24], {%r292, %r294};
	st.shared.v2.u64 	[%r92+32], {%rd236, %rd235};
	st.shared.u64 	[%r92+48], %rd234;
	and.b32  	%r295, %r476, 65535;
	bfi.b32 	%r296, %r295, %r476, 0, 8;
	and.b32  	%r297, %r475, 65535;
	bfi.b32 	%r298, %r297, %r475, 0, 8;
	st.shared.v2.u32 	[%r92+56], {%r296, %r298};
	bar.warp.sync 	-1;
	ld.shared.v2.u64 	{%rd118, %rd119}, [%r91];
	ld.shared.u64 	%rd120, [%r91+16];
	ld.shared.v2.b32 	{%r170, %r171}, [%r91+24];
	ld.shared.v2.u64 	{%rd121, %rd122}, [%r91+1024];
	ld.shared.u64 	%rd123, [%r91+1040];
	ld.shared.v2.b32 	{%r172, %r173}, [%r91+1048];
	setp.eq.s32 	%p47, %r75, 0;
	@%p47 bra 	$L__BB1_65;
	bra.uni 	$L__BB1_66;
$L__BB1_65:
	st.volatile.shared.u32 	[_ZZN3cub18CUB_300001_SM_10006detail10merge_sort30DeviceMergeSortBlockSortKernelINS2_10policy_hubIN6thrust24THRUST_300001_SM_1000_NS6detail15normal_iteratorINS6_10device_ptrI9mystruct1EEEEE9Policy600ESC_PNS0_8NullTypeESC_SG_jN4cuda3std3__44lessISA_EESA_SF_EEvbT0_T1_T2_T3_T4_PT6_PT7_T5_NS1_7vsmem_tEE19static_temp_storage+16384], %r74;
$L__BB1_66:
	ld.param.u64 	%rd178, [_ZN3cub18CUB_300001_SM_10006detail10merge_sort30DeviceMergeSortBlockSortKernelINS2_10policy_hubIN6thrust24THRUST_300001_SM_1000_NS6detail15normal_iteratorINS6_10device_ptrI9mystruct1EEEEE9Policy600ESC_PNS0_8NullTypeESC_SG_jN4cuda3std3__44lessISA_EESA_SF_EEvbT0_T1_T2_T3_T4_PT6_PT7_T5_NS1_7vsmem_tE_param_6];
	bar.sync 	0;
	ld.volatile.shared.u32 	%r175, [_ZZN3cub18CUB_300001_SM_10006detail10merge_sort30DeviceMergeSortBlockSortKernelINS2_10policy_hubIN6thrust24THRUST_300001_SM_1000_NS6detail15normal_iteratorINS6_10device_ptrI9mystruct1EEEEE9Policy600ESC_PNS0_8NullTypeESC_SG_jN4cuda3std3__44lessISA_EESA_SF_EEvbT0_T1_T2_T3_T4_PT6_PT7_T5_NS1_7vsmem_tEE19static_temp_storage+16384];
	setp.ge.s32 	%p48, %r79, %r175;
	cvt.u64.u32 	%rd140, %r79;
	add.s64 	%rd141, %rd140, %rd48;
	cvta.to.global.u64 	%rd142, %rd178;
	shl.b64 	%rd143, %rd141, 5;
	add.s64 	%rd125, %rd142, %rd143;
	@%p48 bra 	$L__BB1_68;
	st.global.v2.u64 	[%rd125], {%rd118, %rd119};
	st.global.u64 	[%rd125+16], %rd120;
	st.global.v2.u32 	[%rd125+24], {%r170, %r171};
$L__BB1_68:
	setp.ge.s32 	%p49, %r84, %r175;
	@%p49 bra 	$L__BB1_70;
	st.global.v2.u64 	[%rd125+1024], {%rd121, %rd122};
	st.global.u64 	[%rd125+1040], %rd123;
	st.global.v2.u32 	[%rd125+1048], {%r172, %r173};
$L__BB1_70:
	ret;

}
	// .globl	_ZN3cub18CUB_300001_SM_10006detail10merge_sort30DeviceMergeSortPartitionKernelIN6thrust24THRUST_300001_SM_1000_NS6detail15normal_iteratorINS5_10device_ptrI9mystruct1EEEEjN4cuda3std3__44lessIS9_EES9_EEvbT_PT2_T0_SK_PSK_T1_SK_i
.visible .entry _ZN3cub18CUB_300001_SM_10006detail10merge_sort30DeviceMergeSortPartitionKernelIN6thrust24THRUST_300001_SM_1000_NS6detail15normal_iteratorINS5_10device_ptrI9mystruct1EEEEjN4cuda3std3__44lessIS9_EES9_EEvbT_PT2_T0_SK_PSK_T1_SK_i(
	.param .u8 _ZN3cub18CUB_300001_SM_10006detail10merge_sort30DeviceMergeSortPartitionKernelIN6thrust24THRUST_300001_SM_1000_NS6detail15normal_iteratorINS5_10device_ptrI9mystruct1EEEEjN4cuda3std3__44lessIS9_EES9_EEvbT_PT2_T0_SK_PSK_T1_SK_i_param_0,
	.param .align 8 .b8 _ZN3cub18CUB_300001_SM_10006detail10merge_sort30DeviceMergeSortPartitionKernelIN6thrust24THRUST_300001_SM_1000_NS6detail15normal_iteratorINS5_10device_ptrI9mystruct1EEEEjN4cuda3std3__44lessIS9_EES9_EEvbT_PT2_T0_SK_PSK_T1_SK_i_param_1[8],
	.param .u64 .ptr .align 1 _ZN3cub18CUB_300001_SM_10006detail10merge_sort30DeviceMergeSortPartitionKernelIN6thrust24THRUST_300001_SM_1000_NS6detail15normal_iteratorINS5_10device_ptrI9mystruct1EEEEjN4cuda3std3__44lessIS9_EES9_EEvbT_PT2_T0_SK_PSK_T1_SK_i_param_2,
	.param .u32 _ZN3cub18CUB_300001_SM_10006detail10merge_sort30DeviceMergeSortPartitionKernelIN6thrust24THRUST_300001_SM_1000_NS6detail15normal_iteratorINS5_10device_ptrI9mystruct1EEEEjN4cuda3std3__44lessIS9_EES9_EEvbT_PT2_T0_SK_PSK_T1_SK_i_param_3,
	.param .u32 _ZN3cub18CUB_300001_SM_10006detail10merge_sort30DeviceMergeSortPartitionKernelIN6thrust24THRUST_300001_SM_1000_NS6detail15normal_iteratorINS5_10device_ptrI9mystruct1EEEEjN4cuda3std3__44lessIS9_EES9_EEvbT_PT2_T0_SK_PSK_T1_SK_i_param_4,
	.param .u64 .ptr .align 1 _ZN3cub18CUB_300001_SM_10006detail10merge_sort30DeviceMergeSortPartitionKernelIN6thrust24THRUST_300001_SM_1000_NS6detail15normal_iteratorINS5_10device_ptrI9mystruct1EEEEjN4cuda3std3__44lessIS9_EES9_EEvbT_PT2_T0_SK_PSK_T1_SK_i_param_5,
	.param .align 1 .b8 _ZN3cub18CUB_300001_SM_10006detail10merge_sort30DeviceMergeSortPartitionKernelIN6thrust24THRUST_300001_SM_1000_NS6detail15normal_iteratorINS5_10device_ptrI9mystruct1EEEEjN4cuda3std3__44lessIS9_EES9_EEvbT_PT2_T0_SK_PSK_T1_SK_i_param_6[1],
	.param .u32 _ZN3cub18CUB_300001_SM_10006detail10merge_sort30DeviceMergeSortPartitionKernelIN6thrust24THRUST_300001_SM_1000_NS6detail15normal_iteratorINS5_10device_ptrI9mystruct1EEEEjN4cuda3std3__44lessIS9_EES9_EEvbT_PT2_T0_SK_PSK_T1_SK_i_param_7,
	.param .u32 _ZN3cub18CUB_300001_SM_10006detail10merge_sort30DeviceMergeSortPartitionKernelIN6thrust24THRUST_300001_SM_1000_NS6detail15normal_iteratorINS5_10device_ptrI9mystruct1EEEEjN4cuda3std3__44lessIS9_EES9_EEvbT_PT2_T0_SK_PSK_T1_SK_i_param_8
)
{
	.reg .pred 	%p<22>;
	.reg .b16 	%rs<2>;
	.reg .b32 	%r<66>;
	.reg .b64 	%rd<44>;

	ld.param.u64 	%rd17, [_ZN3cub18CUB_300001_SM_10006detail10merge_sort30DeviceMergeSortPartitionKernelIN6thrust24THRUST_300001_SM_1000_NS6detail15normal_iteratorINS5_10device_ptrI9mystruct1EEEEjN4cuda3std3__44lessIS9_EES9_EEvbT_PT2_T0_SK_PSK_T1_SK_i_param_1];
	ld.param.s8 	%rs1, [_ZN3cub18CUB_300001_SM_10006detail10merge_sort30DeviceMergeSortPartitionKernelIN6thrust24THRUST_300001_SM_1000_NS6detail15normal_iteratorINS5_10device_ptrI9mystruct1EEEEjN4cuda3std3__44lessIS9_EES9_EEvbT_PT2_T0_SK_PSK_T1_SK_i_param_0];
	ld.param.u64 	%rd18, [_ZN3cub18CUB_300001_SM_10006detail10merge_sort30DeviceMergeSortPartitionKernelIN6thrust24THRUST_300001_SM_1000_NS6detail15normal_iteratorINS5_10device_ptrI9mystruct1EEEEjN4cuda3std3__44lessIS9_EES9_EEvbT_PT2_T0_SK_PSK_T1_SK_i_param_2];
	ld.param.u32 	%r22, [_ZN3cub18CUB_300001_SM_10006detail10merge_sort30DeviceMergeSortPartitionKernelIN6thrust24THRUST_300001_SM_1000_NS6detail15normal_iteratorINS5_10device_ptrI9mystruct1EEEEjN4cuda3std3__44lessIS9_EES9_EEvbT_PT2_T0_SK_PSK_T1_SK_i_param_3];
	ld.param.u32 	%r23, [_ZN3cub18CUB_300001_SM_10006detail10merge_sort30DeviceMergeSortPartitionKernelIN6thrust24THRUST_300001_SM_1000_NS6detail15normal_iteratorINS5_10device_ptrI9mystruct1EEEEjN4cuda3std3__44lessIS9_EES9_EEvbT_PT2_T0_SK_PSK_T1_SK_i_param_4];
	ld.param.u64 	%rd19, [_ZN3cub18CUB_300001_SM_10006detail10merge_sort30DeviceMergeSortPartitionKernelIN6thrust24THRUST_300001_SM_1000_NS6detail15normal_iteratorINS5_10device_ptrI9mystruct1EEEEjN4cuda3std3__44lessIS9_EES9_EEvbT_PT2_T0_SK_PSK_T1_SK_i_param_5];
	ld.param.u32 	%r24, [_ZN3cub18CUB_300001_SM_10006detail10merge_sort30DeviceMergeSortPartitionKernelIN6thrust24THRUST_300001_SM_1000_NS6detail15normal_iteratorINS5_10device_ptrI9mystruct1EEEEjN4cuda3std3__44lessIS9_EES9_EEvbT_PT2_T0_SK_PSK_T1_SK_i_param_7];
	ld.param.u32 	%r25, [_ZN3cub18CUB_300001_SM_10006detail10merge_sort30DeviceMergeSortPartitionKernelIN6thrust24THRUST_300001_SM_1000_NS6detail15normal_iteratorINS5_10device_ptrI9mystruct1EEEEjN4cuda3std3__44lessIS9_EES9_EEvbT_PT2_T0_SK_PSK_T1_SK_i_param_8];
	cvta.to.global.u64 	%rd1, %rd19;
	mov.u32 	%r26, %ntid.x;
	mov.u32 	%r27, %ctaid.x;
	mov.u32 	%r28, %tid.x;
	mad.lo.s32 	%r1, %r26, %r27, %r28;
	setp.ge.u32 	%p5, %r1, %r23;
	@%p5 bra 	$L__BB2_15;
	shr.u32 	%r29, %r24, 1;
	add.s32 	%r2, %r24, -1;
	neg.s32 	%r30, %r24;
	and.b32  	%r31, %r1, %r30;
	mul.lo.s32 	%r32, %r25, %r31;
	mul.lo.s32 	%r33, %r25, %r29;
	min.u32 	%r3, %r32, %r22;
	not.b32 	%r34, %r32;
	min.u32 	%r35, %r33, %r34;
	add.s32 	%r36, %r35, %r32;
	min.u32 	%r4, %r36, %r22;
	not.b32 	%r37, %r4;
	min.u32 	%r38, %r33, %r37;
	add.s32 	%r39, %r38, %r4;
	min.u32 	%r5, %r39, %r22;
	// begin inline asm
	griddepcontrol.wait;
	// end inline asm
	add.s32 	%r40, %r1, 1;
	setp.ne.s32 	%p6, %r40, %r23;
	@%p6 bra 	$L__BB2_3;
	mul.wide.u32 	%rd42, %r1, 4;
	add.s64 	%rd43, %rd1, %rd42;
	st.global.u32 	[%rd43], %r4;
	bra.uni 	$L__BB2_15;
$L__BB2_3:
	sub.s32 	%r41, %r5, %r3;
	and.b32  	%r42, %r2, %r1;
	mul.lo.s32 	%r43, %r42, %r25;
	min.u32 	%r6, %r43, %r41;
	setp.eq.s16 	%p7, %rs1, 0;
	@%p7 bra 	$L__BB2_9;
	sub.s32 	%r44, %r4, %r3;
	sub.s32 	%r45, %r5, %r4;
	max.u32 	%r46, %r6, %r45;
	sub.s32 	%r65, %r46, %r45;
	min.u32 	%r61, %r44, %r6;
	setp.ge.u32 	%p8, %r65, %r61;
	@%p8 bra 	$L__BB2_14;
	cvta.to.global.u64 	%rd3, %rd17;
	cvt.u64.u32 	%rd4, %r4;
	cvt.u64.u32 	%rd5, %r3;
$L__BB2_6:
	sub.s32 	%r47, %r61, %r65;
	shr.u32 	%r48, %r47, 1;
	add.s32 	%r11, %r48, %r65;
	cvt.u64.u32 	%rd20, %r11;
	add.s64 	%rd21, %rd20, %rd5;
	shl.b64 	%rd22, %rd21, 5;
	add.s64 	%rd6, %rd3, %rd22;
	ld.global.u64 	%rd7, [%rd6];
	not.b32 	%r49, %r11;
	add.s32 	%r50, %r6, %r49;
	cvt.u64.u32 	%rd23, %r50;
	add.s64 	%rd24, %rd23, %rd4;
	shl.b64 	%rd25, %rd24, 5;
	add.s64 	%rd8, %rd3, %rd25;
	ld.global.u64 	%rd9, [%rd8];
	setp.lt.u64 	%p10, %rd9, %rd7;
	mov.pred 	%p20, 0;
	@%p10 bra 	$L__BB2_8;
	ld.global.u64 	%rd26, [%rd8+8];
	ld.global.u64 	%rd28, [%rd6+8];
	setp.ne.s64 	%p11, %rd9, %rd7;
	setp.gt.u64 	%p12, %rd26, %rd28;
	or.pred  	%p20, %p11, %p12;
$L__BB2_8:
	add.s32 	%r51, %r11, 1;
	selp.b32 	%r65, %r51, %r65, %p20;
	selp.b32 	%r61, %r61, %r11, %p20;
	setp.lt.u32 	%p13, %r65, %r61;
	@%p13 bra 	$L__BB2_6;
	bra.uni 	$L__BB2_14;
$L__BB2_9:
	sub.s32 	%r52, %r4, %r3;
	sub.s32 	%r53, %r5, %r4;
	max.u32 	%r54, %r6, %r53;
	sub.s32 	%r65, %r54, %r53;
	min.u32 	%r63, %r52, %r6;
	setp.ge.u32 	%p14, %r65, %r63;
	@%p14 bra 	$L__BB2_14;
	cvta.to.global.u64 	%rd10, %rd18;
	cvt.u64.u32 	%rd11, %r4;
	cvt.u64.u32 	%rd12, %r3;
$L__BB2_11:
	sub.s32 	%r55, %r63, %r65;
	shr.u32 	%r56, %r55, 1;
	add.s32 	%r18, %r56, %r65;
	cvt.u64.u32 	%rd30, %r18;
	add.s64 	%rd31, %rd30, %rd12;
	shl.b64 	%rd32, %rd31, 5;
	add.s64 	%rd13, %rd10, %rd32;
	ld.global.u64 	%rd14, [%rd13];
	not.b32 	%r57, %r18;
	add.s32 	%r58, %r6, %r57;
	cvt.u64.u32 	%rd33, %r58;
	add.s64 	%rd34, %rd33, %rd11;
	shl.b64 	%rd35, %rd34, 5;
	add.s64 	%rd15, %rd10, %rd35;
	ld.global.u64 	%rd16, [%rd15];
	setp.lt.u64 	%p16, %rd16, %rd14;
	mov.pred 	%p21, 0;
	@%p16 bra 	$L__BB2_13;
	ld.global.u64 	%rd36, [%rd15+8];
	ld.global.u64 	%rd38, [%rd13+8];
	setp.ne.s64 	%p17, %rd16, %rd14;
	setp.gt.u64 	%p18, %rd36, %rd38;
	or.pred  	%p21, %p17, %p18;
$L__BB2_13:
	add.s32 	%r59, %r18, 1;
	selp.b32 	%r65, %r59, %r65, %p21;
	selp.b32 	%r63, %r63, %r18, %p21;
	setp.lt.u32 	%p19, %r65, %r63;
	@%p19 bra 	$L__BB2_11;
$L__BB2_14:
	add.s32 	%r60, %r65, %r3;
	mul.wide.u32 	%rd40, %r1, 4;
	add.s64 	%rd41, %rd1, %rd40;
	st.global.u32 	[%rd41], %r60;
$L__BB2_15:
	ret;

}
	// .globl	_ZN3cub18CUB_300001_SM_10006detail10merge_sort26DeviceMergeSortMergeKernelINS2_10policy_hubIN6thrust24THRUST_300001_SM_1000_NS6detail15normal_iteratorINS6_10device_ptrI9mystruct1EEEEE9Policy600ESC_PNS0_8NullTypeESC_SG_jN4cuda3std3__44lessISA_EESA_SF_EEvbT2_T3_T4_PT6_PT7_T5_PSO_SO_NS1_7vsmem_tE
.visible .entry _ZN3cub18CUB_300001_SM_10006detail10merge_sort26DeviceMergeSortMergeKernelINS2_10policy_hubIN6thrust24THRUST_300001_SM_1000_NS6detail15normal_iteratorINS6_10device_ptrI9mystruct1EEEEE9Policy600ESC_PNS0_8NullTypeESC_SG_jN4cuda3std3__44lessISA_EESA_SF_EEvbT2_T3_T4_PT6_PT7_T5_PSO_SO_NS1_7vsmem_tE(
	.param .u8 _ZN3cub18CUB_300001_SM_10006detail10merge_sort26DeviceMergeSortMergeKernelINS2_10policy_hubIN6thrust24THRUST_300001_SM_1000_NS6detail15normal_iteratorINS6_10device_ptrI9mystruct1EEEEE9Policy600ESC_PNS0_8NullTypeESC_SG_jN4cuda3std3__44lessISA_EESA_SF_EEvbT2_T3_T4_PT6_PT7_T5_PSO_SO_NS1_7vsmem_tE_param_0,
	.param .align 8 .b8 _ZN3cub18CUB_300001_SM_10006detail10merge_sort26DeviceMergeSortMergeKernelINS2_10policy_hubIN6thrust24THRUST_300001_SM_1000_NS6detail15normal_iteratorINS6_10device_ptrI9mystruct1EEEEE9Policy600ESC_PNS0_8NullTypeESC_SG_jN4cuda3std3__44lessISA_EESA_SF_EEvbT2_T3_T4_PT6_PT7_T5_PSO_SO_NS1_7vsmem_tE_param_1[8],
	.param .u64 .ptr .align 1 _ZN3cub18CUB_300001_SM_10006detail10merge_sort26DeviceMergeSortMergeKernelINS2_10policy_hubIN6thrust24THRUST_300001_SM_1000_NS6detail15normal_iteratorINS6_10device_ptrI9mystruct1EEEEE9Policy600ESC_PNS0_8NullTypeESC_SG_jN4cuda3std3__44lessISA_EESA_SF_EEvbT2_T3_T4_PT6_PT7_T5_PSO_SO_NS1_7vsmem_tE_param_2,
	.param .u32 _ZN3cub18CUB_300001_SM_10006detail10merge_sort26DeviceMergeSortMergeKernelINS2_10policy_hubIN6thrust24THRUST_300001_SM_1000_NS6detail15normal_iteratorINS6_10device_ptrI9mystruct1EEEEE9Policy600ESC_PNS0_8NullTypeESC_SG_jN4cuda3std3__44lessISA_EESA_SF_EEvbT2_T3_T4_PT6_PT7_T5_PSO_SO_NS1_7vsmem_tE_param_3,
	.param .u64 .ptr .align 1 _ZN3cub18CUB_300001_SM_10006detail10merge_sort26DeviceMergeSortMergeKernelINS2_10policy_hubIN6thrust24THRUST_300001_SM_1000_NS6detail15normal_iteratorINS6_10device_ptrI9mystruct1EEEEE9Policy600ESC_PNS0_8NullTypeESC_SG_jN4cuda3std3__44lessISA_EESA_SF_EEvbT2_T3_T4_PT6_PT7_T5_PSO_SO_NS1_7vsmem_tE_param_4,
	.param .u64 .ptr .align 1 _ZN3cub18CUB_300001_SM_10006detail10merge_sort26DeviceMergeSortMergeKernelINS2_10policy_hubIN6thrust24THRUST_300001_SM_1000_NS6detail15normal_iteratorINS6_10device_ptrI9mystruct1EEEEE9Policy600ESC_PNS0_8NullTypeESC_SG_jN4cuda3std3__44lessISA_EESA_SF_EEvbT2_T3_T4_PT6_PT7_T5_PSO_SO_NS1_7vsmem_tE_param_5,
	.param .align 1 .b8 _ZN3cub18CUB_300001_SM_10006detail10merge_sort26DeviceMergeSortMergeKernelINS2_10policy_hubIN6thrust24THRUST_300001_SM_1000_NS6detail15normal_iteratorINS6_10device_ptrI9mystruct1EEEEE9Policy600ESC_PNS0_8NullTypeESC_SG_jN4cuda3std3__44lessISA_EESA_SF_EEvbT2_T3_T4_PT6_PT7_T5_PSO_SO_NS1_7vsmem_tE_param_6[1],
	.param .u64 .ptr .align 1 _ZN3cub18CUB_300001_SM_10006detail10merge_sort26DeviceMergeSortMergeKernelINS2_10policy_hubIN6thrust24THRUST_300001_SM_1000_NS6detail15normal_iteratorINS6_10device_ptrI9mystruct1EEEEE9Policy600ESC_PNS0_8NullTypeESC_SG_jN4cuda3std3__44lessISA_EESA_SF_EEvbT2_T3_T4_PT6_PT7_T5_PSO_SO_NS1_7vsmem_tE_param_7,
	.param .u32 _ZN3cub18CUB_300001_SM_10006detail10merge_sort26DeviceMergeSortMergeKernelINS2_10policy_hubIN6thrust24THRUST_300001_SM_1000_NS6detail15normal_iteratorINS6_10device_ptrI9mystruct1EEEEE9Policy600ESC_PNS0_8NullTypeESC_SG_jN4cuda3std3__44lessISA_EESA_SF_EEvbT2_T3_T4_PT6_PT7_T5_PSO_SO_NS1_7vsmem_tE_param_8,
	.param .align 8 .b8 _ZN3cub18CUB_300001_SM_10006detail10merge_sort26DeviceMergeSortMergeKernelINS2_10policy_hubIN6thrust24THRUST_300001_SM_1000_NS6detail15normal_iteratorINS6_10device_ptrI9mystruct1EEEEE9Policy600ESC_PNS0_8NullTypeESC_SG_jN4cuda3std3__44lessISA_EESA_SF_EEvbT2_T3_T4_PT6_PT7_T5_PSO_SO_NS1_7vsmem_tE_param_9[8]
)
.maxntid 256
{
	.reg .pred 	%p<88>;
	.reg .b16 	%rs<30>;
	.reg .b32 	%r<468>;
	.reg .b64 	%rd<364>;
	// demoted variable
	.shared .align 16 .b8 _ZZN3cub18CUB_300001_SM_10006detail10merge_sort26DeviceMergeSortMergeKernelINS2_10policy_hubIN6thrust24THRUST_300001_SM_1000_NS6detail15normal_iteratorINS6_10device_ptrI9mystruct1EEEEE9Policy600ESC_PNS0_8NullTypeESC_SG_jN4cuda3std3__44lessISA_EESA_SF_EEvbT2_T3_T4_PT6_PT7_T5_PSO_SO_NS1_7vsmem_tEE19static_temp_storage[16416];
	ld.param.u64 	%rd177, [_ZN3cub18CUB_300001_SM_10006detail10merge_sort26DeviceMergeSortMergeKernelINS2_10policy_hubIN6thrust24THRUST_300001_SM_1000_NS6detail15normal_iteratorINS6_10device_ptrI9mystruct1EEEEE9Policy600ESC_PNS0_8NullTypeESC_SG_jN4cuda3std3__44lessISA_EESA_SF_EEvbT2_T3_T4_PT6_PT7_T5_PSO_SO_NS1_7vsmem_tE_param_1];
	ld.param.u32 	%r178, [_ZN3cub18CUB_300001_SM_10006detail10merge_sort26DeviceMergeSortMergeKernelINS2_10policy_hubIN6thrust24THRUST_300001_SM_1000_NS6detail15normal_iteratorINS6_10device_ptrI9mystruct1EEEEE9Policy600ESC_PNS0_8NullTypeESC_SG_jN4cuda3std3__44lessISA_EESA_SF_EEvbT2_T3_T4_PT6_PT7_T5_PSO_SO_NS1_7vsmem_tE_param_3];
	ld.param.u64 	%rd178, [_ZN3cub18CUB_300001_SM_10006detail10merge_sort26DeviceMergeSortMergeKernelINS2_10policy_hubIN6thrust24THRUST_300001_SM_1000_NS6detail15normal_iteratorINS6_10device_ptrI9mystruct1EEEEE9Policy600ESC_PNS0_8NullTypeESC_SG_jN4cuda3std3__44lessISA_EESA_SF_EEvbT2_T3_T4_PT6_PT7_T5_PSO_SO_NS1_7vsmem_tE_param_4];
	ld.param.u64 	%rd179, [_ZN3cub18CUB_300001_SM_10006detail10merge_sort26DeviceMergeSortMergeKernelINS2_10policy_hubIN6thrust24THRUST_300001_SM_1000_NS6detail15normal_iteratorINS6_10device_ptrI9mystruct1EEEEE9Policy600ESC_PNS0_8NullTypeESC_SG_jN4cuda3std3__44lessISA_EESA_SF_EEvbT2_T3_T4_PT6_PT7_T5_PSO_SO_NS1_7vsmem_tE_param_7];
	ld.param.u32 	%r179, [_ZN3cub18CUB_300001_SM_10006detail10merge_sort26DeviceMergeSortMergeKernelINS2_10policy_hubIN6thrust24THRUST_300001_SM_1000_NS6detail15normal_iteratorINS6_10device_ptrI9mystruct1EEEEE9Policy600ESC_PNS0_8NullTypeESC_SG_jN4cuda3std3__44lessISA_EESA_SF_EEvbT2_T3_T4_PT6_PT7_T5_PSO_SO_NS1_7vsmem_tE_param_8];
	cvta.to.global.u64 	%rd1, %rd178;
	cvta.to.global.u64 	%rd2, %rd179;
	cvta.to.global.u64 	%rd3, %rd177;
	mov.u32 	%r1, %ctaid.x;
	mov.u32 	%r180, %nctaid.x;
	mov.u32 	%r2, %tid.x;
	add.s32 	%r181, %r180, -1;
	setp.ge.u32 	%p9, %r1, %r181;
	@%p9 bra 	$L__BB3_36;
	ld.param.s8 	%rs28, [_ZN3cub18CUB_300001_SM_10006detail10merge_sort26DeviceMergeSortMergeKernelINS2_10policy_hubIN6thrust24THRUST_300001_SM_1000_NS6detail15normal_iteratorINS6_10device_ptrI9mystruct1EEEEE9Policy600ESC_PNS0_8NullTypeESC_SG_jN4cuda3std3__44lessISA_EESA_SF_EEvbT2_T3_T4_PT6_PT7_T5_PSO_SO_NS1_7vsmem_tE_param_0];
	mul.wide.u32 	%rd232, %r1, 4;
	add.s64 	%rd233, %rd2, %rd232;
	ld.global.u32 	%r301, [%rd233];
	ld.global.u32 	%r302, [%rd233+4];
	neg.s32 	%r303, %r179;
	and.b32  	%r304, %r1, %r303;
	shl.b32 	%r3, %r304, 9;
	shl.b32 	%r305, %r179, 8;
	and.b32  	%r4, %r305, -512;
	sub.s32 	%r306, %r1, %r304;
	shl.b32 	%r307, %r306, 9;
	sub.s32 	%r5, %r301, %r3;
	sub.s32 	%r308, %r302, %r3;
	sub.s32 	%r309, %r178, %r3;
	max.u32 	%r310, %r309, %r4;
	sub.s32 	%r311, %r310, %r4;
	sub.s32 	%r312, %r307, %r5;
	min.u32 	%r6, %r312, %r311;
	setp.eq.s32 	%p52, %r307, -512;
	selp.b32 	%r313, 511, 512, %p52;
	add.s32 	%r314, %r313, %r307;
	sub.s32 	%r315, %r314, %r308;
	or.b32  	%r316, %r1, %r303;
	setp.eq.s32 	%p53, %r316, -1;
	min.u32 	%r317, %r4, %r309;
	selp.b32 	%r318, %r317, %r308, %p53;
	selp.b32 	%r319, %r4, %r315, %p53;
	min.u32 	%r7, %r319, %r311;
	sub.s32 	%r8, %r318, %r5;
	// begin inline asm
	griddepcontrol.wait;
	// end inline asm
	setp.eq.s16 	%p54, %rs28, 0;
	@%p54 bra 	$L__BB3_8;
	cvt.u64.u32 	%rd234, %r3;
	cvt.u64.u32 	%rd235, %r5;
	add.s64 	%rd236, %rd235, %rd234;
	cvt.u64.u32 	%rd237, %r4;
	add.s64 	%rd238, %rd234, %rd237;
	cvt.u64.u32 	%rd239, %r6;
	add.s64 	%rd240, %rd238, %rd239;
	setp.ge.s32 	%p55, %r2, %r8;
	cvt.u64.u32 	%rd241, %r2;
	add.s64 	%rd242, %rd236, %rd241;
	shl.b64 	%rd243, %rd242, 5;
	add.s64 	%rd4, %rd3, %rd243;
	sub.s32 	%r320, %r2, %r8;
	cvt.s64.s32 	%rd244, %r320;
	add.s64 	%rd245, %rd240, %rd244;
	shl.b64 	%rd246, %rd245, 5;
	add.s64 	%rd5, %rd3, %rd246;
	@%p55 bra 	$L__BB3_4;
	ld.global.v2.u64 	{%rd316, %rd315}, [%rd4];
	ld.global.u64 	%rd314, [%rd4+16];
	ld.global.v2.b32 	{%r435, %r434}, [%rd4+24];
	bra.uni 	$L__BB3_5;
$L__BB3_4:
	ld.global.v2.u64 	{%rd316, %rd315}, [%rd5];
	ld.global.u64 	%rd314, [%rd5+16];
	ld.global.v2.b32 	{%r435, %r434}, [%rd5+24];
$L__BB3_5:
	add.s32 	%r321, %r2, 256;
	setp.lt.s32 	%p56, %r321, %r8;
	@%p56 bra 	$L__BB3_7;
	ld.global.v2.u64 	{%rd313, %rd312}, [%rd5+8192];
	ld.global.u64 	%rd311, [%rd5+8208];
	ld.global.v2.b32 	{%r433, %r432}, [%rd5+8216];
	bra.uni 	$L__BB3_15;
$L__BB3_7:
	ld.global.v2.u64 	{%rd313, %rd312}, [%rd4+8192];
	ld.global.u64 	%rd311, [%rd4+8208];
	ld.global.v2.b32 	{%r433, %r432}, [%rd4+8216];
	bra.uni 	$L__BB3_15;
$L__BB3_8:
	cvt.u64.u32 	%rd247, %r3;
	cvt.u64.u32 	%rd248, %r5;
	add.s64 	%rd21, %rd248, %rd247;
	cvt.u64.u32 	%rd249, %r4;
	add.s64 	%rd250, %rd247, %rd249;
	cvt.u64.u32 	%rd251, %r6;
	add.s64 	%rd22, %rd250, %rd251;
	setp.ge.s32 	%p57, %r2, %r8;
	@%p57 bra 	$L__BB3_10;
	cvt.u64.u32 	%rd255, %r2;
	add.s64 	%rd306, %rd21, %rd255;
	shl.b64 	%rd256, %rd306, 5;
	add.s64 	%rd257, %rd1, %rd256;
	ld.global.v2.u64 	{%rd316, %rd315}, [%rd257];
	ld.global.u64 	%rd314, [%rd257+16];
	bra.uni 	$L__BB3_11;
$L__BB3_10:
	sub.s32 	%r322, %r2, %r8;
	cvt.s64.s32 	%rd252, %r322;
	add.s64 	%rd306, %rd22, %rd252;
	shl.b64 	%rd253, %rd306, 5;
	add.s64 	%rd254, %rd1, %rd253;
	ld.global.v2.u64 	{%rd316, %rd315}, [%rd254];
	ld.global.u64 	%rd314, [%rd254+16];
$L__BB3_11:
	shl.b64 	%rd258, %rd306, 5;
	add.s64 	%rd259, %rd1, %rd258;
	ld.global.v2.b32 	{%r435, %r434}, [%rd259+24];
	add.s32 	%r21, %r2, 256;
	setp.lt.s32 	%p58, %r21, %r8;
	@%p58 bra 	$L__BB3_13;
	sub.s32 	%r323, %r21, %r8;
	cvt.s64.s32 	%rd260, %r323;
	add.s64 	%rd310, %rd22, %rd260;
	shl.b64 	%rd261, %rd310, 5;
	add.s64 	%rd262, %rd261, %rd1;
	ld.global.v2.u64 	{%rd313, %rd312}, [%rd262];
	ld.global.u64 	%rd311, [%rd262+16];
	bra.uni 	$L__BB3_14;
$L__BB3_13:
	cvt.u64.u32 	%rd263, %r21;
	add.s64 	%rd310, %rd21, %rd263;
	shl.b64 	%rd264, %rd310, 5;
	add.s64 	%rd265, %rd264, %rd1;
	ld.global.v2.u64 	{%rd313, %rd312}, [%rd265];
	ld.global.u64 	%rd311, [%rd265+16];
$L__BB3_14:
	shl.b64 	%rd266, %rd310, 5;
	add.s64 	%rd267, %rd1, %rd266;
	ld.global.v2.b32 	{%r433, %r432}, [%rd267+24];
$L__BB3_15:
	sub.s32 	%r324, %r7, %r6;
	shl.b32 	%r325, %r2, 5;
	mov.u32 	%r326, _ZZN3cub18CUB_300001_SM_10006detail10merge_sort26DeviceMergeSortMergeKernelINS2_10policy_hubIN6thrust24THRUST_300001_SM_1000_NS6detail15normal_iteratorINS6_10device_ptrI9mystruct1EEEEE9Policy600ESC_PNS0_8NullTypeESC_SG_jN4cuda3std3__44lessISA_EESA_SF_EEvbT2_T3_T4_PT6_PT7_T5_PSO_SO_NS1_7vsmem_tEE19static_temp_storage;
	add.s32 	%r327, %r326, %r325;
	st.shared.v2.u64 	[%r327], {%rd316, %rd315};
	st.shared.u64 	[%r327+16], %rd314;
	st.shared.v2.u32 	[%r327+24], {%r435, %r434};
	st.shared.v2.u64 	[%r327+8192], {%rd313, %rd312};
	st.shared.u64 	[%r327+8208], %rd311;
	st.shared.v2.u32 	[%r327+8216], {%r433, %r432};
	bar.sync 	0;
	// begin inline asm
	griddepcontrol.launch_dependents;
	// end inline asm
	add.s32 	%r30, %r324, %r8;
	shl.b32 	%r31, %r2, 1;
	min.s32 	%r32, %r31, %r30;
	setp.lt.s32 	%p59, %r32, %r324;
	sub.s32 	%r328, %r32, %r324;
	selp.b32 	%r438, 0, %r328, %p59;
	min.s32 	%r436, %r8, %r32;
	setp.ge.s32 	%p60, %r438, %r436;
	@%p60 bra 	$L__BB3_20;
	add.s32 	%r35, %r32, %r8;
$L__BB3_17:
	sub.s32 	%r329, %r436, %r438;
	shr.u32 	%r330, %r329, 31;
	add.s32 	%r331, %r329, %r330;
	shr.s32 	%r332, %r331, 1;
	add.s32 	%r38, %r332, %r438;
	shl.b32 	%r333, %r38, 5;
	add.s32 	%r39, %r326, %r333;
	ld.shared.u64 	%rd53, [%r39];
	not.b32 	%r335, %r38;
	add.s32 	%r336, %r35, %r335;
	shl.b32 	%r337, %r336, 5;
	add.s32 	%r40, %r326, %r337;
	ld.shared.u64 	%rd54, [%r40];
	setp.lt.u64 	%p62, %rd54, %rd53;
	mov.pred 	%p84, 0;
	@%p62 bra 	$L__BB3_19;
	ld.shared.u64 	%rd268, [%r40+8];
	ld.shared.u64 	%rd270, [%r39+8];
	setp.ne.s64 	%p63, %rd54, %rd53;
	setp.gt.u64 	%p64, %rd268, %rd270;
	or.pred  	%p84, %p63, %p64;
$L__BB3_19:
	add.s32 	%r338, %r38, 1;
	selp.b32 	%r438, %r338, %r438, %p84;
	selp.b32 	%r436, %r436, %r38, %p84;
	setp.lt.s32 	%p65, %r438, %r436;
	@%p65 bra 	$L__BB3_17;
$L__BB3_20:
	sub.s32 	%r339, %r32, %r438;
	add.s32 	%r44, %r339, %r8;
	shl.b32 	%r340, %r438, 5;
	mov.u32 	%r341, _ZZN3cub18CUB_300001_SM_10006detail10merge_sort26DeviceMergeSortMergeKernelINS2_10policy_hubIN6thrust24THRUST_300001_SM_1000_NS6detail15normal_iteratorINS6_10device_ptrI9mystruct1EEEEE9Policy600ESC_PNS0_8NullTypeESC_SG_jN4cuda3std3__44lessISA_EESA_SF_EEvbT2_T3_T4_PT6_PT7_T5_PSO_SO_NS1_7vsmem_tEE19static_temp_storage;
	add.s32 	%r45, %r341, %r340;
	ld.shared.v2.b32 	{%r446, %r445}, [%r45+24];
	bfe.u32 	%r342, %r445, 24, 8;
	cvt.u16.u32 	%rs1, %r342;
	bfe.u32 	%r343, %r445, 16, 8;
	cvt.u16.u32 	%rs2, %r343;
	bfe.u32 	%r344, %r445, 8, 8;
	cvt.u16.u32 	%rs3, %r344;
	bfe.u32 	%r345, %r446, 24, 8;
	cvt.u16.u32 	%rs4, %r345;
	bfe.u32 	%r346, %r446, 16, 8;
	cvt.u16.u32 	%rs5, %r346;
	bfe.u32 	%r347, %r446, 8, 8;
	cvt.u16.u32 	%rs6, %r347;
	shl.b32 	%r348, %r44, 5;
	add.s32 	%r48, %r341, %r348;
	ld.shared.v2.b32 	{%r441, %r442}, [%r48+24];
	bfe.u32 	%r349, %r442, 24, 8;
	cvt.u16.u32 	%rs7, %r349;
	bfe.u32 	%r350, %r442, 16, 8;
	cvt.u16.u32 	%rs8, %r350;
	bfe.u32 	%r351, %r442, 8, 8;
	cvt.u16.u32 	%rs9, %r351;
	bfe.u32 	%r352, %r441, 24, 8;
	cvt.u16.u32 	%rs10, %r352;
	bfe.u32 	%r353, %r441, 16, 8;
	cvt.u16.u32 	%rs11, %r353;
	bfe.u32 	%r354, %r441, 8, 8;
	cvt.u16.u32 	%rs12, %r354;
	ld.shared.u64 	%rd322, [%r48+16];
	ld.shared.v2.u64 	{%rd320, %rd321}, [%r48];
	ld.shared.u64 	%rd326, [%r45+16];
	ld.shared.v2.u64 	{%rd328, %rd327}, [%r45];
	setp.ge.s32 	%p67, %r44, %r30;
	mov.pred 	%p85, 0;
	@%p67 bra 	$L__BB3_23;
	setp.ge.s32 	%p69, %r438, %r8;
	setp.lt.u64 	%p70, %rd320, %rd328;
	or.pred  	%p71, %p69, %p70;
	mov.pred 	%p85, -1;
	@%p71 bra 	$L__BB3_23;
	setp.eq.s64 	%p72, %rd320, %rd328;
	setp.le.u64 	%p73, %rd321, %rd327;
	and.pred  	%p85, %p72, %p73;
$L__BB3_23:
	not.pred 	%p74, %p85;
	@%p74 bra 	$L__BB3_25;
	cvt.u32.u16 	%r365, %rs7;
	cvt.u32.u16 	%r366, %rs8;
	prmt.b32 	%r367, %r366, %r365, 0x3340U;
	cvt.u32.u16 	%r368, %rs9;
	prmt.b32 	%r369, %r442, %r368, 0x3340U;
	prmt.b32 	%r439, %r369, %r367, 0x5410U;
	cvt.u32.u16 	%r370, %rs10;
	cvt.u32.u16 	%r371, %rs11;
	prmt.b32 	%r372, %r371, %r370, 0x3340U;
	cvt.u32.u16 	%r373, %rs12;
	prmt.b32 	%r374, %r441, %r373, 0x3340U;
	prmt.b32 	%r440, %r374, %r372, 0x5410U;
	mov.u64 	%rd317, %rd322;
	mov.u64 	%rd318, %rd321;
	mov.u64 	%rd319, %rd320;
	bra.uni 	$L__BB3_26;
$L__BB3_25:
	cvt.u32.u16 	%r355, %rs1;
	cvt.u32.u16 	%r356, %rs2;
	prmt.b32 	%r357, %r356, %r355, 0x3340U;
	cvt.u32.u16 	%r358, %rs3;
	prmt.b32 	%r359, %r445, %r358, 0x3340U;
	prmt.b32 	%r439, %r359, %r357, 0x5410U;
	cvt.u32.u16 	%r360, %rs4;
	cvt.u32.u16 	%r361, %rs5;
	prmt.b32 	%r362, %r361, %r360, 0x3340U;
	cvt.u32.u16 	%r363, %rs6;
	prmt.b32 	%r364, %r446, %r363, 0x3340U;
	prmt.b32 	%r440, %r364, %r362, 0x5410U;
	mov.u64 	%rd317, %rd326;
	mov.u64 	%rd318, %rd327;
	mov.u64 	%rd319, %rd328;
$L__BB3_26:
	selp.u32 	%r375, 1, 0, %p85;
	add.s32 	%r59, %r44, %r375;
	not.pred 	%p75, %p85;
	selp.u32 	%r376, 1, 0, %p75;
	add.s32 	%r60, %r438, %r376;
	@%p75 bra 	$L__BB3_28;
	ld.shared.v2.u64 	{%rd320, %rd321}, [%r48+32];
	ld.shared.u64 	%rd322, [%r48+48];
	ld.shared.v2.u32 	{%r441, %r442}, [%r48+56];
	bra.uni 	$L__BB3_29;
$L__BB3_28:
	ld.shared.v2.u64 	{%rd328, %rd327}, [%r45+32];
	ld.shared.u64 	%rd326, [%r45+48];
	ld.shared.v2.u32 	{%r446, %r445}, [%r45+56];
$L__BB3_29:
	setp.ge.s32 	%p76, %r59, %r30;
	@%p76 bra 	$L__BB3_33;
	setp.ge.s32 	%p77, %r60, %r8;
	setp.lt.u64 	%p78, %rd320, %rd328;
	or.pred  	%p79, %p77, %p78;
	@%p79 bra 	$L__BB3_32;
	setp.eq.s64 	%p80, %rd320, %rd328;
	setp.le.u64 	%p81, %rd321, %rd327;
	and.pred  	%p82, %p80, %p81;
	@%p82 bra 	$L__BB3_32;
	bra.uni 	$L__BB3_33;
$L__BB3_32:
	mov.u32 	%r445, %r442;
	mov.u32 	%r446, %r441;
	mov.u64 	%rd326, %rd322;
	mov.u64 	%rd327, %rd321;
	mov.u64 	%rd328, %rd320;
$L__BB3_33:
	ld.param.s8 	%rs29, [_ZN3cub18CUB_300001_SM_10006detail10merge_sort26DeviceMergeSortMergeKernelINS2_10policy_hubIN6thrust24THRUST_300001_SM_1000_NS6detail15normal_iteratorINS6_10device_ptrI9mystruct1EEEEE9Policy600ESC_PNS0_8NullTypeESC_SG_jN4cuda3std3__44lessISA_EESA_SF_EEvbT2_T3_T4_PT6_PT7_T5_PSO_SO_NS1_7vsmem_tE_param_0];
	mov.u32 	%r377, %ctaid.x;
	shl.b32 	%r75, %r377, 9;
	setp.eq.s16 	%p83, %rs29, 0;
	bar.sync 	0;
	@%p83 bra 	$L__BB3_35;
	cvt.u64.u32 	%rd272, %r75;
	// begin inline asm
	mov.u32 %r378, %laneid;
	// end inline asm
	and.b32  	%r379, %r31, 1984;
	shl.b32 	%r380, %r378, 1;
	add.s32 	%r381, %r380, %r379;
	shl.b32 	%r382, %r381, 5;
	mov.u32 	%r383, _ZZN3cub18CUB_300001_SM_10006detail10merge_sort26DeviceMergeSortMergeKernelINS2_10policy_hubIN6thrust24THRUST_300001_SM_1000_NS6detail15normal_iteratorINS6_10device_ptrI9mystruct1EEEEE9Policy600ESC_PNS0_8NullTypeESC_SG_jN4cuda3std3__44lessISA_EESA_SF_EEvbT2_T3_T4_PT6_PT7_T5_PSO_SO_NS1_7vsmem_tEE19static_temp_storage;
	add.s32 	%r384, %r383, %r382;
	st.shared.v2.u64 	[%r384], {%rd319, %rd318};
	st.shared.u64 	[%r384+16], %rd317;
	and.b32  	%r385, %r440, 65535;
	bfi.b32 	%r386, %r385, %r440, 0, 8;
	and.b32  	%r387, %r439, 65535;
	bfi.b32 	%r388, %r387, %r439, 0, 8;
	st.shared.v2.u32 	[%r384+24], {%r386, %r388};
	st.shared.v2.u64 	[%r384+32], {%rd328, %rd327};
	st.shared.u64 	[%r384+48], %rd326;
	and.b32  	%r389, %r446, 65535;
	bfi.b32 	%r390, %r389, %r446, 0, 8;
	and.b32  	%r391, %r445, 65535;
	bfi.b32 	%r392, %r391, %r445, 0, 8;
	st.shared.v2.u32 	[%r384+56], {%r390, %r392};
	bar.warp.sync 	-1;
	sub.s32 	%r393, %r381, %r378;
	shl.b32 	%r394, %r393, 5;
	add.s32 	%r395, %r383, %r394;
	ld.shared.v2.u64 	{%rd273, %rd274}, [%r395];
	ld.shared.u64 	%rd275, [%r395+16];
	ld.shared.v2.u64 	{%rd276, %rd277}, [%r395+1024];
	ld.shared.u64 	%rd278, [%r395+1040];
	and.b32  	%r396, %r2, 31;
	or.b32  	%r397, %r379, %r396;
	cvt.u64.u32 	%rd279, %r397;
	add.s64 	%rd280, %rd279, %rd272;
	shl.b64 	%rd281, %rd280, 5;
	add.s64 	%rd282, %rd1, %rd281;
	ld.shared.v2.u32 	{%r398, %r399}, [%r395+24];
	ld.shared.v2.u32 	{%r400, %r401}, [%r395+1048];
	st.global.v2.u64 	[%rd282], {%rd273, %rd274};
	st.global.u64 	[%rd282+16], %rd275;
	st.global.v2.u32 	[%rd282+24], {%r398, %r399};
	st.global.v2.u64 	[%rd282+1024], {%rd276, %rd277};
	st.global.u64 	[%rd282+1040], %rd278;
	st.global.v2.u32 	[%rd282+1048], {%r400, %r401};
	bra.uni 	$L__BB3_86;
$L__BB3_35:
	// begin inline asm
	mov.u32 %r402, %laneid;
	// end inline asm
	and.b32  	%r403, %r31, 1984;
	shl.b32 	%r404, %r402, 1;
	add.s32 	%r405, %r404, %r403;
	shl.b32 	%r406, %r405, 5;
	mov.u32 	%r407, _ZZN3cub18CUB_300001_SM_10006detail10merge_sort26DeviceMergeSortMergeKernelINS2_10policy_hubIN6thrust24THRUST_300001_SM_1000_NS6detail15normal_iteratorINS6_10device_ptrI9mystruct1EEEEE9Policy600ESC_PNS0_8NullTypeESC_SG_jN4cuda3std3__44lessISA_EESA_SF_EEvbT2_T3_T4_PT6_PT7_T5_PSO_SO_NS1_7vsmem_tEE19static_temp_storage;
	add.s32 	%r408, %r407, %r406;
	st.shared.v2.u64 	[%r408], {%rd319, %rd318};
	st.shared.u64 	[%r408+16], %rd317;
	and.b32  	%r409, %r440, 65535;
	bfi.b32 	%r410, %r409, %r440, 0, 8;
	and.b32  	%r411, %r439, 65535;
	bfi.b32 	%r412, %r411, %r439, 0, 8;
	st.shared.v2.u32 	[%r408+24], {%r410, %r412};
	st.shared.v2.u64 	[%r408+32], {%rd328, %rd327};
	st.shared.u64 	[%r408+48], %rd326;
	and.b32  	%r413, %r446, 65535;
	bfi.b32 	%r414, %r413, %r446, 0, 8;
	and.b32  	%r415, %r445, 65535;
	bfi.b32 	%r416, %r415, %r445, 0, 8;
	st.shared.v2.u32 	[%r408+56], {%r414, %r416};
	bar.warp.sync 	-1;
	sub.s32 	%r417, %r405, %r402;
	shl.b32 	%r418, %r417, 5;
	add.s32 	%r419, %r407, %r418;
	ld.shared.v2.u64 	{%rd283, %rd284}, [%r419];
	ld.shared.u64 	%rd285, [%r419+16];
	ld.shared.v2.u64 	{%rd286, %rd287}, [%r419+1024];
	ld.shared.u64 	%rd288, [%r419+1040];
	and.b32  	%r420, %r2, 31;
	cvt.u64.u32 	%rd289, %r403;
	add.s32 	%r421, %r420, %r75;
	cvt.u64.u32 	%rd290, %r421;
	add.s64 	%rd291, %rd290, %rd289;
	shl.b64 	%rd292, %rd291, 5;
	add.s64 	%rd293, %rd3, %rd292;
	ld.shared.v2.u32 	{%r422, %r423}, [%r419+24];
	ld.shared.v2.u32 	{%r424, %r425}, [%r419+1048];
	st.global.v2.u64 	[%rd293], {%rd283, %rd284};
	st.global.u64 	[%rd293+16], %rd285;
	st.global.v2.u32 	[%rd293+24], {%r422, %r423};
	st.global.v2.u64 	[%rd293+1024], {%rd286, %rd287};
	st.global.u64 	[%rd293+1040], %rd288;
	st.global.v2.u32 	[%rd293+1048], {%r424, %r425};
	bra.uni 	$L__BB3_86;
$L__BB3_36:
	ld.param.s8 	%rs26, [_ZN3cub18CUB_300001_SM_10006detail10merge_sort26DeviceMergeSortMergeKernelINS2_10policy_hubIN6thrust24THRUST_300001_SM_1000_NS6detail15normal_iteratorINS6_10device_ptrI9mystruct1EEEEE9Policy600ESC_PNS0_8NullTypeESC_SG_jN4cuda3std3__44lessISA_EESA_SF_EEvbT2_T3_T4_PT6_PT7_T5_PSO_SO_NS1_7vsmem_tE_param_0];
	mul.wide.u32 	%rd180, %r1, 4;
	add.s64 	%rd181, %rd2, %rd180;
	ld.global.u32 	%r182, [%rd181];
	ld.global.u32 	%r183, [%rd181+4];
	neg.s32 	%r184, %r179;
	and.b32  	%r185, %r1, %r184;
	shl.b32 	%r78, %r185, 9;
	shl.b32 	%r186, %r179, 8;
	and.b32  	%r79, %r186, -512;
	sub.s32 	%r187, %r1, %r185;
	shl.b32 	%r188, %r187, 9;
	sub.s32 	%r80, %r182, %r78;
	sub.s32 	%r189, %r183, %r78;
	sub.s32 	%r190, %r178, %r78;
	max.u32 	%r191, %r190, %r79;
	sub.s32 	%r192, %r191, %r79;
	sub.s32 	%r193, %r188, %r80;
	min.u32 	%r81, %r193, %r192;
	setp.eq.s32 	%p10, %r188, -512;
	selp.b32 	%r194, 511, 512, %p10;
	add.s32 	%r195, %r194, %r188;
	sub.s32 	%r196, %r195, %r189;
	or.b32  	%r197, %r1, %r184;
	setp.eq.s32 	%p11, %r197, -1;
	min.u32 	%r198, %r79, %r190;
	selp.b32 	%r199, %r198, %r189, %p11;
	selp.b32 	%r200, %r79, %r196, %p11;
	min.u32 	%r201, %r200, %r192;
	sub.s32 	%r82, %r199, %r80;
	sub.s32 	%r83, %r201, %r81;
	// begin inline asm
	griddepcontrol.wait;
	// end inline asm
	setp.eq.s16 	%p12, %rs26, 0;
	@%p12 bra 	$L__BB3_45;
	cvt.u64.u32 	%rd183, %r78;
	cvt.u64.u32 	%rd184, %r80;
	add.s64 	%rd185, %rd184, %rd183;
	cvt.u64.u32 	%rd186, %r79;
	add.s64 	%rd187, %rd183, %rd186;
	cvt.u64.u32 	%rd188, %r81;
	add.s64 	%rd189, %rd187, %rd188;
	add.s32 	%r84, %r83, %r82;
	setp.ge.s32 	%p13, %r2, %r84;
	cvt.u64.u32 	%rd190, %r2;
	add.s64 	%rd191, %rd185, %rd190;
	shl.b64 	%rd192, %rd191, 5;
	add.s64 	%rd79, %rd3, %rd192;
	sub.s32 	%r203, %r2, %r82;
	cvt.s64.s32 	%rd193, %r203;
	add.s64 	%rd194, %rd189, %rd193;
	shl.b64 	%rd195, %rd194, 5;
	add.s64 	%rd80, %rd3, %rd195;
	@%p13 bra 	$L__BB3_41;
	setp.ge.s32 	%p14, %r2, %r82;
	@%p14 bra 	$L__BB3_40;
	ld.global.v2.u64 	{%rd351, %rd350}, [%rd79];
	ld.global.u64 	%rd349, [%rd79+16];
	ld.global.v2.b32 	{%r456, %r455}, [%rd79+24];
	bra.uni 	$L__BB3_41;
$L__BB3_40:
	ld.global.v2.u64 	{%rd351, %rd350}, [%rd80];
	ld.global.u64 	%rd349, [%rd80+16];
	ld.global.v2.b32 	{%r456, %r455}, [%rd80+24];
$L__BB3_41:
	add.s32 	%r95, %r2, 256;
	setp.ge.s32 	%p15, %r95, %r84;
	@%p15 bra 	$L__BB3_55;
	setp.lt.s32 	%p16, %r95, %r82;
	@%p16 bra 	$L__BB3_44;
	ld.global.v2.u64 	{%rd348, %rd347}, [%rd80+8192];
	ld.global.u64 	%rd346, [%rd80+8208];
	ld.global.v2.b32 	{%r454, %r453}, [%rd80+8216];
	bra.uni 	$L__BB3_55;
$L__BB3_44:
	ld.global.v2.u64 	{%rd348, %rd347}, [%rd79+8192];
	ld.global.u64 	%rd346, [%rd79+8208];
	ld.global.v2.b32 	{%r454, %r453}, [%rd79+8216];
	bra.uni 	$L__BB3_55;
$L__BB3_45:
	cvt.u64.u32 	%rd198, %r78;
	cvt.u64.u32 	%rd199, %r80;
	add.s64 	%rd102, %rd199, %rd198;
	cvt.u64.u32 	%rd200, %r79;
	add.s64 	%rd201, %rd198, %rd200;
	cvt.u64.u32 	%rd202, %r81;
	add.s64 	%rd103, %rd201, %rd202;
	add.s32 	%r104, %r83, %r82;
	setp.ge.s32 	%p17, %r2, %r104;
	@%p17 bra 	$L__BB3_50;
	setp.ge.s32 	%p18, %r2, %r82;
	@%p18 bra 	$L__BB3_48;
	cvt.u64.u32 	%rd206, %r2;
	add.s64 	%rd338, %rd102, %rd206;
	shl.b64 	%rd207, %rd338, 5;
	add.s64 	%rd208, %rd1, %rd207;
	ld.global.v2.u64 	{%rd351, %rd350}, [%rd208];
	ld.global.u64 	%rd349, [%rd208+16];
	bra.uni 	$L__BB3_49;
$L__BB3_48:
	sub.s32 	%r206, %r2, %r82;
	cvt.s64.s32 	%rd203, %r206;
	add.s64 	%rd338, %rd103, %rd203;
	shl.b64 	%rd204, %rd338, 5;
	add.s64 	%rd205, %rd1, %rd204;
	ld.global.v2.u64 	{%rd351, %rd350}, [%rd205];
	ld.global.u64 	%rd349, [%rd205+16];
$L__BB3_49:
	shl.b64 	%rd209, %rd338, 5;
	add.s64 	%rd210, %rd1, %rd209;
	ld.global.v2.u32 	{%r456, %r455}, [%rd210+24];
$L__BB3_50:
	add.s32 	%r109, %r2, 256;
	setp.ge.s32 	%p19, %r109, %r104;
	@%p19 bra 	$L__BB3_55;
	setp.lt.s32 	%p20, %r109, %r82;
	@%p20 bra 	$L__BB3_53;
	sub.s32 	%r208, %r109, %r82;
	cvt.s64.s32 	%rd212, %r208;
	add.s64 	%rd345, %rd103, %rd212;
	shl.b64 	%rd213, %rd345, 5;
	add.s64 	%rd214, %rd213, %rd1;
	ld.global.v2.u64 	{%rd348, %rd347}, [%rd214];
	ld.global.u64 	%rd346, [%rd214+16];
	bra.uni 	$L__BB3_54;
$L__BB3_53:
	cvt.u64.u32 	%rd215, %r109;
	add.s64 	%rd345, %rd102, %rd215;
	shl.b64 	%rd216, %rd345, 5;
	add.s64 	%rd217, %rd216, %rd1;
	ld.global.v2.u64 	{%rd348, %rd347}, [%rd217];
	ld.global.u64 	%rd346, [%rd217+16];
$L__BB3_54:
	shl.b64 	%rd218, %rd345, 5;
	add.s64 	%rd219, %rd1, %rd218;
	ld.global.v2.u32 	{%r454, %r453}, [%rd219+24];
$L__BB3_55:
	shl.b32 	%r209, %r2, 5;
	mov.u32 	%r210, _ZZN3cub18CUB_300001_SM_10006detail10merge_sort26DeviceMergeSortMergeKernelINS2_10policy_hubIN6thrust24THRUST_300001_SM_1000_NS6detail15normal_iteratorINS6_10device_ptrI9mystruct1EEEEE9Policy600ESC_PNS0_8NullTypeESC_SG_jN4cuda3std3__44lessISA_EESA_SF_EEvbT2_T3_T4_PT6_PT7_T5_PSO_SO_NS1_7vsmem_tEE19static_temp_storage;
	add.s32 	%r211, %r210, %r209;
	st.shared.v2.u64 	[%r211], {%rd351, %rd350};
	st.shared.u64 	[%r211+16], %rd349;
	st.shared.v2.u32 	[%r211+24], {%r456, %r455};
	st.shared.v2.u64 	[%r211+8192], {%rd348, %rd347};
	st.shared.u64 	[%r211+8208], %rd346;
	st.shared.v2.u32 	[%r211+8216], {%r454, %r453};
	bar.sync 	0;
	// begin inline asm
	griddepcontrol.launch_dependents;
	// end inline asm
	add.s32 	%r116, %r83, %r82;
	shl.b32 	%r117, %r2, 1;
	min.s32 	%r118, %r117, %r116;
	setp.lt.s32 	%p21, %r118, %r83;
	sub.s32 	%r212, %r118, %r83;
	selp.b32 	%r459, 0, %r212, %p21;
	min.s32 	%r457, %r82, %r118;
	setp.ge.s32 	%p22, %r459, %r457;
	@%p22 bra 	$L__BB3_60;
	add.s32 	%r121, %r118, %r82;
$L__BB3_57:
	sub.s32 	%r213, %r457, %r459;
	shr.u32 	%r214, %r213, 31;
	add.s32 	%r215, %r213, %r214;
	shr.s32 	%r216, %r215, 1;
	add.s32 	%r124, %r216, %r459;
	shl.b32 	%r217, %r124, 5;
	add.s32 	%r125, %r210, %r217;
	ld.shared.u64 	%rd137, [%r125];
	not.b32 	%r219, %r124;
	add.s32 	%r220, %r121, %r219;
	shl.b32 	%r221, %r220, 5;
	add.s32 	%r126, %r210, %r221;
	ld.shared.u64 	%rd138, [%r126];
	setp.lt.u64 	%p24, %rd138, %rd137;
	mov.pred 	%p86, 0;
	@%p24 bra 	$L__BB3_59;
	ld.shared.u64 	%rd220, [%r126+8];
	ld.shared.u64 	%rd222, [%r125+8];
	setp.ne.s64 	%p25, %rd138, %rd137;
	setp.gt.u64 	%p26, %rd220, %rd222;
	or.pred  	%p86, %p25, %p26;
$L__BB3_59:
	add.s32 	%r222, %r124, 1;
	selp.b32 	%r459, %r222, %r459, %p86;
	selp.b32 	%r457, %r457, %r124, %p86;
	setp.lt.s32 	%p27, %r459, %r457;
	@%p27 bra 	$L__BB3_57;
$L__BB3_60:
	sub.s32 	%r223, %r118, %r459;
	add.s32 	%r130, %r223, %r82;
	shl.b32 	%r224, %r459, 5;
	mov.u32 	%r225, _ZZN3cub18CUB_300001_SM_10006detail10merge_sort26DeviceMergeSortMergeKernelINS2_10policy_hubIN6thrust24THRUST_300001_SM_1000_NS6detail15normal_iteratorINS6_10device_ptrI9mystruct1EEEEE9Policy600ESC_PNS0_8NullTypeESC_SG_jN4cuda3std3__44lessISA_EESA_SF_EEvbT2_T3_T4_PT6_PT7_T5_PSO_SO_NS1_7vsmem_tEE19static_temp_storage;
	add.s32 	%r131, %r225, %r224;
	ld.shared.v2.b32 	{%r467, %r466}, [%r131+24];
	bfe.u32 	%r226, %r466, 24, 8;
	cvt.u16.u32 	%rs13, %r226;
	bfe.u32 	%r227, %r466, 16, 8;
	cvt.u16.u32 	%rs14, %r227;
	bfe.u32 	%r228, %r466, 8, 8;
	cvt.u16.u32 	%rs15, %r228;
	bfe.u32 	%r229, %r467, 24, 8;
	cvt.u16.u32 	%rs16, %r229;
	bfe.u32 	%r230, %r467, 16, 8;
	cvt.u16.u32 	%rs17, %r230;
	bfe.u32 	%r231, %r467, 8, 8;
	cvt.u16.u32 	%rs18, %r231;
	shl.b32 	%r232, %r130, 5;
	add.s32 	%r134, %r225, %r232;
	ld.shared.v2.b32 	{%r462, %r463}, [%r134+24];
	bfe.u32 	%r233, %r463, 24, 8;
	cvt.u16.u32 	%rs19, %r233;
	bfe.u32 	%r234, %r463, 16, 8;
	cvt.u16.u32 	%rs20, %r234;
	bfe.u32 	%r235, %r463, 8, 8;
	cvt.u16.u32 	%rs21, %r235;
	bfe.u32 	%r236, %r462, 24, 8;
	cvt.u16.u32 	%rs22, %r236;
	bfe.u32 	%r237, %r462, 16, 8;
	cvt.u16.u32 	%rs23, %r237;
	bfe.u32 	%r238, %r462, 8, 8;
	cvt.u16.u32 	%rs24, %r238;
	ld.shared.u64 	%rd357, [%r134+16];
	ld.shared.v2.u64 	{%rd355, %rd356}, [%r134];
	ld.shared.u64 	%rd361, [%r131+16];
	ld.shared.v2.u64 	{%rd363, %rd362}, [%r131];
	setp.ge.s32 	%p29, %r130, %r116;
	mov.pred 	%p87, 0;
	@%p29 bra 	$L__BB3_63;
	setp.ge.s32 	%p31, %r459, %r82;
	setp.lt.u64 	%p32, %rd355, %rd363;
	or.pred  	%p33, %p31, %p32;
	mov.pred 	%p87, -1;
	@%p33 bra 	$L__BB3_63;
	setp.eq.s64 	%p34, %rd355, %rd363;
	setp.le.u64 	%p35, %rd356, %rd362;
	and.pred  	%p87, %p34, %p35;
$L__BB3_63:
	not.pred 	%p36, %p87;
	@%p36 bra 	$L__BB3_65;
	cvt.u32.u16 	%r249, %rs19;
	cvt.u32.u16 	%r250, %rs20;
	prmt.b32 	%r251, %r250, %r249, 0x3340U;
	cvt.u32.u16 	%r252, %rs21;
	prmt.b32 	%r253, %r463, %r252, 0x3340U;
	prmt.b32 	%r460, %r253, %r251, 0x5410U;
	cvt.u32.u16 	%r254, %rs22;
	cvt.u32.u16 	%r255, %rs23;
	prmt.b32 	%r256, %r255, %r254, 0x3340U;
	cvt.u32.u16 	%r257, %rs24;
	prmt.b32 	%r258, %r462, %r257, 0x3340U;
	prmt.b32 	%r461, %r258, %r256, 0x5410U;
	mov.u64 	%rd352, %rd357;
	mov.u64 	%rd353, %rd356;
	mov.u64 	%rd354, %rd355;
	bra.uni 	$L__BB3_66;
$L__BB3_65:
	cvt.u32.u16 	%r239, %rs13;
	cvt.u32.u16 	%r240, %rs14;
	prmt.b32 	%r241, %r240, %r239, 0x3340U;
	cvt.u32.u16 	%r242, %rs15;
	prmt.b32 	%r243, %r466, %r242, 0x3340U;
	prmt.b32 	%r460, %r243, %r241, 0x5410U;
	cvt.u32.u16 	%r244, %rs16;
	cvt.u32.u16 	%r245, %rs17;
	prmt.b32 	%r246, %r245, %r244, 0x3340U;
	cvt.u32.u16 	%r247, %rs18;
	prmt.b32 	%r248, %r467, %r247, 0x3340U;
	prmt.b32 	%r461, %r248, %r246, 0x5410U;
	mov.u64 	%rd352, %rd361;
	mov.u64 	%rd353, %rd362;
	mov.u64 	%rd354, %rd363;
$L__BB3_66:
	selp.u32 	%r259, 1, 0, %p87;
	add.s32 	%r145, %r130, %r259;
	not.pred 	%p37, %p87;
	selp.u32 	%r260, 1, 0, %p37;
	add.s32 	%r146, %r459, %r260;
	@%p37 bra 	$L__BB3_68;
	ld.shared.v2.u64 	{%rd355, %rd356}, [%r134+32];
	ld.shared.u64 	%rd357, [%r134+48];
	ld.shared.v2.u32 	{%r462, %r463}, [%r134+56];
	bra.uni 	$L__BB3_69;
$L__BB3_68:
	ld.shared.v2.u64 	{%rd363, %rd362}, [%r131+32];
	ld.shared.u64 	%rd361, [%r131+48];
	ld.shared.v2.u32 	{%r467, %r466}, [%r131+56];
$L__BB3_69:
	setp.ge.s32 	%p38, %r145, %r116;
	@%p38 bra 	$L__BB3_73;
	setp.ge.s32 	%p39, %r146, %r82;
	setp.lt.u64 	%p40, %rd355, %rd363;
	or.pred  	%p41, %p39, %p40;
	@%p41 bra 	$L__BB3_72;
	setp.eq.s64 	%p42, %rd355, %rd363;
	setp.le.u64 	%p43, %rd356, %rd362;
	and.pred  	%p44, %p42, %p43;
	@%p44 bra 	$L__BB3_72;
	bra.uni 	$L__BB3_73;
$L__BB3_72:
	mov.u32 	%r466, %r463;
	mov.u32 	%r467, %r462;
	mov.u64 	%rd361, %rd357;
	mov.u64 	%rd362, %rd356;
	mov.u64 	%rd363, %rd355;
$L__BB3_73:
	ld.param.s8 	%rs27, [_ZN3cub18CUB_300001_SM_10006detail10merge_sort26DeviceMergeSortMergeKernelINS2_10policy_hubIN6thrust24THRUST_300001_SM_1000_NS6detail15normal_iteratorINS6_10device_ptrI9mystruct1EEEEE9Policy600ESC_PNS0_8NullTypeESC_SG_jN4cuda3std3__44lessISA_EESA_SF_EEvbT2_T3_T4_PT6_PT7_T5_PSO_SO_NS1_7vsmem_tE_param_0];
	mov.u32 	%r261, %ctaid.x;
	shl.b32 	%r161, %r261, 9;
	setp.eq.s16 	%p45, %rs27, 0;
	bar.sync 	0;
	@%p45 bra 	$L__BB3_80;
	// begin inline asm
	mov.u32 %r262, %laneid;
	// end inline asm
	and.b32  	%r164, %r117, 1984;
	shl.b32 	%r263, %r262, 1;
	add.s32 	%r264, %r263, %r164;
	shl.b32 	%r265, %r264, 5;
	mov.u32 	%r266, _ZZN3cub18CUB_300001_SM_10006detail10merge_sort26DeviceMergeSortMergeKernelINS2_10policy_hubIN6thrust24THRUST_300001_SM_1000_NS6detail15normal_iteratorINS6_10device_ptrI9mystruct1EEEEE9Policy600ESC_PNS0_8NullTypeESC_SG_jN4cuda3std3__44lessISA_EESA_SF_EEvbT2_T3_T4_PT6_PT7_T5_PSO_SO_NS1_7vsmem_tEE19static_temp_storage;
	add.s32 	%r267, %r266, %r265;
	st.shared.v2.u64 	[%r267], {%rd354, %rd353};
	st.shared.u64 	[%r267+16], %rd352;
	and.b32  	%r268, %r461, 65535;
	bfi.b32 	%r269, %r268, %r461, 0, 8;
	and.b32  	%r270, %r460, 65535;
	bfi.b32 	%r271, %r270, %r460, 0, 8;
	st.shared.v2.u32 	[%r267+24], {%r269, %r271};
	st.shared.v2.u64 	[%r267+32], {%rd363, %rd362};
	st.shared.u64 	[%r267+48], %rd361;
	and.b32  	%r272, %r467, 65535;
	bfi.b32 	%r273, %r272, %r467, 0, 8;
	and.b32  	%r274, %r466, 65535;
	bfi.b32 	%r275, %r274, %r466, 0, 8;
	st.shared.v2.u32 	[%r267+56], {%r273, %r275};
	bar.warp.sync 	-1;
	sub.s32 	%r276, %r264, %r262;
	shl.b32 	%r277, %r276, 5;
	add.s32 	%r278, %r266, %r277;
	ld.shared.v2.u64 	{%rd163, %rd164}, [%r278];
	ld.shared.u64 	%rd165, [%r278+16];
	ld.shared.v2.b32 	{%r165, %r166}, [%r278+24];
	ld.shared.v2.u64 	{%rd166, %rd167}, [%r278+1024];
	ld.shared.u64 	%rd168, [%r278+1040];
	ld.shared.v2.b32 	{%r167, %r168}, [%r278+1048];
	setp.ne.s32 	%p46, %r2, 0;
	@%p46 bra 	$L__BB3_76;
	st.volatile.shared.u32 	[_ZZN3cub18CUB_300001_SM_10006detail10merge_sort26DeviceMergeSortMergeKernelINS2_10policy_hubIN6thrust24THRUST_300001_SM_1000_NS6detail15normal_iteratorINS6_10device_ptrI9mystruct1EEEEE9Policy600ESC_PNS0_8NullTypeESC_SG_jN4cuda3std3__44lessISA_EESA_SF_EEvbT2_T3_T4_PT6_PT7_T5_PSO_SO_NS1_7vsmem_tEE19static_temp_storage+16384], %r116;
$L__BB3_76:
	bar.sync 	0;
	ld.volatile.shared.u32 	%r169, [_ZZN3cub18CUB_300001_SM_10006detail10merge_sort26DeviceMergeSortMergeKernelINS2_10policy_hubIN6thrust24THRUST_300001_SM_1000_NS6detail15normal_iteratorINS6_10device_ptrI9mystruct1EEEEE9Policy600ESC_PNS0_8NullTypeESC_SG_jN4cuda3std3__44lessISA_EESA_SF_EEvbT2_T3_T4_PT6_PT7_T5_PSO_SO_NS1_7vsmem_tEE19static_temp_storage+16384];
	and.b32  	%r279, %r2, 31;
	add.s32 	%r170, %r164, %r279;
	setp.ge.s32 	%p47, %r170, %r169;
	cvt.u64.u32 	%rd224, %r170;
	cvt.u64.u32 	%rd225, %r161;
	add.s64 	%rd226, %rd224, %rd225;
	shl.b64 	%rd227, %rd226, 5;
	add.s64 	%rd169, %rd1, %rd227;
	@%p47 bra 	$L__BB3_78;
	st.global.v2.u64 	[%rd169], {%rd163, %rd164};
	st.global.u64 	[%rd169+16], %rd165;
	st.global.v2.u32 	[%rd169+24], {%r165, %r166};
$L__BB3_78:
	add.s32 	%r280, %r170, 32;
	setp.ge.s32 	%p48, %r280, %r169;
	@%p48 bra 	$L__BB3_86;
	st.global.v2.u64 	[%rd169+1024], {%rd166, %rd167};
	st.global.u64 	[%rd169+1040], %rd168;
	st.global.v2.u32 	[%rd169+1048], {%r167, %r168};
	bra.uni 	$L__BB3_86;
$L__BB3_80:
	// begin inline asm
	mov.u32 %r281, %laneid;
	// end inline asm
	and.b32  	%r171, %r117, 1984;
	shl.b32 	%r282, %r281, 1;
	add.s32 	%r283, %r282, %r171;
	shl.b32 	%r284, %r283, 5;
	mov.u32 	%r285, _ZZN3cub18CUB_300001_SM_10006detail10merge_sort26DeviceMergeSortMergeKernelINS2_10policy_hubIN6thrust24THRUST_300001_SM_1000_NS6detail15normal_iteratorINS6_10device_ptrI9mystruct1EEEEE9Policy600ESC_PNS0_8NullTypeESC_SG_jN4cuda3std3__44lessISA_EESA_SF_EEvbT2_T3_T4_PT6_PT7_T5_PSO_SO_NS1_7vsmem_tEE19static_temp_storage;
	add.s32 	%r286, %r285, %r284;
	st.shared.v2.u64 	[%r286], {%rd354, %rd353};
	st.shared.u64 	[%r286+16], %rd352;
	and.b32  	%r287, %r461, 65535;
	bfi.b32 	%r288, %r287, %r461, 0, 8;
	and.b32  	%r289, %r460, 65535;
	bfi.b32 	%r290, %r289, %r460, 0, 8;
	st.shared.v2.u32 	[%r286+24], {%r288, %r290};
	st.shared.v2.u64 	[%r286+32], {%rd363, %rd362};
	st.shared.u64 	[%r286+48], %rd361;
	and.b32  	%r291, %r467, 65535;
	bfi.b32 	%r292, %r291, %r467, 0, 8;
	and.b32  	%r293, %r466, 65535;
	bfi.b32 	%r294, %r293, %r466, 0, 8;
	st.shared.v2.u32 	[%r286+56], {%r292, %r294};
	bar.warp.sync 	-1;
	sub.s32 	%r295, %r283, %r281;
	shl.b32 	%r296, %r295, 5;
	add.s32 	%r297, %r285, %r296;
	ld.shared.v2.u64 	{%rd170, %rd171}, [%r297];
	ld.shared.u64 	%rd172, [%r297+16];
	ld.shared.v2.b32 	{%r172, %r173}, [%r297+24];
	ld.shared.v2.u64 	{%rd173, %rd174}, [%r297+1024];
	ld.shared.u64 	%rd175, [%r297+1040];
	ld.shared.v2.b32 	{%r174, %r175}, [%r297+1048];
	setp.ne.s32 	%p49, %r2, 0;
	@%p49 bra 	$L__BB3_82;
	st.volatile.shared.u32 	[_ZZN3cub18CUB_300001_SM_10006detail10merge_sort26DeviceMergeSortMergeKernelINS2_10policy_hubIN6thrust24THRUST_300001_SM_1000_NS6detail15normal_iteratorINS6_10device_ptrI9mystruct1EEEEE9Policy600ESC_PNS0_8NullTypeESC_SG_jN4cuda3std3__44lessISA_EESA_SF_EEvbT2_T3_T4_PT6_PT7_T5_PSO_SO_NS1_7vsmem_tEE19static_temp_storage+16384], %r116;
$L__BB3_82:
	bar.sync 	0;
	ld.volatile.shared.u32 	%r176, [_ZZN3cub18CUB_300001_SM_10006detail10merge_sort26DeviceMergeSortMergeKernelINS2_10policy_hubIN6thrust24THRUST_300001_SM_1000_NS6detail15normal_iteratorINS6_10device_ptrI9mystruct1EEEEE9Policy600ESC_PNS0_8NullTypeESC_SG_jN4cuda3std3__44lessISA_EESA_SF_EEvbT2_T3_T4_PT6_PT7_T5_PSO_SO_NS1_7vsmem_tEE19static_temp_storage+16384];
	and.b32  	%r298, %r2, 31;
	cvt.u64.u32 	%rd228, %r171;
	add.s32 	%r177, %r171, %r298;
	add.s32 	%r299, %r298, %r161;
	cvt.u64.u32 	%rd229, %r299;
	add.s64 	%rd230, %rd229, %rd228;
	setp.ge.s32 	%p50, %r177, %r176;
	shl.b64 	%rd231, %rd230, 5;
	add.s64 	%rd176, %rd3, %rd231;
	@%p50 bra 	$L__BB3_84;
	st.global.v2.u64 	[%rd176], {%rd170, %rd171};
	st.global.u64 	[%rd176+16], %rd172;
	st.global.v2.u32 	[%rd176+24], {%r172, %r173};
$L__BB3_84:
	add.s32 	%r300, %r177, 32;
	setp.ge.s32 	%p51, %r300, %r176;
	@%p51 bra 	$L__BB3_86;
	st.global.v2.u64 	[%rd176+1024], {%rd173, %rd174};
	st.global.u64 	[%rd176+1040], %rd175;
	st.global.v2.u32 	[%rd176+1048], {%r174, %r175};
$L__BB3_86:
	ret;

}
	// .globl	_ZN3cub18CUB_300001_SM_10006detail10merge_sort30DeviceMergeSortBlockSortKernelINS2_10policy_hubIN6thrust24THRUST_300001_SM_1000_NS6detail15normal_iteratorINS6_10device_ptrI9mystruct1EEEEE9Policy600ESC_PNS0_8NullTypeESC_SG_mN4cuda3std3__44lessISA_EESA_SF_EEvbT0_T1_T2_T3_T4_PT6_PT7_T5_NS1_7vsmem_tE
.visible .entry _ZN3cub18CUB_300001_SM_10006detail10merge_sort30DeviceMergeSortBlockSortKernelINS2_10policy_hubIN6thrust24THRUST_300001_SM_1000_NS6detail15normal_iteratorINS6_10device_ptrI9mystruct1EEEEE9Policy600ESC_PNS0_8NullTypeESC_SG_mN4cuda3std3__44lessISA_EESA_SF_EEvbT0_T1_T2_T3_T4_PT6_PT7_T5_NS1_7vsmem_tE(
	.param .u8 _ZN3cub18CUB_300001_SM_10006detail10merge_sort30DeviceMergeSortBlockSortKernelINS2_10policy_hubIN6thrust24THRUST_300001_SM_1000_NS6detail15normal_iteratorINS6_10device_ptrI9mystruct1EEEEE9Policy600ESC_PNS0_8NullTypeESC_SG_mN4cuda3std3__44lessISA_EESA_SF_EEvbT0_T1_T2_T3_T4_PT6_PT7_T5_NS1_7vsmem_tE_param_0,
	.param .align 8 .b8 _ZN3cub18CUB_300001_SM_10006detail10merge_sort30DeviceMergeSortBlockSortKernelINS2_10policy_hubIN6thrust24THRUST_300001_SM_1000_NS6detail15normal_iteratorINS6_10device_ptrI9mystruct1EEEEE9Policy600ESC_PNS0_8NullTypeESC_SG_mN4cuda3std3__44lessISA_EESA_SF_EEvbT0_T1_T2_T3_T4_PT6_PT7_T5_NS1_7vsmem_tE_param_1[8],
	.param .u64 .ptr .align 1 _ZN3cub18CUB_300001_SM_10006detail10merge_sort30DeviceMergeSortBlockSortKernelINS2_10policy_hubIN6thrust24THRUST_300001_SM_1000_NS6detail15normal_iteratorINS6_10device_ptrI9mystruct1EEEEE9Policy600ESC_PNS0_8NullTypeESC_SG_mN4cuda3std3__44lessISA_EESA_SF_EEvbT0_T1_T2_T3_T4_PT6_PT7_T5_NS1_7vsmem_tE_param_2,
	.param .align 8 .b8 _ZN3cub18CUB_300001_SM_10006detail10merge_sort30DeviceMergeSortBlockSortKernelINS2_10policy_hubIN6thrust24THRUST_300001_SM_1000_NS6detail15normal_iteratorINS6_10device_ptrI9mystruct1EEEEE9Policy600ESC_PNS0_8NullTypeESC_SG_mN4cuda3std3__44lessISA_EESA_SF_EEvbT0_T1_T2_T3_T4_PT6_PT7_T5_NS1_7vsmem_tE_param_3[8],
	.param .u64 .ptr .align 1 _ZN3cub18CUB_300001_SM_10006detail10merge_sort30DeviceMergeSortBlockSortKernelINS2_10policy_hubIN6thrust24THRUST_300001_SM_1000_NS6detail15normal_iteratorINS6_10device_ptrI9mystruct1EEEEE9Policy600ESC_PNS0_8NullTypeESC_SG_mN4cuda3std3__44lessISA_EESA_SF_EEvbT0_T1_T2_T3_T4_PT6_PT7_T5_NS1_7vsmem_tE_param_4,
	.param .u64 _ZN3cub18CUB_300001_SM_10006detail10merge_sort30DeviceMergeSortBlockSortKernelINS2_10policy_hubIN6thrust24THRUST_300001_SM_1000_NS6detail15normal_iteratorINS6_10device_ptrI9mystruct1EEEEE9Policy600ESC_PNS0_8NullTypeESC_SG_mN4cuda3std3__44lessISA_EESA_SF_EEvbT0_T1_T2_T3_T4_PT6_PT7_T5_NS1_7vsmem_tE_param_5,
	.param .u64 .ptr .align 1 _ZN3cub18CUB_300001_SM_10006detail10merge_sort30DeviceMergeSortBlockSortKernelINS2_10policy_hubIN6thrust24THRUST_300001_SM_1000_NS6detail15normal_iteratorINS6_10device_ptrI9mystruct1EEEEE9Policy600ESC_PNS0_8NullTypeESC_SG_mN4cuda3std3__44lessISA_EESA_SF_EEvbT0_T1_T2_T3_T4_PT6_PT7_T5_NS1_7vsmem_tE_param_6,
	.param .u64 .ptr .align 1 _ZN3cub18CUB_300001_SM_10006detail10merge_sort30DeviceMergeSortBlockSortKernelINS2_10policy_hubIN6thrust24THRUST_300001_SM_1000_NS6detail15normal_iteratorINS6_10device_ptrI9mystruct1EEEEE9Policy600ESC_PNS0_8NullTypeESC_SG_mN4cuda3std3__44lessISA_EESA_SF_EEvbT0_T1_T2_T3_T4_PT6_PT7_T5_NS1_7vsmem_tE_param_7,
	.param .align 1 .b8 _ZN3cub18CUB_300001_SM_10006detail10merge_sort30DeviceMergeSortBlockSortKernelINS2_10policy_hubIN6thrust24THRUST_300001_SM_1000_NS6detail15normal_iteratorINS6_10device_ptrI9mystruct1EEEEE9Policy600ESC_PNS0_8NullTypeESC_SG_mN4cuda3std3__44lessISA_EESA_SF_EEvbT0_T1_T2_T3_T4_PT6_PT7_T5_NS1_7vsmem_tE_param_8[1],
	.param .align 8 .b8 _ZN3cub18CUB_300001_SM_10006detail10merge_sort30DeviceMergeSortBlockSortKernelINS2_10policy_hubIN6thrust24THRUST_300001_SM_1000_NS6detail15normal_iteratorINS6_10device_ptrI9mystruct1EEEEE9Policy600ESC_PNS0_8NullTypeESC_SG_mN4cuda3std3__44lessISA_EESA_SF_EEvbT0_T1_T2_T3_T4_PT6_PT7_T5_NS1_7vsmem_tE_param_9[8]
)
.maxntid 256
{
	.reg .pred 	%p<84>;
	.reg .b16 	%rs<46>;
	.reg .b32 	%r<474>;
	.reg .b64 	%rd<242>;
	// demoted variable
	.shared .align 16 .b8 _ZZN3cub18CUB_300001_SM_10006detail10merge_sort30DeviceMergeSortBlockSortKernelINS2_10policy_hubIN6thrust24THRUST_300001_SM_1000_NS6detail15normal_iteratorINS6_10device_ptrI9mystruct1EEEEE9Policy600ESC_PNS0_8NullTypeESC_SG_mN4cuda3std3__44lessISA_EESA_SF_EEvbT0_T1_T2_T3_T4_PT6_PT7_T5_NS1_7vsmem_tEE19static_temp_storage[16416];
	ld.param.u64 	%rd128, [_ZN3cub18CUB_300001_SM_10006detail10merge_sort30DeviceMergeSortBlockSortKernelINS2_10policy_hubIN6thrust24THRUST_300001_SM_1000_NS6detail15normal_iteratorINS6_10device_ptrI9mystruct1EEEEE9Policy600ESC_PNS0_8NullTypeESC_SG_mN4cuda3std3__44lessISA_EESA_SF_EEvbT0_T1_T2_T3_T4_PT6_PT7_T5_NS1_7vsmem_tE_param_3];
	ld.param.u64 	%rd129, [_ZN3cub18CUB_300001_SM_10006detail10merge_sort30DeviceMergeSortBlockSortKernelINS2_10policy_hubIN6thrust24THRUST_300001_SM_1000_NS6detail15normal_iteratorINS6_10device_ptrI9mystruct1EEEEE9Policy600ESC_PNS0_8NullTypeESC_SG_mN4cuda3std3__44lessISA_EESA_SF_EEvbT0_T1_T2_T3_T4_PT6_PT7_T5_NS1_7vsmem_tE_param_1];
	ld.param.u64 	%rd126, [_ZN3cub18CUB_300001_SM_10006detail10merge_sort30DeviceMergeSortBlockSortKernelINS2_10policy_hubIN6thrust24THRUST_300001_SM_1000_NS6detail15normal_iteratorINS6_10device_ptrI9mystruct1EEEEE9Policy600ESC_PNS0_8NullTypeESC_SG_mN4cuda3std3__44lessISA_EESA_SF_EEvbT0_T1_T2_T3_T4_PT6_PT7_T5_NS1_7vsmem_tE_param_5];
	cvta.to.global.u64 	%rd1, %rd129;
	cvta.to.global.u64 	%rd2, %rd128;
	mov.u32 	%r175, %ctaid.x;
	cvt.u64.u32 	%rd130, %r175;
	mov.u32 	%r176, %nctaid.x;
	cvt.u64.u32 	%rd131, %r176;
	mul.wide.u32 	%rd3, %r175, 512;
	add.s64 	%rd132, %rd131, -1;
	setp.le.u64 	%p9, %rd132, %rd130;
	@%p9 bra 	$L__BB4_27;
	// begin inline asm
	griddepcontrol.wait;
	// end inline asm
	mov.u32 	%r1, %tid.x;
	and.b32  	%r2, %r1, 31;
	shl.b32 	%r298, %r1, 1;
	and.b32  	%r3, %r298, 1984;
	or.b32  	%r299, %r3, %r2;
	cvt.u64.u32 	%rd149, %r299;
	add.s64 	%rd4, %rd3, %rd149;
	shl.b64 	%rd150, %rd4, 5;
	add.s64 	%rd151, %rd1, %rd150;
	ld.global.v2.u64 	{%rd152, %rd153}, [%rd151];
	ld.global.u64 	%rd154, [%rd151+16];
	ld.global.v2.u64 	{%rd155, %rd156}, [%rd151+1024];
	ld.global.u64 	%rd157, [%rd151+1040];
	// begin inline asm
	mov.u32 %r297, %laneid;
	// end inline asm
	add.s32 	%r300, %r297, %r3;
	shl.b32 	%r301, %r300, 5;
	mov.u32 	%r302, _ZZN3cub18CUB_300001_SM_10006detail10merge_sort30DeviceMergeSortBlockSortKernelINS2_10policy_hubIN6thrust24THRUST_300001_SM_1000_NS6detail15normal_iteratorINS6_10device_ptrI9mystruct1EEEEE9Policy600ESC_PNS0_8NullTypeESC_SG_mN4cuda3std3__44lessISA_EESA_SF_EEvbT0_T1_T2_T3_T4_PT6_PT7_T5_NS1_7vsmem_tEE19static_temp_storage;
	add.s32 	%r4, %r302, %r301;
	ld.global.v2.u32 	{%r303, %r304}, [%rd151+24];
	ld.global.v2.u32 	{%r305, %r306}, [%rd151+1048];
	st.shared.v2.u64 	[%r4], {%rd152, %rd153};
	st.shared.u64 	[%r4+16], %rd154;
	st.shared.v2.u32 	[%r4+24], {%r303, %r304};
	st.shared.v2.u64 	[%r4+1024], {%rd155, %rd156};
	st.shared.u64 	[%r4+1040], %rd157;
	st.shared.v2.u32 	[%r4+1048], {%r305, %r306};
	bar.warp.sync 	-1;
	shl.b32 	%r307, %r297, 5;
	add.s32 	%r5, %r4, %r307;
	ld.shared.v2.u64 	{%rd5, %rd6}, [%r5];
	ld.shared.u64 	%rd194, [%r5+16];
	ld.shared.v2.b32 	{%r435, %r434}, [%r5+24];
	bfe.u32 	%r308, %r434, 24, 8;
	cvt.u16.u32 	%rs1, %r308;
	bfe.u32 	%r309, %r434, 16, 8;
	cvt.u16.u32 	%rs2, %r309;
	bfe.u32 	%r310, %r434, 8, 8;
	cvt.u16.u32 	%rs3, %r310;
	bfe.u32 	%r311, %r435, 24, 8;
	cvt.u16.u32 	%rs4, %r311;
	bfe.u32 	%r312, %r435, 16, 8;
	cvt.u16.u32 	%rs5, %r312;
	bfe.u32 	%r313, %r435, 8, 8;
	cvt.u16.u32 	%rs6, %r313;
	ld.shared.v2.u64 	{%rd208, %rd207}, [%r5+32];
	ld.shared.u64 	%rd10, [%r5+48];
	ld.shared.v2.b32 	{%r447, %r446}, [%r5+56];
	bfe.u32 	%r314, %r446, 24, 8;
	cvt.u16.u32 	%rs7, %r314;
	bfe.u32 	%r315, %r446, 16, 8;
	cvt.u16.u32 	%rs8, %r315;
	bfe.u32 	%r316, %r446, 8, 8;
	cvt.u16.u32 	%rs9, %r316;
	bfe.u32 	%r317, %r447, 24, 8;
	cvt.u16.u32 	%rs10, %r317;
	bfe.u32 	%r318, %r447, 16, 8;
	cvt.u16.u32 	%rs11, %r318;
	bfe.u32 	%r319, %r447, 8, 8;
	cvt.u16.u32 	%rs12, %r319;
	bar.sync 	0;
	// begin inline asm
	griddepcontrol.launch_dependents;
	// end inline asm
	setp.lt.u64 	%p50, %rd208, %rd5;
	@%p50 bra 	$L__BB4_3;
	setp.ne.s64 	%p51, %rd208, %rd5;
	setp.gt.u64 	%p52, %rd207, %rd6;
	or.pred  	%p53, %p51, %p52;
	mov.u64 	%rd206, %rd10;
	mov.u64 	%rd195, %rd6;
	mov.u64 	%rd196, %rd5;
	@%p53 bra 	$L__BB4_4;
$L__BB4_3:
	cvt.u32.u16 	%r320, %rs10;
	cvt.u32.u16 	%r321, %rs11;
	prmt.b32 	%r322, %r321, %r320, 0x3340U;
	cvt.u32.u16 	%r323, %rs12;
	prmt.b32 	%r324, %r447, %r323, 0x3340U;
	prmt.b32 	%r10, %r324, %r322, 0x5410U;
	cvt.u32.u16 	%r325, %rs7;
	cvt.u32.u16 	%r326, %rs8;
	prmt.b32 	%r327, %r326, %r325, 0x3340U;
	cvt.u32.u16 	%r328, %rs9;
	prmt.b32 	%r329, %r446, %r328, 0x3340U;
	prmt.b32 	%r11, %r329, %r327, 0x5410U;
	cvt.u32.u16 	%r330, %rs4;
	cvt.u32.u16 	%r331, %rs5;
	prmt.b32 	%r332, %r331, %r330, 0x3340U;
	cvt.u32.u16 	%r333, %rs6;
	prmt.b32 	%r334, %r435, %r333, 0x3340U;
	prmt.b32 	%r447, %r334, %r332, 0x5410U;
	cvt.u32.u16 	%r335, %rs1;
	cvt.u32.u16 	%r336, %rs2;
	prmt.b32 	%r337, %r336, %r335, 0x3340U;
	cvt.u32.u16 	%r338, %rs3;
	prmt.b32 	%r339, %r434, %r338, 0x3340U;
	prmt.b32 	%r446, %r339, %r337, 0x5410U;
	mov.u32 	%r434, %r11;
	mov.u32 	%r435, %r10;
	mov.u64 	%rd206, %rd194;
	mov.u64 	%rd194, %rd10;
	mov.u64 	%rd195, %rd207;
	mov.u64 	%rd207, %rd6;
	mov.u64 	%rd196, %rd208;
	mov.u64 	%rd208, %rd5;
$L__BB4_4:
	mov.b32 	%r436, 2;
	shl.b32 	%r342, %r1, 6;
$L__BB4_5:
	mov.u32 	%r22, %r436;
	bar.sync 	0;
	add.s32 	%r341, %r22, -1;
	mov.u32 	%r343, _ZZN3cub18CUB_300001_SM_10006detail10merge_sort30DeviceMergeSortBlockSortKernelINS2_10policy_hubIN6thrust24THRUST_300001_SM_1000_NS6detail15normal_iteratorINS6_10device_ptrI9mystruct1EEEEE9Policy600ESC_PNS0_8NullTypeESC_SG_mN4cuda3std3__44lessISA_EESA_SF_EEvbT0_T1_T2_T3_T4_PT6_PT7_T5_NS1_7vsmem_tEE19static_temp_storage;
	add.s32 	%r344, %r343, %r342;
	st.shared.v2.u64 	[%r344], {%rd196, %rd195};
	st.shared.u64 	[%r344+16], %rd194;
	st.shared.v2.u32 	[%r344+24], {%r435, %r434};
	st.shared.v2.u64 	[%r344+32], {%rd208, %rd207};
	st.shared.u64 	[%r344+48], %rd206;
	st.shared.v2.u32 	[%r344+56], {%r447, %r446};
	bar.sync 	0;
	neg.s32 	%r345, %r22;
	and.b32  	%r346, %r1, %r345;
	shl.b32 	%r347, %r346, 1;
	and.b32  	%r348, %r341, %r1;
	shl.b32 	%r349, %r348, 1;
	min.u32 	%r23, %r349, 512;
	min.u32 	%r24, %r347, 512;
	add.s32 	%r350, %r24, %r22;
	min.s32 	%r25, %r350, 512;
	add.s32 	%r351, %r25, %r22;
	min.s32 	%r26, %r351, 512;
	sub.s32 	%r352, %r25, %r24;
	sub.s32 	%r353, %r26, %r25;
	setp.lt.s32 	%p54, %r23, %r353;
	sub.s32 	%r354, %r23, %r353;
	selp.b32 	%r439, 0, %r354, %p54;
	min.s32 	%r437, %r352, %r23;
	setp.ge.s32 	%p55, %r439, %r437;
	@%p55 bra 	$L__BB4_10;
	add.s32 	%r29, %r25, %r23;
$L__BB4_7:
	sub.s32 	%r355, %r437, %r439;
	shr.u32 	%r356, %r355, 31;
	add.s32 	%r357, %r355, %r356;
	shr.s32 	%r358, %r357, 1;
	add.s32 	%r32, %r358, %r439;
	add.s32 	%r359, %r32, %r24;
	shl.b32 	%r360, %r359, 5;
	add.s32 	%r33, %r343, %r360;
	ld.shared.u64 	%rd23, [%r33];
	not.b32 	%r362, %r32;
	add.s32 	%r363, %r29, %r362;
	shl.b32 	%r364, %r363, 5;
	add.s32 	%r34, %r343, %r364;
	ld.shared.u64 	%rd24, [%r34];
	setp.lt.u64 	%p57, %rd24, %rd23;
	mov.pred 	%p80, 0;
	@%p57 bra 	$L__BB4_9;
	ld.shared.u64 	%rd158, [%r34+8];
	ld.shared.u64 	%rd160, [%r33+8];
	setp.ne.s64 	%p58, %rd24, %rd23;
	setp.gt.u64 	%p59, %rd158, %rd160;
	or.pred  	%p80, %p58, %p59;
$L__BB4_9:
	add.s32 	%r365, %r32, 1;
	selp.b32 	%r439, %r365, %r439, %p80;
	selp.b32 	%r437, %r437, %r32, %p80;
	setp.lt.s32 	%p60, %r439, %r437;
	@%p60 bra 	$L__BB4_7;
$L__BB4_10:
	add.s32 	%r38, %r439, %r24;
	add.s32 	%r366, %r25, %r23;
	sub.s32 	%r39, %r366, %r439;
	shl.b32 	%r367, %r38, 5;
	mov.u32 	%r368, _ZZN3cub18CUB_300001_SM_10006detail10merge_sort30DeviceMergeSortBlockSortKernelINS2_10policy_hubIN6thrust24THRUST_300001_SM_1000_NS6detail15normal_iteratorINS6_10device_ptrI9mystruct1EEEEE9Policy600ESC_PNS0_8NullTypeESC_SG_mN4cuda3std3__44lessISA_EESA_SF_EEvbT0_T1_T2_T3_T4_PT6_PT7_T5_NS1_7vsmem_tEE19static_temp_storage;
	add.s32 	%r40, %r368, %r367;
	ld.shared.v2.u64 	{%rd208, %rd207}, [%r40];
	ld.shared.u64 	%rd206, [%r40+16];
	ld.shared.v2.b32 	{%r447, %r446}, [%r40+24];
	bfe.u32 	%r369, %r446, 24, 8;
	cvt.u16.u32 	%rs13, %r369;
	bfe.u32 	%r370, %r446, 16, 8;
	cvt.u16.u32 	%rs14, %r370;
	bfe.u32 	%r371, %r446, 8, 8;
	cvt.u16.u32 	%rs15, %r371;
	bfe.u32 	%r372, %r447, 24, 8;
	cvt.u16.u32 	%rs16, %r372;
	bfe.u32 	%r373, %r447, 16, 8;
	cvt.u16.u32 	%rs17, %r373;
	bfe.u32 	%r374, %r447, 8, 8;
	cvt.u16.u32 	%rs18, %r374;
	shl.b32 	%r375, %r39, 5;
	add.s32 	%r43, %r368, %r375;
	ld.shared.v2.u64 	{%rd200, %rd201}, [%r43];
	ld.shared.u64 	%rd202, [%r43+16];
	ld.shared.v2.b32 	{%r442, %r443}, [%r43+24];
	bfe.u32 	%r376, %r443, 24, 8;
	cvt.u16.u32 	%rs19, %r376;
	bfe.u32 	%r377, %r443, 16, 8;
	cvt.u16.u32 	%rs20, %r377;
	bfe.u32 	%r378, %r443, 8, 8;
	cvt.u16.u32 	%rs21, %r378;
	bfe.u32 	%r379, %r442, 24, 8;
	cvt.u16.u32 	%rs22, %r379;
	bfe.u32 	%r380, %r442, 16, 8;
	cvt.u16.u32 	%rs23, %r380;
	bfe.u32 	%r381, %r442, 8, 8;
	cvt.u16.u32 	%rs24, %r381;
	setp.ge.s32 	%p62, %r39, %r26;
	mov.pred 	%p81, 0;
	@%p62 bra 	$L__BB4_13;
	setp.ge.s32 	%p64, %r38, %r25;
	setp.lt.u64 	%p65, %rd200, %rd208;
	or.pred  	%p66, %p64, %p65;
	mov.pred 	%p81, -1;
	@%p66 bra 	$L__BB4_13;
	setp.eq.s64 	%p67, %rd200, %rd208;
	setp.le.u64 	%p68, %rd201, %rd207;
	and.pred  	%p81, %p67, %p68;
$L__BB4_13:
	not.pred 	%p69, %p81;
	@%p69 bra 	$L__BB4_15;
	cvt.u32.u16 	%r392, %rs19;
	cvt.u32.u16 	%r393, %rs20;
	prmt.b32 	%r394, %r393, %r392, 0x3340U;
	cvt.u32.u16 	%r395, %rs21;
	prmt.b32 	%r396, %r443, %r395, 0x3340U;
	prmt.b32 	%r434, %r396, %r394, 0x5410U;
	cvt.u32.u16 	%r397, %rs22;
	cvt.u32.u16 	%r398, %rs23;
	prmt.b32 	%r399, %r398, %r397, 0x3340U;
	cvt.u32.u16 	%r400, %rs24;
	prmt.b32 	%r401, %r442, %r400, 0x3340U;
	prmt.b32 	%r435, %r401, %r399, 0x5410U;
	mov.u64 	%rd194, %rd202;
	mov.u64 	%rd195, %rd201;
	mov.u64 	%rd196, %rd200;
	bra.uni 	$L__BB4_16;
$L__BB4_15:
	cvt.u32.u16 	%r382, %rs13;
	cvt.u32.u16 	%r383, %rs14;
	prmt.b32 	%r384, %r383, %r382, 0x3340U;
	cvt.u32.u16 	%r385, %rs15;
	prmt.b32 	%r386, %r446, %r385, 0x3340U;
	prmt.b32 	%r434, %r386, %r384, 0x5410U;
	cvt.u32.u16 	%r387, %rs16;
	cvt.u32.u16 	%r388, %rs17;
	prmt.b32 	%r389, %r388, %r387, 0x3340U;
	cvt.u32.u16 	%r390, %rs18;
	prmt.b32 	%r391, %r447, %r390, 0x3340U;
	prmt.b32 	%r435, %r391, %r389, 0x5410U;
	mov.u64 	%rd194, %rd206;
	mov.u64 	%rd195, %rd207;
	mov.u64 	%rd196, %rd208;
$L__BB4_16:
	selp.u32 	%r402, 1, 0, %p81;
	add.s32 	%r54, %r39, %r402;
	not.pred 	%p70, %p81;
	selp.u32 	%r403, 1, 0, %p70;
	add.s32 	%r55, %r38, %r403;
	@%p70 bra 	$L__BB4_18;
	ld.shared.v2.u64 	{%rd200, %rd201}, [%r43+32];
	ld.shared.u64 	%rd202, [%r43+48];
	ld.shared.v2.u32 	{%r442, %r443}, [%r43+56];
	bra.uni 	$L__BB4_19;
$L__BB4_18:
	ld.shared.v2.u64 	{%rd208, %rd207}, [%r40+32];
	ld.shared.u64 	%rd206, [%r40+48];
	ld.shared.v2.u32 	{%r447, %r446}, [%r40+56];
$L__BB4_19:
	setp.ge.s32 	%p71, %r54, %r26;
	@%p71 bra 	$L__BB4_23;
	setp.ge.s32 	%p72, %r55, %r25;
	setp.lt.u64 	%p73, %rd200, %rd208;
	or.pred  	%p74, %p72, %p73;
	@%p74 bra 	$L__BB4_22;
	setp.eq.s64 	%p75, %rd200, %rd208;
	setp.le.u64 	%p76, %rd201, %rd207;
	and.pred  	%p77, %p75, %p76;
	@%p77 bra 	$L__BB4_22;
	bra.uni 	$L__BB4_23;
$L__BB4_22:
	mov.u32 	%r446, %r443;
	mov.u32 	%r447, %r442;
	mov.u64 	%rd206, %rd202;
	mov.u64 	%rd207, %rd201;
	mov.u64 	%rd208, %rd200;
$L__BB4_23:
	shl.b32 	%r436, %r22, 1;
	setp.lt.u32 	%p78, %r22, 129;
	@%p78 bra 	$L__BB4_5;
	ld.param.s8 	%rs45, [_ZN3cub18CUB_300001_SM_10006detail10merge_sort30DeviceMergeSortBlockSortKernelINS2_10policy_hubIN6thrust24THRUST_300001_SM_1000_NS6detail15normal_iteratorINS6_10device_ptrI9mystruct1EEEEE9Policy600ESC_PNS0_8NullTypeESC_SG_mN4cuda3std3__44lessISA_EESA_SF_EEvbT0_T1_T2_T3_T4_PT6_PT7_T5_NS1_7vsmem_tE_param_0];
	bar.sync 	0;
	setp.eq.s16 	%p79, %rs45, 0;
	@%p79 bra 	$L__BB4_26;
	st.shared.v2.u64 	[%r5], {%rd196, %rd195};
	st.shared.u64 	[%r5+16], %rd194;
	and.b32  	%r404, %r435, 65535;
	bfi.b32 	%r405, %r404, %r435, 0, 8;
	and.b32  	%r406, %r434, 65535;
	bfi.b32 	%r407, %r406, %r434, 0, 8;
	st.shared.v2.u32 	[%r5+24], {%r405, %r407};
	st.shared.v2.u64 	[%r5+32], {%rd208, %rd207};
	st.shared.u64 	[%r5+48], %rd206;
	and.b32  	%r408, %r447, 65535;
	bfi.b32 	%r409, %r408, %r447, 0, 8;
	and.b32  	%r410, %r446, 65535;
	bfi.b32 	%r411, %r410, %r446, 0, 8;
	st.shared.v2.u32 	[%r5+56], {%r409, %r411};
	bar.warp.sync 	-1;
	ld.shared.v2.u64 	{%rd162, %rd163}, [%r4];
	ld.shared.u64 	%rd164, [%r4+16];
	ld.shared.v2.u64 	{%rd165, %rd166}, [%r4+1024];
	ld.shared.u64 	%rd167, [%r4+1040];
	cvt.u64.u32 	%rd168, %r3;
	cvt.u64.u32 	%rd169, %r2;
	add.s64 	%rd170, %rd3, %rd169;
	add.s64 	%rd171, %rd170, %rd168;
	shl.b64 	%rd172, %rd171, 5;
	add.s64 	%rd173, %rd2, %rd172;
	ld.shared.v2.u32 	{%r412, %r413}, [%r4+24];
	ld.shared.v2.u32 	{%r414, %r415}, [%r4+1048];
	st.global.v2.u64 	[%rd173], {%rd162, %rd163};
	st.global.u64 	[%rd173+16], %rd164;
	st.global.v2.u32 	[%rd173+24], {%r412, %r413};
	st.global.v2.u64 	[%rd173+1024], {%rd165, %rd166};
	st.global.u64 	[%rd173+1040], %rd167;
	st.global.v2.u32 	[%rd173+1048], {%r414, %r415};
	bra.uni 	$L__BB4_70;
$L__BB4_26:
	ld.param.u64 	%rd184, [_ZN3cub18CUB_300001_SM_10006detail10merge_sort30DeviceMergeSortBlockSortKernelINS2_10policy_hubIN6thrust24THRUST_300001_SM_1000_NS6detail15normal_iteratorINS6_10device_ptrI9mystruct1EEEEE9Policy600ESC_PNS0_8NullTypeESC_SG_mN4cuda3std3__44lessISA_EESA_SF_EEvbT0_T1_T2_T3_T4_PT6_PT7_T5_NS1_7vsmem_tE_param_6];
	st.shared.v2.u64 	[%r5], {%rd196, %rd195};
	st.shared.u64 	[%r5+16], %rd194;
	and.b32  	%r416, %r435, 65535;
	bfi.b32 	%r417, %r416, %r435, 0, 8;
	and.b32  	%r418, %r434, 65535;
	bfi.b32 	%r419, %r418, %r434, 0, 8;
	st.shared.v2.u32 	[%r5+24], {%r417, %r419};
	st.shared.v2.u64 	[%r5+32], {%rd208, %rd207};
	st.shared.u64 	[%r5+48], %rd206;
	and.b32  	%r420, %r447, 65535;
	bfi.b32 	%r421, %r420, %r447, 0, 8;
	and.b32  	%r422, %r446, 65535;
	bfi.b32 	%r423, %r422, %r446, 0, 8;
	st.shared.v2.u32 	[%r5+56], {%r421, %r423};
	bar.warp.sync 	-1;
	ld.shared.v2.u64 	{%rd174, %rd175}, [%r4];
	ld.shared.u64 	%rd176, [%r4+16];
	ld.shared.v2.u64 	{%rd177, %rd178}, [%r4+1024];
	ld.shared.u64 	%rd179, [%r4+1040];
	cvta.to.global.u64 	%rd180, %rd184;
	add.s64 	%rd182, %rd180, %rd150;
	ld.shared.v2.u32 	{%r424, %r425}, [%r4+24];
	ld.shared.v2.u32 	{%r426, %r427}, [%r4+1048];
	st.global.v2.u64 	[%rd182], {%rd174, %rd175};
	st.global.u64 	[%rd182+16], %rd176;
	st.global.v2.u32 	[%rd182+24], {%r424, %r425};
	st.global.v2.u64 	[%rd182+1024], {%rd177, %rd178};
	st.global.u64 	[%rd182+1040], %rd179;
	st.global.v2.u32 	[%rd182+1048], {%r426, %r427};
	bra.uni 	$L__BB4_70;
$L__BB4_27:
	cvt.u32.u64 	%r177, %rd3;
	cvt.u32.u64 	%r178, %rd126;
	sub.s32 	%r179, %r178, %r177;
	min.s32 	%r73, %r179, 512;
	// begin inline asm
	griddepcontrol.wait;
	// end inline asm
	shl.b64 	%rd133, %rd3, 5;
	add.s64 	%rd134, %rd1, %rd133;
	mov.u32 	%r74, %tid.x;
	ld.global.v2.u32 	{%r451, %r450}, [%rd134+24];
	ld.global.u64 	%rd212, [%rd134+16];
	ld.global.v2.u64 	{%rd214, %rd213}, [%rd134];
	and.b32  	%r77, %r74, 31;
	shl.b32 	%r180, %r74, 1;
	and.b32  	%r181, %r180, 1984;
	or.b32  	%r78, %r181, %r77;
	setp.ge.s32 	%p10, %r78, %r73;
	shl.b32 	%r182, %r78, 5;
	cvt.u64.u32 	%rd135, %r182;
	add.s64 	%rd52, %rd134, %rd135;
	mov.u32 	%r448, %r450;
	mov.u32 	%r449, %r451;
	mov.u64 	%rd209, %rd212;
	mov.u64 	%rd210, %rd213;
	mov.u64 	%rd211, %rd214;
	@%p10 bra 	$L__BB4_29;
	ld.global.v2.u64 	{%rd211, %rd210}, [%rd52];
	ld.global.u64 	%rd209, [%rd52+16];
	ld.global.v2.u32 	{%r449, %r448}, [%rd52+24];
$L__BB4_29:
	add.s32 	%r83, %r78, 32;
	setp.ge.s32 	%p11, %r83, %r73;
	@%p11 bra 	$L__BB4_31;
	ld.global.v2.u64 	{%rd214, %rd213}, [%rd52+1024];
	ld.global.u64 	%rd212, [%rd52+1040];
	ld.global.v2.u32 	{%r451, %r450}, [%rd52+1048];
$L__BB4_31:
	// begin inline asm
	mov.u32 %r183, %laneid;
	// end inline asm
	add.s32 	%r184, %r183, %r181;
	shl.b32 	%r185, %r184, 5;
	mov.u32 	%r186, _ZZN3cub18CUB_300001_SM_10006detail10merge_sort30DeviceMergeSortBlockSortKernelINS2_10policy_hubIN6thrust24THRUST_300001_SM_1000_NS6detail15normal_iteratorINS6_10device_ptrI9mystruct1EEEEE9Policy600ESC_PNS0_8NullTypeESC_SG_mN4cuda3std3__44lessISA_EESA_SF_EEvbT0_T1_T2_T3_T4_PT6_PT7_T5_NS1_7vsmem_tEE19static_temp_storage;
	add.s32 	%r90, %r186, %r185;
	st.shared.v2.u64 	[%r90], {%rd211, %rd210};
	st.shared.u64 	[%r90+16], %rd209;
	st.shared.v2.u32 	[%r90+24], {%r449, %r448};
	st.shared.v2.u64 	[%r90+1024], {%rd214, %rd213};
	st.shared.u64 	[%r90+1040], %rd212;
	st.shared.v2.u32 	[%r90+1048], {%r451, %r450};
	bar.warp.sync 	-1;
	shl.b32 	%r187, %r183, 5;
	add.s32 	%r91, %r90, %r187;
	ld.shared.v2.u64 	{%rd229, %rd228}, [%r91];
	ld.shared.u64 	%rd227, [%r91+16];
	ld.shared.v2.b32 	{%r461, %r460}, [%r91+24];
	bfe.u32 	%r188, %r461, 8, 8;
	cvt.u16.u32 	%rs25, %r188;
	bfe.u32 	%r189, %r461, 16, 8;
	cvt.u16.u32 	%rs26, %r189;
	bfe.u32 	%r190, %r461, 24, 8;
	cvt.u16.u32 	%rs27, %r190;
	bfe.u32 	%r191, %r460, 8, 8;
	cvt.u16.u32 	%rs28, %r191;
	bfe.u32 	%r192, %r460, 16, 8;
	cvt.u16.u32 	%rs29, %r192;
	bfe.u32 	%r193, %r460, 24, 8;
	cvt.u16.u32 	%rs30, %r193;
	ld.shared.v2.u64 	{%rd217, %rd216}, [%r91+32];
	ld.shared.u64 	%rd215, [%r91+48];
	ld.shared.v2.b32 	{%r473, %r472}, [%r91+56];
	bar.sync 	0;
	// begin inline asm
	griddepcontrol.launch_dependents;
	// end inline asm
	or.b32  	%r194, %r180, 1;
	setp.lt.u32 	%p12, %r194, %r73;
	@%p12 bra 	$L__BB4_33;
	cvt.u32.u16 	%r195, %rs30;
	cvt.u32.u16 	%r196, %rs29;
	prmt.b32 	%r197, %r196, %r195, 0x3340U;
	cvt.u32.u16 	%r198, %rs28;
	prmt.b32 	%r199, %r460, %r198, 0x3340U;
	prmt.b32 	%r472, %r199, %r197, 0x5410U;
	cvt.u32.u16 	%r200, %rs27;
	cvt.u32.u16 	%r201, %rs26;
	prmt.b32 	%r202, %r201, %r200, 0x3340U;
	cvt.u32.u16 	%r203, %rs25;
	prmt.b32 	%r204, %r461, %r203, 0x3340U;
	prmt.b32 	%r473, %r204, %r202, 0x5410U;
	mov.u64 	%rd215, %rd227;
	mov.u64 	%rd216, %rd228;
	mov.u64 	%rd217, %rd229;
$L__BB4_33:
	setp.ge.u32 	%p13, %r180, %r73;
	mov.u64 	%rd239, %rd215;
	mov.u64 	%rd240, %rd216;
	mov.u64 	%rd241, %rd217;
	@%p13 bra 	$L__BB4_37;
	setp.lt.u64 	%p14, %rd217, %rd229;
	@%p14 bra 	$L__BB4_36;
	setp.ne.s64 	%p15, %rd217, %rd229;
	setp.gt.u64 	%p16, %rd216, %rd228;
	or.pred  	%p17, %p15, %p16;
	mov.u64 	%rd239, %rd215;
	mov.u64 	%rd240, %rd216;
	mov.u64 	%rd241, %rd217;
	@%p17 bra 	$L__BB4_37;
$L__BB4_36:
	and.b32  	%r205, %r473, 65535;
	bfi.b32 	%r102, %r205, %r473, 0, 8;
	and.b32  	%r206, %r472, 65535;
	bfi.b32 	%r103, %r206, %r472, 0, 8;
	cvt.u32.u16 	%r207, %rs27;
	cvt.u32.u16 	%r208, %rs26;
	prmt.b32 	%r209, %r208, %r207, 0x3340U;
	cvt.u32.u16 	%r210, %rs25;
	prmt.b32 	%r211, %r461, %r210, 0x3340U;
	prmt.b32 	%r473, %r211, %r209, 0x5410U;
	cvt.u32.u16 	%r212, %rs30;
	cvt.u32.u16 	%r213, %rs29;
	prmt.b32 	%r214, %r213, %r212, 0x3340U;
	cvt.u32.u16 	%r215, %rs28;
	prmt.b32 	%r216, %r460, %r215, 0x3340U;
	prmt.b32 	%r472, %r216, %r214, 0x5410U;
	mov.u64 	%rd239, %rd227;
	mov.u64 	%rd240, %rd228;
	mov.u64 	%rd241, %rd229;
	mov.u32 	%r460, %r103;
	mov.u32 	%r461, %r102;
	mov.u64 	%rd227, %rd215;
	mov.u64 	%rd228, %rd216;
	mov.u64 	%rd229, %rd217;
$L__BB4_37:
	mov.b32 	%r462, 2;
	shl.b32 	%r219, %r74, 6;
$L__BB4_38:
	mov.u32 	%r114, %r462;
	bar.sync 	0;
	add.s32 	%r218, %r114, -1;
	mov.u32 	%r220, _ZZN3cub18CUB_300001_SM_10006detail10merge_sort30DeviceMergeSortBlockSortKernelINS2_10policy_hubIN6thrust24THRUST_300001_SM_1000_NS6detail15normal_iteratorINS6_10device_ptrI9mystruct1EEEEE9Policy600ESC_PNS0_8NullTypeESC_SG_mN4cuda3std3__44lessISA_EESA_SF_EEvbT0_T1_T2_T3_T4_PT6_PT7_T5_NS1_7vsmem_tEE19static_temp_storage;
	add.s32 	%r221, %r220, %r219;
	st.shared.v2.u64 	[%r221], {%rd229, %rd228};
	st.shared.u64 	[%r221+16], %rd227;
	st.shared.v2.u32 	[%r221+24], {%r461, %r460};
	st.shared.v2.u64 	[%r221+32], {%rd241, %rd240};
	st.shared.u64 	[%r221+48], %rd239;
	st.shared.v2.u32 	[%r221+56], {%r473, %r472};
	bar.sync 	0;
	neg.s32 	%r222, %r114;
	and.b32  	%r223, %r74, %r222;
	shl.b32 	%r224, %r223, 1;
	and.b32  	%r225, %r218, %r74;
	shl.b32 	%r226, %r225, 1;
	min.s32 	%r115, %r226, %r73;
	min.s32 	%r116, %r224, %r73;
	add.s32 	%r227, %r116, %r114;
	min.s32 	%r117, %r227, %r73;
	add.s32 	%r228, %r117, %r114;
	min.s32 	%r118, %r228, %r73;
	sub.s32 	%r229, %r117, %r116;
	sub.s32 	%r230, %r118, %r117;
	setp.lt.s32 	%p18, %r115, %r230;
	sub.s32 	%r231, %r115, %r230;
	selp.b32 	%r465, 0, %r231, %p18;
	min.s32 	%r463, %r229, %r115;
	setp.ge.s32 	%p19, %r465, %r463;
	@%p19 bra 	$L__BB4_43;
	add.s32 	%r121, %r117, %r115;
$L__BB4_40:
	sub.s32 	%r232, %r463, %r465;
	shr.u32 	%r233, %r232, 31;
	add.s32 	%r234, %r232, %r233;
	shr.s32 	%r235, %r234, 1;
	add.s32 	%r124, %r235, %r465;
	add.s32 	%r236, %r124, %r116;
	shl.b32 	%r237, %r236, 5;
	add.s32 	%r125, %r220, %r237;
	ld.shared.u64 	%rd86, [%r125];
	not.b32 	%r239, %r124;
	add.s32 	%r240, %r121, %r239;
	shl.b32 	%r241, %r240, 5;
	add.s32 	%r126, %r220, %r241;
	ld.shared.u64 	%rd87, [%r126];
	setp.lt.u64 	%p21, %rd87, %rd86;
	mov.pred 	%p82, 0;
	@%p21 bra 	$L__BB4_42;
	ld.shared.u64 	%rd136, [%r126+8];
	ld.shared.u64 	%rd138, [%r125+8];
	setp.ne.s64 	%p22, %rd87, %rd86;
	setp.gt.u64 	%p23, %rd136, %rd138;
	or.pred  	%p82, %p22, %p23;
$L__BB4_42:
	add.s32 	%r242, %r124, 1;
	selp.b32 	%r465, %r242, %r465, %p82;
	selp.b32 	%r463, %r463, %r124, %p82;
	setp.lt.s32 	%p24, %r465, %r463;
	@%p24 bra 	$L__BB4_40;
$L__BB4_43:
	add.s32 	%r130, %r465, %r116;
	add.s32 	%r243, %r117, %r115;
	sub.s32 	%r131, %r243, %r465;
	shl.b32 	%r244, %r130, 5;
	mov.u32 	%r245, _ZZN3cub18CUB_300001_SM_10006detail10merge_sort30DeviceMergeSortBlockSortKernelINS2_10policy_hubIN6thrust24THRUST_300001_SM_1000_NS6detail15normal_iteratorINS6_10device_ptrI9mystruct1EEEEE9Policy600ESC_PNS0_8NullTypeESC_SG_mN4cuda3std3__44lessISA_EESA_SF_EEvbT0_T1_T2_T3_T4_PT6_PT7_T5_NS1_7vsmem_tEE19static_temp_storage;
	add.s32 	%r132, %r245, %r244;
	ld.shared.v2.u64 	{%rd241, %rd240}, [%r132];
	ld.shared.u64 	%rd239, [%r132+16];
	ld.shared.v2.b32 	{%r473, %r472}, [%r132+24];
	bfe.u32 	%r246, %r472, 24, 8;
	cvt.u16.u32 	%rs31, %r246;
	bfe.u32 	%r247, %r472, 16, 8;
	cvt.u16.u32 	%rs32, %r247;
	bfe.u32 	%r248, %r472, 8, 8;
	cvt.u16.u32 	%rs33, %r248;
	bfe.u32 	%r249, %r473, 24, 8;
	cvt.u16.u32 	%rs34, %r249;
	bfe.u32 	%r250, %r473, 16, 8;
	cvt.u16.u32 	%rs35, %r250;
	bfe.u32 	%r251, %r473, 8, 8;
	cvt.u16.u32 	%rs36, %r251;
	shl.b32 	%r252, %r131, 5;
	add.s32 	%r135, %r245, %r252;
	ld.shared.v2.u64 	{%rd233, %rd234}, [%r135];
	ld.shared.u64 	%rd235, [%r135+16];
	ld.shared.v2.b32 	{%r468, %r469}, [%r135+24];
	bfe.u32 	%r253, %r469, 24, 8;
	cvt.u16.u32 	%rs37, %r253;
	bfe.u32 	%r254, %r469, 16, 8;
	cvt.u16.u32 	%rs38, %r254;
	bfe.u32 	%r255, %r469, 8, 8;
	cvt.u16.u32 	%rs39, %r255;
	bfe.u32 	%r256, %r468, 24, 8;
	cvt.u16.u32 	%rs40, %r256;
	bfe.u32 	%r257, %r468, 16, 8;
	cvt.u16.u32 	%rs41, %r257;
	bfe.u32 	%r258, %r468, 8, 8;
	cvt.u16.u32 	%rs42, %r258;
	setp.ge.s32 	%p26, %r131, %r118;
	mov.pred 	%p83, 0;
	@%p26 bra 	$L__BB4_46;
	setp.ge.s32 	%p28, %r130, %r117;
	setp.lt.u64 	%p29, %rd233, %rd241;
	or.pred  	%p30, %p28, %p29;
	mov.pred 	%p83, -1;
	@%p30 bra 	$L__BB4_46;
	setp.eq.s64 	%p31, %rd233, %rd241;
	setp.le.u64 	%p32, %rd234, %rd240;
	and.pred  	%p83, %p31, %p32;
$L__BB4_46:
	not.pred 	%p33, %p83;
	@%p33 bra 	$L__BB4_48;
	cvt.u32.u16 	%r269, %rs37;
	cvt.u32.u16 	%r270, %rs38;
	prmt.b32 	%r271, %r270, %r269, 0x3340U;
	cvt.u32.u16 	%r272, %rs39;
	prmt.b32 	%r273, %r469, %r272, 0x3340U;
	prmt.b32 	%r460, %r273, %r271, 0x5410U;
	cvt.u32.u16 	%r274, %rs40;
	cvt.u32.u16 	%r275, %rs41;
	prmt.b32 	%r276, %r275, %r274, 0x3340U;
	cvt.u32.u16 	%r277, %rs42;
	prmt.b32 	%r278, %r468, %r277, 0x3340U;
	prmt.b32 	%r461, %r278, %r276, 0x5410U;
	mov.u64 	%rd227, %rd235;
	mov.u64 	%rd228, %rd234;
	mov.u64 	%rd229, %rd233;
	bra.uni 	$L__BB4_49;
$L__BB4_48:
	cvt.u32.u16 	%r259, %rs31;
	cvt.u32.u16 	%r260, %rs32;
	prmt.b32 	%r261, %r260, %r259, 0x3340U;
	cvt.u32.u16 	%r262, %rs33;
	prmt.b32 	%r263, %r472, %r262, 0x3340U;
	prmt.b32 	%r460, %r263, %r261, 0x5410U;
	cvt.u32.u16 	%r264, %rs34;
	cvt.u32.u16 	%r265, %rs35;
	prmt.b32 	%r266, %r265, %r264, 0x3340U;
	cvt.u32.u16 	%r267, %rs36;
	prmt.b32 	%r268, %r473, %r267, 0x3340U;
	prmt.b32 	%r461, %r268, %r266, 0x5410U;
	mov.u64 	%rd227, %rd239;
	mov.u64 	%rd228, %rd240;
	mov.u64 	%rd229, %rd241;
$L__BB4_49:
	selp.u32 	%r279, 1, 0, %p83;
	add.s32 	%r146, %r131, %r279;
	not.pred 	%p34, %p83;
	selp.u32 	%r280, 1, 0, %p34;
	add.s32 	%r147, %r130, %r280;
	@%p34 bra 	$L__BB4_51;
	ld.shared.v2.u64 	{%rd233, %rd234}, [%r135+32];
	ld.shared.u64 	%rd235, [%r135+48];
	ld.shared.v2.u32 	{%r468, %r469}, [%r135+56];
	bra.uni 	$L__BB4_52;
$L__BB4_51:
	ld.shared.v2.u64 	{%rd241, %rd240}, [%r132+32];
	ld.shared.u64 	%rd239, [%r132+48];
	ld.shared.v2.u32 	{%r473, %r472}, [%r132+56];
$L__BB4_52:
	setp.ge.s32 	%p35, %r146, %r118;
	@%p35 bra 	$L__BB4_56;
	setp.ge.s32 	%p36, %r147, %r117;
	setp.lt.u64 	%p37, %rd233, %rd241;
	or.pred  	%p38, %p36, %p37;
	@%p38 bra 	$L__BB4_55;
	setp.eq.s64 	%p39, %rd233, %rd241;
	setp.le.u64 	%p40, %rd234, %rd240;
	and.pred  	%p41, %p39, %p40;
	@%p41 bra 	$L__BB4_55;
	bra.uni 	$L__BB4_56;
$L__BB4_55:
	mov.u32 	%r472, %r469;
	mov.u32 	%r473, %r468;
	mov.u64 	%rd239, %rd235;
	mov.u64 	%rd240, %rd234;
	mov.u64 	%rd241, %rd233;
$L__BB4_56:
	shl.b32 	%r462, %r114, 1;
	setp.lt.u32 	%p42, %r114, 129;
	@%p42 bra 	$L__BB4_38;
	ld.param.s8 	%rs44, [_ZN3cub18CUB_300001_SM_10006detail10merge_sort30DeviceMergeSortBlockSortKernelINS2_10policy_hubIN6thrust24THRUST_300001_SM_1000_NS6detail15normal_iteratorINS6_10device_ptrI9mystruct1EEEEE9Policy600ESC_PNS0_8NullTypeESC_SG_mN4cuda3std3__44lessISA_EESA_SF_EEvbT0_T1_T2_T3_T4_PT6_PT7_T5_NS1_7vsmem_tE_param_0];
	bar.sync 	0;
	setp.eq.s16 	%p43, %rs44, 0;
	@%p43 bra 	$L__BB4_64;
	st.shared.v2.u64 	[%r91], {%rd229, %rd228};
	st.shared.u64 	[%r91+16], %rd227;
	and.b32  	%r281, %r461, 65535;
	bfi.b32 	%r282, %r281, %r461, 0, 8;
	and.b32  	%r283, %r460, 65535;
	bfi.b32 	%r284, %r283, %r460, 0, 8;
	st.shared.v2.u32 	[%r91+24], {%r282, %r284};
	st.shared.v2.u64 	[%r91+32], {%rd241, %rd240};
	st.shared.u64 	[%r91+48], %rd239;
	and.b32  	%r285, %r473, 65535;
	bfi.b32 	%r286, %r285, %r473, 0, 8;
	and.b32  	%r287, %r472, 65535;
	bfi.b32 	%r288, %r287, %r472, 0, 8;
	st.shared.v2.u32 	[%r91+56], {%r286, %r288};
	bar.warp.sync 	-1;
	ld.shared.v2.u64 	{%rd112, %rd113}, [%r90];
	ld.shared.u64 	%rd114, [%r90+16];
	ld.shared.v2.b32 	{%r165, %r166}, [%r90+24];
	ld.shared.v2.u64 	{%rd115, %rd116}, [%r90+1024];
	ld.shared.u64 	%rd117, [%r90+1040];
	ld.shared.v2.b32 	{%r167, %r168}, [%r90+1048];
	setp.eq.s32 	%p44, %r74, 0;
	@%p44 bra 	$L__BB4_59;
	bra.uni 	$L__BB4_60;
$L__BB4_59:
	st.volatile.shared.u32 	[_ZZN3cub18CUB_300001_SM_10006detail10merge_sort30DeviceMergeSortBlockSortKernelINS2_10policy_hubIN6thrust24THRUST_300001_SM_1000_NS6detail15normal_iteratorINS6_10device_ptrI9mystruct1EEEEE9Policy600ESC_PNS0_8NullTypeESC_SG_mN4cuda3std3__44lessISA_EESA_SF_EEvbT0_T1_T2_T3_T4_PT6_PT7_T5_NS1_7vsmem_tEE19static_temp_storage+16384], %r73;
$L__BB4_60:
	bar.sync 	0;
	ld.volatile.shared.u32 	%r173, [_ZZN3cub18CUB_300001_SM_10006detail10merge_sort30DeviceMergeSortBlockSortKernelINS2_10policy_hubIN6thrust24THRUST_300001_SM_1000_NS6detail15normal_iteratorINS6_10device_ptrI9mystruct1EEEEE9Policy600ESC_PNS0_8NullTypeESC_SG_mN4cuda3std3__44lessISA_EESA_SF_EEvbT0_T1_T2_T3_T4_PT6_PT7_T5_NS1_7vsmem_tEE19static_temp_storage+16384];
	cvt.u64.u32 	%rd140, %r181;
	cvt.u64.u32 	%rd141, %r77;
	add.s64 	%rd142, %rd3, %rd141;
	add.s64 	%rd143, %rd142, %rd140;
	setp.ge.s32 	%p45, %r78, %r173;
	shl.b64 	%rd144, %rd143, 5;
	add.s64 	%rd124, %rd2, %rd144;
	@%p45 bra 	$L__BB4_62;
	st.global.v2.u64 	[%rd124], {%rd112, %rd113};
	st.global.u64 	[%rd124+16], %rd114;
	st.global.v2.u32 	[%rd124+24], {%r165, %r166};
$L__BB4_62:
	setp.ge.s32 	%p46, %r83, %r173;
	@%p46 bra 	$L__BB4_70;
	st.global.v2.u64 	[%rd124+1024], {%rd115, %rd116};
	st.global.u64 	[%rd124+1040], %rd117;
	st.global.v2.u32 	[%rd124+1048], {%r167, %r168};
	bra.uni 	$L__BB4_70;
$L__BB4_64:
	st.shared.v2.u64 	[%r91], {%rd229, %rd228};
	st.shared.u64 	[%r91+16], %rd227;
	and.b32  	%r289, %r461, 65535;
	bfi.b32 	%r290, %r289, %r461, 0, 8;
	and.b32  	%r291, %r460, 65535;
	bfi.b32 	%r292, %r291, %r460, 0, 8;
	st.shared.v2.u32 	[%r91+24], {%r290, %r292};
	st.shared.v2.u64 	[%r91+32], {%rd241, %rd240};
	st.shared.u64 	[%r91+48], %rd239;
	and.b32  	%r293, %r473, 65535;
	bfi.b32 	%r294, %r293, %r473, 0, 8;
	and.b32  	%r295, %r472, 65535;
	bfi.b32 	%r296, %r295, %r472, 0, 8;
	st.shared.v2.u32 	[%r91+56], {%r294, %r296};
	bar.warp.sync 	-1;
	ld.shared.v2.u64 	{%rd118, %rd119}, [%r90];
	ld.shared.u64 	%rd120, [%r90+16];
	ld.shared.v2.b32 	{%r169, %r170}, [%r90+24];
	ld.shared.v2.u64 	{%rd121, %rd122}, [%r90+1024];
	ld.shared.u64 	%rd123, [%r90+1040];
	ld.shared.v2.b32 	{%r171, %r172}, [%r90+1048];
	setp.eq.s32 	%p47, %r74, 0;
	@%p47 bra 	$L__BB4_65;
	bra.uni 	$L__BB4_66;
$L__BB4_65:
	st.volatile.shared.u32 	[_ZZN3cub18CUB_300001_SM_10006detail10merge_sort30DeviceMergeSortBlockSortKernelINS2_10policy_hubIN6thrust24THRUST_300001_SM_1000_NS6detail15normal_iteratorINS6_10device_ptrI9mystruct1EEEEE9Policy600ESC_PNS0_8NullTypeESC_SG_mN4cuda3std3__44lessISA_EESA_SF_EEvbT0_T1_T2_T3_T4_PT6_PT7_T5_NS1_7vsmem_tEE19static_temp_storage+16384], %r73;
$L__BB4_66:
	ld.param.u64 	%rd183, [_ZN3cub18CUB_300001_SM_10006detail10merge_sort30DeviceMergeSortBlockSortKernelINS2_10policy_hubIN6thrust24THRUST_300001_SM_1000_NS6detail15normal_iteratorINS6_10device_ptrI9mystruct1EEEEE9Policy600ESC_PNS0_8NullTypeESC_SG_mN4cuda3std3__44lessISA_EESA_SF_EEvbT0_T1_T2_T3_T4_PT6_PT7_T5_NS1_7vsmem_tE_param_6];
	bar.sync 	0;
	ld.volatile.shared.u32 	%r174, [_ZZN3cub18CUB_300001_SM_10006detail10merge_sort30DeviceMergeSortBlockSortKernelINS2_10policy_hubIN6thrust24THRUST_300001_SM_1000_NS6detail15normal_iteratorINS6_10device_ptrI9mystruct1EEEEE9Policy600ESC_PNS0_8NullTypeESC_SG_mN4cuda3std3__44lessISA_EESA_SF_EEvbT0_T1_T2_T3_T4_PT6_PT7_T5_NS1_7vsmem_tEE19static_temp_storage+16384];
	setp.ge.s32 	%p48, %r78, %r174;
	cvt.u64.u32 	%rd145, %r78;
	add.s64 	%rd146, %rd3, %rd145;
	cvta.to.global.u64 	%rd147, %rd183;
	shl.b64 	%rd148, %rd146, 5;
	add.s64 	%rd125, %rd147, %rd148;
	@%p48 bra 	$L__BB4_68;
	st.global.v2.u64 	[%rd125], {%rd118, %rd119};
	st.global.u64 	[%rd125+16], %rd120;
	st.global.v2.u32 	[%rd125+24], {%r169, %r170};
$L__BB4_68:
	setp.ge.s32 	%p49, %r83, %r174;
	@%p49 bra 	$L__BB4_70;
	st.global.v2.u64 	[%rd125+1024], {%rd121, %rd122};
	st.global.u64 	[%rd125+1040], %rd123;
	st.global.v2.u32 	[%rd125+1048], {%r171, %r172};
$L__BB4_70:
	ret;

}
	// .globl	_ZN3cub18CUB_300001_SM_10006detail10merge_sort30DeviceMergeSortPartitionKernelIN6thrust24THRUST_300001_SM_1000_NS6detail15normal_iteratorINS5_10device_ptrI9mystruct1EEEEmN4cuda3std3__44lessIS9_EES9_EEvbT_PT2_T0_SK_PSK_T1_SK_i
.visible .entry _ZN3cub18CUB_300001_SM_10006detail10merge_sort30DeviceMergeSortPartitionKernelIN6thrust24THRUST_300001_SM_1000_NS6detail15normal_iteratorINS5_10device_ptrI9mystruct1EEEEmN4cuda3std3__44lessIS9_EES9_EEvbT_PT2_T0_SK_PSK_T1_SK_i(
	.param .u8 _ZN3cub18CUB_300001_SM_10006detail10merge_sort30DeviceMergeSortPartitionKernelIN6thrust24THRUST_300001_SM_1000_NS6detail15normal_iteratorINS5_10device_ptrI9mystruct1EEEEmN4cuda3std3__44lessIS9_EES9_EEvbT_PT2_T0_SK_PSK_T1_SK_i_param_0,
	.param .align 8 .b8 _ZN3cub18CUB_300001_SM_10006detail10merge_sort30DeviceMergeSortPartitionKernelIN6thrust24THRUST_300001_SM_1000_NS6detail15normal_iteratorINS5_10device_ptrI9mystruct1EEEEmN4cuda3std3__44lessIS9_EES9_EEvbT_PT2_T0_SK_PSK_T1_SK_i_param_1[8],
	.param .u64 .ptr .align 1 _ZN3cub18CUB_300001_SM_10006detail10merge_sort30DeviceMergeSortPartitionKernelIN6thrust24THRUST_300001_SM_1000_NS6detail15normal_iteratorINS5_10device_ptrI9mystruct1EEEEmN4cuda3std3__44lessIS9_EES9_EEvbT_PT2_T0_SK_PSK_T1_SK_i_param_2,
	.param .u64 _ZN3cub18CUB_300001_SM_10006detail10merge_sort30DeviceMergeSortPartitionKernelIN6thrust24THRUST_300001_SM_1000_NS6detail15normal_iteratorINS5_10device_ptrI9mystruct1EEEEmN4cuda3std3__44lessIS9_EES9_EEvbT_PT2_T0_SK_PSK_T1_SK_i_param_3,
	.param .u64 _ZN3cub18CUB_300001_SM_10006detail10merge_sort30DeviceMergeSortPartitionKernelIN6thrust24THRUST_300001_SM_1000_NS6detail15normal_iteratorINS5_10device_ptrI9mystruct1EEEEmN4cuda3std3__44lessIS9_EES9_EEvbT_PT2_T0_SK_PSK_T1_SK_i_param_4,
	.param .u64 .ptr .align 1 _ZN3cub18CUB_300001_SM_10006detail10merge_sort30DeviceMergeSortPartitionKernelIN6thrust24THRUST_300001_SM_1000_NS6detail15normal_iteratorINS5_10device_ptrI9mystruct1EEEEmN4cuda3std3__44lessIS9_EES9_EEvbT_PT2_T0_SK_PSK_T1_SK_i_param_5,
	.param .align 1 .b8 _ZN3cub18CUB_300001_SM_10006detail10merge_sort30DeviceMergeSortPartitionKernelIN6thrust24THRUST_300001_SM_1000_NS6detail15normal_iteratorINS5_10device_ptrI9mystruct1EEEEmN4cuda3std3__44lessIS9_EES9_EEvbT_PT2_T0_SK_PSK_T1_SK_i_param_6[1],
	.param .u64 _ZN3cub18CUB_300001_SM_10006detail10merge_sort30DeviceMergeSortPartitionKernelIN6thrust24THRUST_300001_SM_1000_NS6detail15normal_iteratorINS5_10device_ptrI9mystruct1EEEEmN4cuda3std3__44lessIS9_EES9_EEvbT_PT2_T0_SK_PSK_T1_SK_i_param_7,
	.param .u32 _ZN3cub18CUB_300001_SM_10006detail10merge_sort30DeviceMergeSortPartitionKernelIN6thrust24THRUST_300001_SM_1000_NS6detail15normal_iteratorINS5_10device_ptrI9mystruct1EEEEmN4cuda3std3__44lessIS9_EES9_EEvbT_PT2_T0_SK_PSK_T1_SK_i_param_8
)
{
	.reg .pred 	%p<22>;
	.reg .b16 	%rs<2>;
	.reg .b32 	%r<6>;
	.reg .b64 	%rd<98>;

	ld.param.u64 	%rd37, [_ZN3cub18CUB_300001_SM_10006detail10merge_sort30DeviceMergeSortPartitionKernelIN6thrust24THRUST_300001_SM_1000_NS6detail15normal_iteratorINS5_10device_ptrI9mystruct1EEEEmN4cuda3std3__44lessIS9_EES9_EEvbT_PT2_T0_SK_PSK_T1_SK_i_param_1];
	ld.param.s8 	%rs1, [_ZN3cub18CUB_300001_SM_10006detail10merge_sort30DeviceMergeSortPartitionKernelIN6thrust24THRUST_300001_SM_1000_NS6detail15normal_iteratorINS5_10device_ptrI9mystruct1EEEEmN4cuda3std3__44lessIS9_EES9_EEvbT_PT2_T0_SK_PSK_T1_SK_i_param_0];
	ld.param.u64 	%rd38, [_ZN3cub18CUB_300001_SM_10006detail10merge_sort30DeviceMergeSortPartitionKernelIN6thrust24THRUST_300001_SM_1000_NS6detail15normal_iteratorINS5_10device_ptrI9mystruct1EEEEmN4cuda3std3__44lessIS9_EES9_EEvbT_PT2_T0_SK_PSK_T1_SK_i_param_2];
	ld.param.u64 	%rd39, [_ZN3cub18CUB_300001_SM_10006detail10merge_sort30DeviceMergeSortPartitionKernelIN6thrust24THRUST_300001_SM_1000_NS6detail15normal_iteratorINS5_10device_ptrI9mystruct1EEEEmN4cuda3std3__44lessIS9_EES9_EEvbT_PT2_T0_SK_PSK_T1_SK_i_param_3];
	ld.param.u64 	%rd40, [_ZN3cub18CUB_300001_SM_10006detail10merge_sort30DeviceMergeSortPartitionKernelIN6thrust24THRUST_300001_SM_1000_NS6detail15normal_iteratorINS5_10device_ptrI9mystruct1EEEEmN4cuda3std3__44lessIS9_EES9_EEvbT_PT2_T0_SK_PSK_T1_SK_i_param_4];
	ld.param.u64 	%rd42, [_ZN3cub18CUB_300001_SM_10006detail10merge_sort30DeviceMergeSortPartitionKernelIN6thrust24THRUST_300001_SM_1000_NS6detail15normal_iteratorINS5_10device_ptrI9mystruct1EEEEmN4cuda3std3__44lessIS9_EES9_EEvbT_PT2_T0_SK_PSK_T1_SK_i_param_5];
	ld.param.u64 	%rd41, [_ZN3cub18CUB_300001_SM_10006detail10merge_sort30DeviceMergeSortPartitionKernelIN6thrust24THRUST_300001_SM_1000_NS6detail15normal_iteratorINS5_10device_ptrI9mystruct1EEEEmN4cuda3std3__44lessIS9_EES9_EEvbT_PT2_T0_SK_PSK_T1_SK_i_param_7];
	ld.param.u32 	%r1, [_ZN3cub18CUB_300001_SM_10006detail10merge_sort30DeviceMergeSortPartitionKernelIN6thrust24THRUST_300001_SM_1000_NS6detail15normal_iteratorINS5_10device_ptrI9mystruct1EEEEmN4cuda3std3__44lessIS9_EES9_EEvbT_PT2_T0_SK_PSK_T1_SK_i_param_8];
	cvta.to.global.u64 	%rd1, %rd42;
	mov.u32 	%r2, %ntid.x;
	mov.u32 	%r3, %ctaid.x;
	mov.u32 	%r4, %tid.x;
	mad.lo.s32 	%r5, %r2, %r3, %r4;
	cvt.u64.u32 	%rd2, %r5;
	setp.le.u64 	%p5, %rd40, %rd2;
	@%p5 bra 	$L__BB5_15;
	shr.u64 	%rd43, %rd41, 1;
	add.s64 	%rd4, %rd41, 4294967295;
	neg.s64 	%rd44, %rd41;
	and.b64  	%rd45, %rd44, %rd2;
	cvt.s64.s32 	%rd5, %r1;
	mul.lo.s64 	%rd46, %rd45, %rd5;
	mul.lo.s64 	%rd47, %rd43, %rd5;
	min.u64 	%rd6, %rd46, %rd39;
	not.b64 	%rd48, %rd46;
	min.u64 	%rd49, %rd47, %rd48;
	add.s64 	%rd50, %rd49, %rd46;
	min.u64 	%rd7, %rd50, %rd39;
	not.b64 	%rd51, %rd7;
	min.u64 	%rd52, %rd47, %rd51;
	add.s64 	%rd53, %rd52, %rd7;
	min.u64 	%rd8, %rd53, %rd39;
	// begin inline asm
	griddepcontrol.wait;
	// end inline asm
	add.s64 	%rd54, %rd2, 1;
	setp.ne.s64 	%p6, %rd54, %rd40;
	@%p6 bra 	$L__BB5_3;
	shl.b64 	%rd91, %rd2, 3;
	add.s64 	%rd92, %rd1, %rd91;
	st.global.u64 	[%rd92], %rd7;
	bra.uni 	$L__BB5_15;
$L__BB5_3:
	sub.s64 	%rd55, %rd8, %rd6;
	and.b64  	%rd56, %rd4, %rd2;
	mul.lo.s64 	%rd57, %rd56, %rd5;
	min.u64 	%rd9, %rd57, %rd55;
	setp.eq.s16 	%p7, %rs1, 0;
	@%p7 bra 	$L__BB5_9;
	sub.s64 	%rd58, %rd7, %rd6;
	sub.s64 	%rd59, %rd8, %rd7;
	max.u64 	%rd60, %rd9, %rd59;
	sub.s64 	%rd97, %rd60, %rd59;
	min.u64 	%rd93, %rd58, %rd9;
	setp.ge.u64 	%p8, %rd97, %rd93;
	@%p8 bra 	$L__BB5_14;
	cvta.to.global.u64 	%rd12, %rd37;
	add.s64 	%rd13, %rd9, %rd7;
$L__BB5_6:
	sub.s64 	%rd61, %rd93, %rd97;
	shr.u64 	%rd62, %rd61, 1;
	add.s64 	%rd16, %rd62, %rd97;
	add.s64 	%rd63, %rd16, %rd6;
	shl.b64 	%rd64, %rd63, 5;
	add.s64 	%rd17, %rd12, %rd64;
	ld.global.u64 	%rd18, [%rd17];
	not.b64 	%rd65, %rd16;
	add.s64 	%rd66, %rd13, %rd65;
	shl.b64 	%rd67, %rd66, 5;
	add.s64 	%rd19, %rd12, %rd67;
	ld.global.u64 	%rd20, [%rd19];
	setp.lt.u64 	%p10, %rd20, %rd18;
	mov.pred 	%p20, 0;
	@%p10 bra 	$L__BB5_8;
	ld.global.u64 	%rd68, [%rd19+8];
	ld.global.u64 	%rd70, [%rd17+8];
	setp.ne.s64 	%p11, %rd20, %rd18;
	setp.gt.u64 	%p12, %rd68, %rd70;
	or.pred  	%p20, %p11, %p12;
$L__BB5_8:
	add.s64 	%rd72, %rd16, 1;
	selp.b64 	%rd97, %rd72, %rd97, %p20;
	selp.b64 	%rd93, %rd93, %rd16, %p20;
	setp.lt.u64 	%p13, %rd97, %rd93;
	@%p13 bra 	$L__BB5_6;
	bra.uni 	$L__BB5_14;
$L__BB5_9:
	sub.s64 	%rd73, %rd7, %rd6;
	sub.s64 	%rd74, %rd8, %rd7;
	max.u64 	%rd75, %rd9, %rd74;
	sub.s64 	%rd97, %rd75, %rd74;
	min.u64 	%rd95, %rd73, %rd9;
	setp.ge.u64 	%p14, %rd97, %rd95;
	@%p14 bra 	$L__BB5_14;
	cvta.to.global.u64 	%rd25, %rd38;
	add.s64 	%rd26, %rd9, %rd7;
$L__BB5_11:
	sub.s64 	%rd76, %rd95, %rd97;
	shr.u64 	%rd77, %rd76, 1;
	add.s64 	%rd29, %rd77, %rd97;
	add.s64 	%rd78, %rd29, %rd6;
	shl.b64 	%rd79, %rd78, 5;
	add.s64 	%rd30, %rd25, %rd79;
	ld.global.u64 	%rd31, [%rd30];
	not.b64 	%rd80, %rd29;
	add.s64 	%rd81, %rd26, %rd80;
	shl.b64 	%rd82, %rd81, 5;
	add.s64 	%rd32, %rd25, %rd82;
	ld.global.u64 	%rd33, [%rd32];
	setp.lt.u64 	%p16, %rd33, %rd31;
	mov.pred 	%p21, 0;
	@%p16 bra 	$L__BB5_13;
	ld.global.u64 	%rd83, [%rd32+8];
	ld.global.u64 	%rd85, [%rd30+8];
	setp.ne.s64 	%p17, %rd33, %rd31;
	setp.gt.u64 	%p18, %rd83, %rd85;
	or.pred  	%p21, %p17, %p18;
$L__BB5_13:
	add.s64 	%rd87, %rd29, 1;
	selp.b64 	%rd97, %rd87, %rd97, %p21;
	selp.b64 	%rd95, %rd95, %rd29, %p21;
	setp.lt.u64 	%p19, %rd97, %rd95;
	@%p19 bra 	$L__BB5_11;
$L__BB5_14:
	add.s64 	%rd88, %rd97, %rd6;
	shl.b64 	%rd89, %rd2, 3;
	add.s64 	%rd90, %rd1, %rd89;
	st.global.u64 	[%rd90], %rd88;
$L__BB5_15:
	ret;

}
	// .globl	_ZN3cub18CUB_300001_SM_10006detail10merge_sort26DeviceMergeSortMergeKernelINS2_10policy_hubIN6thrust24THRUST_300001_SM_1000_NS6detail15normal_iteratorINS6_10device_ptrI9mystruct1EEEEE9Policy600ESC_PNS0_8NullTypeESC_SG_mN4cuda3std3__44lessISA_EESA_SF_EEvbT2_T3_T4_PT6_PT7_T5_PSO_SO_NS1_7vsmem_tE
.visible .entry _ZN3cub18CUB_300001_SM_10006detail10merge_sort26DeviceMergeSortMergeKernelINS2_10policy_hubIN6thrust24THRUST_300001_SM_1000_NS6detail15normal_iteratorINS6_10device_ptrI9mystruct1EEEEE9Policy600ESC_PNS0_8NullTypeESC_SG_mN4cuda3std3__44lessISA_EESA_SF_EEvbT2_T3_T4_PT6_PT7_T5_PSO_SO_NS1_7vsmem_tE(
	.param .u8 _ZN3cub18CUB_300001_SM_10006detail10merge_sort26DeviceMergeSortMergeKernelINS2_10policy_hubIN6thrust24THRUST_300001_SM_1000_NS6detail15normal_iteratorINS6_10device_ptrI9mystruct1EEEEE9Policy600ESC_PNS0_8NullTypeESC_SG_mN4cuda3std3__44lessISA_EESA_SF_EEvbT2_T3_T4_PT6_PT7_T5_PSO_SO_NS1_7vsmem_tE_param_0,
	.param .align 8 .b8 _ZN3cub18CUB_300001_SM_10006detail10merge_sort26DeviceMergeSortMergeKernelINS2_10policy_hubIN6thrust24THRUST_300001_SM_1000_NS6detail15normal_iteratorINS6_10device_ptrI9mystruct1EEEEE9Policy600ESC_PNS0_8NullTypeESC_SG_mN4cuda3std3__44lessISA_EESA_SF_EEvbT2_T3_T4_PT6_PT7_T5_PSO_SO_NS1_7vsmem_tE_param_1[8],
	.param .u64 .ptr .align 1 _ZN3cub18CUB_300001_SM_10006detail10merge_sort26DeviceMergeSortMergeKernelINS2_10policy_hubIN6thrust24THRUST_300001_SM_1000_NS6detail15normal_iteratorINS6_10device_ptrI9mystruct1EEEEE9Policy600ESC_PNS0_8NullTypeESC_SG_mN4cuda3std3__44lessISA_EESA_SF_EEvbT2_T3_T4_PT6_PT7_T5_PSO_SO_NS1_7vsmem_tE_param_2,
	.param .u64 _ZN3cub18CUB_300001_SM_10006detail10merge_sort26DeviceMergeSortMergeKernelINS2_10policy_hubIN6thrust24THRUST_300001_SM_1000_NS6detail15normal_iteratorINS6_10device_ptrI9mystruct1EEEEE9Policy600ESC_PNS0_8NullTypeESC_SG_mN4cuda3std3__44lessISA_EESA_SF_EEvbT2_T3_T4_PT6_PT7_T5_PSO_SO_NS1_7vsmem_tE_param_3,
	.param .u64 .ptr .align 1 _ZN3cub18CUB_300001_SM_10006detail10merge_sort26DeviceMergeSortMergeKernelINS2_10policy_hubIN6thrust24THRUST_300001_SM_1000_NS6detail15normal_iteratorINS6_10device_ptrI9mystruct1EEEEE9Policy600ESC_PNS0_8NullTypeESC_SG_mN4cuda3std3__44lessISA_EESA_SF_EEvbT2_T3_T4_PT6_PT7_T5_PSO_SO_NS1_7vsmem_tE_param_4,
	.param .u64 .ptr .align 1 _ZN3cub18CUB_300001_SM_10006detail10merge_sort26DeviceMergeSortMergeKernelINS2_10policy_hubIN6thrust24THRUST_300001_SM_1000_NS6detail15normal_iteratorINS6_10device_ptrI9mystruct1EEEEE9Policy600ESC_PNS0_8NullTypeESC_SG_mN4cuda3std3__44lessISA_EESA_SF_EEvbT2_T3_T4_PT6_PT7_T5_PSO_SO_NS1_7vsmem_tE_param_5,
	.param .align 1 .b8 _ZN3cub18CUB_300001_SM_10006detail10merge_sort26DeviceMergeSortMergeKernelINS2_10policy_hubIN6thrust24THRUST_300001_SM_1000_NS6detail15normal_iteratorINS6_10device_ptrI9mystruct1EEEEE9Policy600ESC_PNS0_8NullTypeESC_SG_mN4cuda3std3__44lessISA_EESA_SF_EEvbT2_T3_T4_PT6_PT7_T5_PSO_SO_NS1_7vsmem_tE_param_6[1],
	.param .u64 .ptr .align 1 _ZN3cub18CUB_300001_SM_10006detail10merge_sort26DeviceMergeSortMergeKernelINS2_10policy_hubIN6thrust24THRUST_300001_SM_1000_NS6detail15normal_iteratorINS6_10device_ptrI9mystruct1EEEEE9Policy600ESC_PNS0_8NullTypeESC_SG_mN4cuda3std3__44lessISA_EESA_SF_EEvbT2_T3_T4_PT6_PT7_T5_PSO_SO_NS1_7vsmem_tE_param_7,
	.param .u64 _ZN3cub18CUB_300001_SM_10006detail10merge_sort26DeviceMergeSortMergeKernelINS2_10policy_hubIN6thrust24THRUST_300001_SM_1000_NS6detail15normal_iteratorINS6_10device_ptrI9mystruct1EEEEE9Policy600ESC_PNS0_8NullTypeESC_SG_mN4cuda3std3__44lessISA_EESA_SF_EEvbT2_T3_T4_PT6_PT7_T5_PSO_SO_NS1_7vsmem_tE_param_8,
	.param .align 8 .b8 _ZN3cub18CUB_300001_SM_10006detail10merge_sort26DeviceMergeSortMergeKernelINS2_10policy_hubIN6thrust24THRUST_300001_SM_1000_NS6detail15normal_iteratorINS6_10device_ptrI9mystruct1EEEEE9Policy600ESC_PNS0_8NullTypeESC_SG_mN4cuda3std3__44lessISA_EESA_SF_EEvbT2_T3_T4_PT6_PT7_T5_PSO_SO_NS1_7vsmem_tE_param_9[8]
)
.maxntid 256
{
	.reg .pred 	%p<88>;
	.reg .b16 	%rs<30>;
	.reg .b32 	%r<428>;
	.reg .b64 	%rd<397>;
	// demoted variable
	.shared .align 16 .b8 _ZZN3cub18CUB_300001_SM_10006detail10merge_sort26DeviceMergeSortMergeKernelINS2_10policy_hubIN6thrust24THRUST_300001_SM_1000_NS6detail15normal_iteratorINS6_10device_ptrI9mystruct1EEEEE9Policy600ESC_PNS0_8NullTypeESC_SG_mN4cuda3std3__44lessISA_EESA_SF_EEvbT2_T3_T4_PT6_PT7_T5_PSO_SO_NS1_7vsmem_tEE19static_temp_storage[16416];
	ld.param.u64 	%rd188, [_ZN3cub18CUB_300001_SM_10006detail10merge_sort26DeviceMergeSortMergeKernelINS2_10policy_hubIN6thrust24THRUST_300001_SM_1000_NS6detail15normal_iteratorINS6_10device_ptrI9mystruct1EEEEE9Policy600ESC_PNS0_8NullTypeESC_SG_mN4cuda3std3__44lessISA_EESA_SF_EEvbT2_T3_T4_PT6_PT7_T5_PSO_SO_NS1_7vsmem_tE_param_1];
	ld.param.u64 	%rd186, [_ZN3cub18CUB_300001_SM_10006detail10merge_sort26DeviceMergeSortMergeKernelINS2_10policy_hubIN6thrust24THRUST_300001_SM_1000_NS6detail15normal_iteratorINS6_10device_ptrI9mystruct1EEEEE9Policy600ESC_PNS0_8NullTypeESC_SG_mN4cuda3std3__44lessISA_EESA_SF_EEvbT2_T3_T4_PT6_PT7_T5_PSO_SO_NS1_7vsmem_tE_param_3];
	ld.param.u64 	%rd189, [_ZN3cub18CUB_300001_SM_10006detail10merge_sort26DeviceMergeSortMergeKernelINS2_10policy_hubIN6thrust24THRUST_300001_SM_1000_NS6detail15normal_iteratorINS6_10device_ptrI9mystruct1EEEEE9Policy600ESC_PNS0_8NullTypeESC_SG_mN4cuda3std3__44lessISA_EESA_SF_EEvbT2_T3_T4_PT6_PT7_T5_PSO_SO_NS1_7vsmem_tE_param_4];
	ld.param.u64 	%rd190, [_ZN3cub18CUB_300001_SM_10006detail10merge_sort26DeviceMergeSortMergeKernelINS2_10policy_hubIN6thrust24THRUST_300001_SM_1000_NS6detail15normal_iteratorINS6_10device_ptrI9mystruct1EEEEE9Policy600ESC_PNS0_8NullTypeESC_SG_mN4cuda3std3__44lessISA_EESA_SF_EEvbT2_T3_T4_PT6_PT7_T5_PSO_SO_NS1_7vsmem_tE_param_7];
	ld.param.u64 	%rd187, [_ZN3cub18CUB_300001_SM_10006detail10merge_sort26DeviceMergeSortMergeKernelINS2_10policy_hubIN6thrust24THRUST_300001_SM_1000_NS6detail15normal_iteratorINS6_10device_ptrI9mystruct1EEEEE9Policy600ESC_PNS0_8NullTypeESC_SG_mN4cuda3std3__44lessISA_EESA_SF_EEvbT2_T3_T4_PT6_PT7_T5_PSO_SO_NS1_7vsmem_tE_param_8];
	cvta.to.global.u64 	%rd1, %rd189;
	cvta.to.global.u64 	%rd2, %rd190;
	cvta.to.global.u64 	%rd3, %rd188;
	mov.u32 	%r167, %ctaid.x;
	mov.u32 	%r168, %nctaid.x;
	cvt.u64.u32 	%rd4, %r167;
	mov.u32 	%r1, %tid.x;
	add.s32 	%r169, %r168, -1;
	setp.ge.u32 	%p9, %r167, %r169;
	@%p9 bra 	$L__BB6_35;
	ld.param.s8 	%rs28, [_ZN3cub18CUB_300001_SM_10006detail10merge_sort26DeviceMergeSortMergeKernelINS2_10policy_hubIN6thrust24THRUST_300001_SM_1000_NS6detail15normal_iteratorINS6_10device_ptrI9mystruct1EEEEE9Policy600ESC_PNS0_8NullTypeESC_SG_mN4cuda3std3__44lessISA_EESA_SF_EEvbT2_T3_T4_PT6_PT7_T5_PSO_SO_NS1_7vsmem_tE_param_0];
	shl.b64 	%rd254, %rd4, 3;
	add.s64 	%rd255, %rd2, %rd254;
	ld.global.u64 	%rd5, [%rd255];
	ld.global.u64 	%rd256, [%rd255+8];
	neg.s64 	%rd257, %rd187;
	and.b64  	%rd258, %rd257, %rd4;
	shl.b64 	%rd6, %rd258, 9;
	shl.b64 	%rd259, %rd187, 8;
	and.b64  	%rd7, %rd259, -512;
	sub.s64 	%rd260, %rd4, %rd258;
	shl.b64 	%rd261, %rd260, 9;
	sub.s64 	%rd262, %rd5, %rd6;
	sub.s64 	%rd263, %rd256, %rd6;
	sub.s64 	%rd264, %rd186, %rd6;
	max.u64 	%rd265, %rd264, %rd7;
	sub.s64 	%rd266, %rd265, %rd7;
	sub.s64 	%rd267, %rd261, %rd262;
	min.u64 	%rd8, %rd267, %rd266;
	setp.eq.s64 	%p52, %rd260, -1;
	selp.b64 	%rd268, 511, 512, %p52;
	add.s64 	%rd269, %rd268, %rd261;
	sub.s64 	%rd270, %rd269, %rd263;
	or.b64  	%rd271, %rd257, %rd4;
	setp.eq.s64 	%p53, %rd271, -1;
	min.u64 	%rd272, %rd7, %rd264;
	selp.b64 	%rd273, %rd272, %rd263, %p53;
	selp.b64 	%rd274, %rd7, %rd270, %p53;
	min.u64 	%rd275, %rd274, %rd266;
	cvt.u32.u64 	%r275, %rd262;
	cvt.u32.u64 	%r276, %rd273;
	sub.s32 	%r2, %r276, %r275;
	cvt.u32.u64 	%r277, %rd275;
	cvt.u32.u64 	%r278, %rd8;
	sub.s32 	%r3, %r277, %r278;
	// begin inline asm
	griddepcontrol.wait;
	// end inline asm
	setp.eq.s16 	%p54, %rs28, 0;
	@%p54 bra 	$L__BB6_8;
	add.s64 	%rd276, %rd6, %rd7;
	add.s64 	%rd277, %rd276, %rd8;
	setp.ge.s32 	%p55, %r1, %r2;
	cvt.u64.u32 	%rd278, %r1;
	add.s64 	%rd279, %rd5, %rd278;
	shl.b64 	%rd280, %rd279, 5;
	add.s64 	%rd9, %rd3, %rd280;
	sub.s32 	%r279, %r1, %r2;
	cvt.s64.s32 	%rd281, %r279;
	add.s64 	%rd282, %rd277, %rd281;
	shl.b64 	%rd283, %rd282, 5;
	add.s64 	%rd10, %rd3, %rd283;
	@%p55 bra 	$L__BB6_4;
	ld.global.v2.u64 	{%rd349, %rd348}, [%rd9];
	ld.global.u64 	%rd347, [%rd9+16];
	ld.global.v2.b32 	{%r395, %r394}, [%rd9+24];
	bra.uni 	$L__BB6_5;
$L__BB6_4:
	ld.global.v2.u64 	{%rd349, %rd348}, [%rd10];
	ld.global.u64 	%rd347, [%rd10+16];
	ld.global.v2.b32 	{%r395, %r394}, [%rd10+24];
$L__BB6_5:
	add.s32 	%r280, %r1, 256;
	setp.lt.s32 	%p56, %r280, %r2;
	@%p56 bra 	$L__BB6_7;
	ld.global.v2.u64 	{%rd346, %rd345}, [%rd10+8192];
	ld.global.u64 	%rd344, [%rd10+8208];
	ld.global.v2.b32 	{%r393, %r392}, [%rd10+8216];
	bra.uni 	$L__BB6_15;
$L__BB6_7:
	ld.global.v2.u64 	{%rd346, %rd345}, [%rd9+8192];
	ld.global.u64 	%rd344, [%rd9+8208];
	ld.global.v2.b32 	{%r393, %r392}, [%rd9+8216];
	bra.uni 	$L__BB6_15;
$L__BB6_8:
	add.s64 	%rd284, %rd6, %rd7;
	add.s64 	%rd26, %rd284, %rd8;
	setp.ge.s32 	%p57, %r1, %r2;
	@%p57 bra 	$L__BB6_10;
	cvt.u64.u32 	%rd288, %r1;
	add.s64 	%rd339, %rd5, %rd288;
	shl.b64 	%rd289, %rd339, 5;
	add.s64 	%rd290, %rd1, %rd289;
	ld.global.v2.u64 	{%rd349, %rd348}, [%rd290];
	ld.global.u64 	%rd347, [%rd290+16];
	bra.uni 	$L__BB6_11;
$L__BB6_10:
	sub.s32 	%r281, %r1, %r2;
	cvt.s64.s32 	%rd285, %r281;
	add.s64 	%rd339, %rd26, %rd285;
	shl.b64 	%rd286, %rd339, 5;
	add.s64 	%rd287, %rd1, %rd286;
	ld.global.v2.u64 	{%rd349, %rd348}, [%rd287];
	ld.global.u64 	%rd347, [%rd287+16];
$L__BB6_11:
	shl.b64 	%rd291, %rd339, 5;
	add.s64 	%rd292, %rd1, %rd291;
	ld.global.v2.b32 	{%r395, %r394}, [%rd292+24];
	add.s32 	%r16, %r1, 256;
	setp.lt.s32 	%p58, %r16, %r2;
	@%p58 bra 	$L__BB6_13;
	sub.s32 	%r282, %r16, %r2;
	cvt.s64.s32 	%rd293, %r282;
	add.s64 	%rd343, %rd26, %rd293;
	shl.b64 	%rd294, %rd343, 5;
	add.s64 	%rd295, %rd294, %rd1;
	ld.global.v2.u64 	{%rd346, %rd345}, [%rd295];
	ld.global.u64 	%rd344, [%rd295+16];
	bra.uni 	$L__BB6_14;
$L__BB6_13:
	cvt.u64.u32 	%rd296, %r16;
	add.s64 	%rd343, %rd5, %rd296;
	shl.b64 	%rd297, %rd343, 5;
	add.s64 	%rd298, %rd297, %rd1;
	ld.global.v2.u64 	{%rd346, %rd345}, [%rd298];
	ld.global.u64 	%rd344, [%rd298+16];
$L__BB6_14:
	shl.b64 	%rd299, %rd343, 5;
	add.s64 	%rd300, %rd1, %rd299;
	ld.global.v2.b32 	{%r393, %r392}, [%rd300+24];
$L__BB6_15:
	shl.b32 	%r283, %r1, 5;
	mov.u32 	%r284, _ZZN3cub18CUB_300001_SM_10006detail10merge_sort26DeviceMergeSortMergeKernelINS2_10policy_hubIN6thrust24THRUST_300001_SM_1000_NS6detail15normal_iteratorINS6_10device_ptrI9mystruct1EEEEE9Policy600ESC_PNS0_8NullTypeESC_SG_mN4cuda3std3__44lessISA_EESA_SF_EEvbT2_T3_T4_PT6_PT7_T5_PSO_SO_NS1_7vsmem_tEE19static_temp_storage;
	add.s32 	%r285, %r284, %r283;
	st.shared.v2.u64 	[%r285], {%rd349, %rd348};
	st.shared.u64 	[%r285+16], %rd347;
	st.shared.v2.u32 	[%r285+24], {%r395, %r394};
	st.shared.v2.u64 	[%r285+8192], {%rd346, %rd345};
	st.shared.u64 	[%r285+8208], %rd344;
	st.shared.v2.u32 	[%r285+8216], {%r393, %r392};
	bar.sync 	0;
	// begin inline asm
	griddepcontrol.launch_dependents;
	// end inline asm
	add.s32 	%r25, %r3, %r2;
	shl.b32 	%r26, %r1, 1;
	min.s32 	%r27, %r26, %r25;
	shl.b32 	%r286, %r2, 5;
	add.s32 	%r28, %r284, %r286;
	setp.lt.s32 	%p59, %r27, %r3;
	sub.s32 	%r287, %r27, %r3;
	selp.b32 	%r398, 0, %r287, %p59;
	min.s32 	%r396, %r27, %r2;
	setp.ge.s32 	%p60, %r398, %r396;
	@%p60 bra 	$L__BB6_19;
$L__BB6_16:
	sub.s32 	%r288, %r396, %r398;
	shr.u32 	%r289, %r288, 31;
	add.s32 	%r290, %r288, %r289;
	shr.s32 	%r291, %r290, 1;
	add.s32 	%r33, %r291, %r398;
	shl.b32 	%r292, %r33, 5;
	add.s32 	%r34, %r284, %r292;
	ld.shared.u64 	%rd57, [%r34];
	not.b32 	%r294, %r33;
	add.s32 	%r295, %r27, %r294;
	shl.b32 	%r296, %r295, 5;
	add.s32 	%r35, %r28, %r296;
	ld.shared.u64 	%rd58, [%r35];
	setp.lt.u64 	%p62, %rd58, %rd57;
	mov.pred 	%p84, 0;
	@%p62 bra 	$L__BB6_18;
	ld.shared.u64 	%rd301, [%r35+8];
	ld.shared.u64 	%rd303, [%r34+8];
	setp.ne.s64 	%p63, %rd58, %rd57;
	setp.gt.u64 	%p64, %rd301, %rd303;
	or.pred  	%p84, %p63, %p64;
$L__BB6_18:
	add.s32 	%r297, %r33, 1;
	selp.b32 	%r398, %r297, %r398, %p84;
	selp.b32 	%r396, %r396, %r33, %p84;
	setp.lt.s32 	%p65, %r398, %r396;
	@%p65 bra 	$L__BB6_16;
$L__BB6_19:
	sub.s32 	%r298, %r27, %r398;
	add.s32 	%r39, %r298, %r2;
	shl.b32 	%r299, %r398, 5;
	mov.u32 	%r300, _ZZN3cub18CUB_300001_SM_10006detail10merge_sort26DeviceMergeSortMergeKernelINS2_10policy_hubIN6thrust24THRUST_300001_SM_1000_NS6detail15normal_iteratorINS6_10device_ptrI9mystruct1EEEEE9Policy600ESC_PNS0_8NullTypeESC_SG_mN4cuda3std3__44lessISA_EESA_SF_EEvbT2_T3_T4_PT6_PT7_T5_PSO_SO_NS1_7vsmem_tEE19static_temp_storage;
	add.s32 	%r40, %r300, %r299;
	ld.shared.v2.b32 	{%r406, %r405}, [%r40+24];
	bfe.u32 	%r301, %r405, 24, 8;
	cvt.u16.u32 	%rs1, %r301;
	bfe.u32 	%r302, %r405, 16, 8;
	cvt.u16.u32 	%rs2, %r302;
	bfe.u32 	%r303, %r405, 8, 8;
	cvt.u16.u32 	%rs3, %r303;
	bfe.u32 	%r304, %r406, 24, 8;
	cvt.u16.u32 	%rs4, %r304;
	bfe.u32 	%r305, %r406, 16, 8;
	cvt.u16.u32 	%rs5, %r305;
	bfe.u32 	%r306, %r406, 8, 8;
	cvt.u16.u32 	%rs6, %r306;
	shl.b32 	%r307, %r2, 5;
	add.s32 	%r308, %r300, %r307;
	shl.b32 	%r309, %r298, 5;
	add.s32 	%r43, %r308, %r309;
	ld.shared.v2.b32 	{%r401, %r402}, [%r43+24];
	bfe.u32 	%r310, %r402, 24, 8;
	cvt.u16.u32 	%rs7, %r310;
	bfe.u32 	%r311, %r402, 16, 8;
	cvt.u16.u32 	%rs8, %r311;
	bfe.u32 	%r312, %r402, 8, 8;
	cvt.u16.u32 	%rs9, %r312;
	bfe.u32 	%r313, %r401, 24, 8;
	cvt.u16.u32 	%rs10, %r313;
	bfe.u32 	%r314, %r401, 16, 8;
	cvt.u16.u32 	%rs11, %r314;
	bfe.u32 	%r315, %r401, 8, 8;
	cvt.u16.u32 	%rs12, %r315;
	ld.shared.u64 	%rd355, [%r43+16];
	ld.shared.v2.u64 	{%rd353, %rd354}, [%r43];
	ld.shared.u64 	%rd359, [%r40+16];
	ld.shared.v2.u64 	{%rd361, %rd360}, [%r40];
	setp.ge.s32 	%p67, %r39, %r25;
	mov.pred 	%p85, 0;
	@%p67 bra 	$L__BB6_22;
	setp.ge.s32 	%p69, %r398, %r2;
	setp.lt.u64 	%p70, %rd353, %rd361;
	or.pred  	%p71, %p69, %p70;
	mov.pred 	%p85, -1;
	@%p71 bra 	$L__BB6_22;
	setp.eq.s64 	%p72, %rd353, %rd361;
	setp.le.u64 	%p73, %rd354, %rd360;
	and.pred  	%p85, %p72, %p73;
$L__BB6_22:
	not.pred 	%p74, %p85;
	@%p74 bra 	$L__BB6_24;
	cvt.u32.u16 	%r326, %rs7;
	cvt.u32.u16 	%r327, %rs8;
	prmt.b32 	%r328, %r327, %r326, 0x3340U;
	cvt.u32.u16 	%r329, %rs9;
	prmt.b32 	%r330, %r402, %r329, 0x3340U;
	prmt.b32 	%r399, %r330, %r328, 0x5410U;
	cvt.u32.u16 	%r331, %rs10;
	cvt.u32.u16 	%r332, %rs11;
	prmt.b32 	%r333, %r332, %r331, 0x3340U;
	cvt.u32.u16 	%r334, %rs12;
	prmt.b32 	%r335, %r401, %r334, 0x3340U;
	prmt.b32 	%r400, %r335, %r333, 0x5410U;
	mov.u64 	%rd350, %rd355;
	mov.u64 	%rd351, %rd354;
	mov.u64 	%rd352, %rd353;
	bra.uni 	$L__BB6_25;
$L__BB6_24:
	cvt.u32.u16 	%r316, %rs1;
	cvt.u32.u16 	%r317, %rs2;
	prmt.b32 	%r318, %r317, %r316, 0x3340U;
	cvt.u32.u16 	%r319, %rs3;
	prmt.b32 	%r320, %r405, %r319, 0x3340U;
	prmt.b32 	%r399, %r320, %r318, 0x5410U;
	cvt.u32.u16 	%r321, %rs4;
	cvt.u32.u16 	%r322, %rs5;
	prmt.b32 	%r323, %r322, %r321, 0x3340U;
	cvt.u32.u16 	%r324, %rs6;
	prmt.b32 	%r325, %r406, %r324, 0x3340U;
	prmt.b32 	%r400, %r325, %r323, 0x5410U;
	mov.u64 	%rd350, %rd359;
	mov.u64 	%rd351, %rd360;
	mov.u64 	%rd352, %rd361;
$L__BB6_25:
	selp.u32 	%r336, 1, 0, %p85;
	add.s32 	%r54, %r39, %r336;
	not.pred 	%p75, %p85;
	selp.u32 	%r337, 1, 0, %p75;
	add.s32 	%r55, %r398, %r337;
	@%p75 bra 	$L__BB6_27;
	ld.shared.v2.u64 	{%rd353, %rd354}, [%r43+32];
	ld.shared.u64 	%rd355, [%r43+48];
	ld.shared.v2.u32 	{%r401, %r402}, [%r43+56];
	bra.uni 	$L__BB6_28;
$L__BB6_27:
	ld.shared.v2.u64 	{%rd361, %rd360}, [%r40+32];
	ld.shared.u64 	%rd359, [%r40+48];
	ld.shared.v2.u32 	{%r406, %r405}, [%r40+56];
$L__BB6_28:
	setp.ge.s32 	%p76, %r54, %r25;
	@%p76 bra 	$L__BB6_32;
	setp.ge.s32 	%p77, %r55, %r2;
	setp.lt.u64 	%p78, %rd353, %rd361;
	or.pred  	%p79, %p77, %p78;
	@%p79 bra 	$L__BB6_31;
	setp.eq.s64 	%p80, %rd353, %rd361;
	setp.le.u64 	%p81, %rd354, %rd360;
	and.pred  	%p82, %p80, %p81;
	@%p82 bra 	$L__BB6_31;
	bra.uni 	$L__BB6_32;
$L__BB6_31:
	mov.u32 	%r405, %r402;
	mov.u32 	%r406, %r401;
	mov.u64 	%rd359, %rd355;
	mov.u64 	%rd360, %rd354;
	mov.u64 	%rd361, %rd353;
$L__BB6_32:
	ld.param.s8 	%rs29, [_ZN3cub18CUB_300001_SM_10006detail10merge_sort26DeviceMergeSortMergeKernelINS2_10policy_hubIN6thrust24THRUST_300001_SM_1000_NS6detail15normal_iteratorINS6_10device_ptrI9mystruct1EEEEE9Policy600ESC_PNS0_8NullTypeESC_SG_mN4cuda3std3__44lessISA_EESA_SF_EEvbT2_T3_T4_PT6_PT7_T5_PSO_SO_NS1_7vsmem_tE_param_0];
	mov.u32 	%r338, %ctaid.x;
	mul.wide.u32 	%rd83, %r338, 512;
	setp.eq.s16 	%p83, %rs29, 0;
	bar.sync 	0;
	@%p83 bra 	$L__BB6_34;
	// begin inline asm
	mov.u32 %r339, %laneid;
	// end inline asm
	and.b32  	%r340, %r26, 1984;
	shl.b32 	%r341, %r339, 1;
	add.s32 	%r342, %r341, %r340;
	shl.b32 	%r343, %r342, 5;
	mov.u32 	%r344, _ZZN3cub18CUB_300001_SM_10006detail10merge_sort26DeviceMergeSortMergeKernelINS2_10policy_hubIN6thrust24THRUST_300001_SM_1000_NS6detail15normal_iteratorINS6_10device_ptrI9mystruct1EEEEE9Policy600ESC_PNS0_8NullTypeESC_SG_mN4cuda3std3__44lessISA_EESA_SF_EEvbT2_T3_T4_PT6_PT7_T5_PSO_SO_NS1_7vsmem_tEE19static_temp_storage;
	add.s32 	%r345, %r344, %r343;
	st.shared.v2.u64 	[%r345], {%rd352, %rd351};
	st.shared.u64 	[%r345+16], %rd350;
	and.b32  	%r346, %r400, 65535;
	bfi.b32 	%r347, %r346, %r400, 0, 8;
	and.b32  	%r348, %r399, 65535;
	bfi.b32 	%r349, %r348, %r399, 0, 8;
	st.shared.v2.u32 	[%r345+24], {%r347, %r349};
	st.shared.v2.u64 	[%r345+32], {%rd361, %rd360};
	st.shared.u64 	[%r345+48], %rd359;
	and.b32  	%r350, %r406, 65535;
	bfi.b32 	%r351, %r350, %r406, 0, 8;
	and.b32  	%r352, %r405, 65535;
	bfi.b32 	%r353, %r352, %r405, 0, 8;
	st.shared.v2.u32 	[%r345+56], {%r351, %r353};
	bar.warp.sync 	-1;
	sub.s32 	%r354, %r342, %r339;
	shl.b32 	%r355, %r354, 5;
	add.s32 	%r356, %r344, %r355;
	ld.shared.v2.u64 	{%rd305, %rd306}, [%r356];
	ld.shared.u64 	%rd307, [%r356+16];
	ld.shared.v2.u64 	{%rd308, %rd309}, [%r356+1024];
	ld.shared.u64 	%rd310, [%r356+1040];
	and.b32  	%r357, %r1, 31;
	or.b32  	%r358, %r340, %r357;
	cvt.u64.u32 	%rd311, %r358;
	add.s64 	%rd312, %rd83, %rd311;
	shl.b64 	%rd313, %rd312, 5;
	add.s64 	%rd314, %rd1, %rd313;
	ld.shared.v2.u32 	{%r359, %r360}, [%r356+24];
	ld.shared.v2.u32 	{%r361, %r362}, [%r356+1048];
	st.global.v2.u64 	[%rd314], {%rd305, %rd306};
	st.global.u64 	[%rd314+16], %rd307;
	st.global.v2.u32 	[%rd314+24], {%r359, %r360};
	st.global.v2.u64 	[%rd314+1024], {%rd308, %rd309};
	st.global.u64 	[%rd314+1040], %rd310;
	st.global.v2.u32 	[%rd314+1048], {%r361, %r362};
	bra.uni 	$L__BB6_84;
$L__BB6_34:
	// begin inline asm
	mov.u32 %r363, %laneid;
	// end inline asm
	and.b32  	%r364, %r26, 1984;
	shl.b32 	%r365, %r363, 1;
	add.s32 	%r366, %r365, %r364;
	shl.b32 	%r367, %r366, 5;
	mov.u32 	%r368, _ZZN3cub18CUB_300001_SM_10006detail10merge_sort26DeviceMergeSortMergeKernelINS2_10policy_hubIN6thrust24THRUST_300001_SM_1000_NS6detail15normal_iteratorINS6_10device_ptrI9mystruct1EEEEE9Policy600ESC_PNS0_8NullTypeESC_SG_mN4cuda3std3__44lessISA_EESA_SF_EEvbT2_T3_T4_PT6_PT7_T5_PSO_SO_NS1_7vsmem_tEE19static_temp_storage;
	add.s32 	%r369, %r368, %r367;
	st.shared.v2.u64 	[%r369], {%rd352, %rd351};
	st.shared.u64 	[%r369+16], %rd350;
	and.b32  	%r370, %r400, 65535;
	bfi.b32 	%r371, %r370, %r400, 0, 8;
	and.b32  	%r372, %r399, 65535;
	bfi.b32 	%r373, %r372, %r399, 0, 8;
	st.shared.v2.u32 	[%r369+24], {%r371, %r373};
	st.shared.v2.u64 	[%r369+32], {%rd361, %rd360};
	st.shared.u64 	[%r369+48], %rd359;
	and.b32  	%r374, %r406, 65535;
	bfi.b32 	%r375, %r374, %r406, 0, 8;
	and.b32  	%r376, %r405, 65535;
	bfi.b32 	%r377, %r376, %r405, 0, 8;
	st.shared.v2.u32 	[%r369+56], {%r375, %r377};
	bar.warp.sync 	-1;
	sub.s32 	%r378, %r366, %r363;
	shl.b32 	%r379, %r378, 5;
	add.s32 	%r380, %r368, %r379;
	ld.shared.v2.u64 	{%rd315, %rd316}, [%r380];
	ld.shared.u64 	%rd317, [%r380+16];
	ld.shared.v2.u64 	{%rd318, %rd319}, [%r380+1024];
	ld.shared.u64 	%rd320, [%r380+1040];
	and.b32  	%r381, %r1, 31;
	cvt.u64.u32 	%rd321, %r364;
	cvt.u64.u32 	%rd322, %r381;
	add.s64 	%rd323, %rd83, %rd322;
	add.s64 	%rd324, %rd323, %rd321;
	shl.b64 	%rd325, %rd324, 5;
	add.s64 	%rd326, %rd3, %rd325;
	ld.shared.v2.u32 	{%r382, %r383}, [%r380+24];
	ld.shared.v2.u32 	{%r384, %r385}, [%r380+1048];
	st.global.v2.u64 	[%rd326], {%rd315, %rd316};
	st.global.u64 	[%rd326+16], %rd317;
	st.global.v2.u32 	[%rd326+24], {%r382, %r383};
	st.global.v2.u64 	[%rd326+1024], {%rd318, %rd319};
	st.global.u64 	[%rd326+1040], %rd320;
	st.global.v2.u32 	[%rd326+1048], {%r384, %r385};
	bra.uni 	$L__BB6_84;
$L__BB6_35:
	ld.param.s8 	%rs26, [_ZN3cub18CUB_300001_SM_10006detail10merge_sort26DeviceMergeSortMergeKernelINS2_10policy_hubIN6thrust24THRUST_300001_SM_1000_NS6detail15normal_iteratorINS6_10device_ptrI9mystruct1EEEEE9Policy600ESC_PNS0_8NullTypeESC_SG_mN4cuda3std3__44lessISA_EESA_SF_EEvbT2_T3_T4_PT6_PT7_T5_PSO_SO_NS1_7vsmem_tE_param_0];
	shl.b64 	%rd191, %rd4, 3;
	add.s64 	%rd192, %rd2, %rd191;
	ld.global.u64 	%rd84, [%rd192];
	ld.global.u64 	%rd193, [%rd192+8];
	neg.s64 	%rd194, %rd187;
	and.b64  	%rd195, %rd194, %rd4;
	shl.b64 	%rd85, %rd195, 9;
	shl.b64 	%rd196, %rd187, 8;
	and.b64  	%rd86, %rd196, -512;
	sub.s64 	%rd197, %rd4, %rd195;
	shl.b64 	%rd198, %rd197, 9;
	sub.s64 	%rd199, %rd84, %rd85;
	sub.s64 	%rd200, %rd193, %rd85;
	sub.s64 	%rd201, %rd186, %rd85;
	max.u64 	%rd202, %rd201, %rd86;
	sub.s64 	%rd203, %rd202, %rd86;
	sub.s64 	%rd204, %rd198, %rd199;
	min.u64 	%rd87, %rd204, %rd203;
	setp.eq.s64 	%p10, %rd197, -1;
	selp.b64 	%rd205, 511, 512, %p10;
	add.s64 	%rd206, %rd205, %rd198;
	sub.s64 	%rd207, %rd206, %rd200;
	or.b64  	%rd208, %rd194, %rd4;
	setp.eq.s64 	%p11, %rd208, -1;
	min.u64 	%rd209, %rd86, %rd201;
	selp.b64 	%rd210, %rd209, %rd200, %p11;
	selp.b64 	%rd211, %rd86, %rd207, %p11;
	min.u64 	%rd212, %rd211, %rd203;
	cvt.u32.u64 	%r170, %rd199;
	cvt.u32.u64 	%r171, %rd210;
	sub.s32 	%r72, %r171, %r170;
	cvt.u32.u64 	%r172, %rd212;
	cvt.u32.u64 	%r173, %rd87;
	sub.s32 	%r73, %r172, %r173;
	// begin inline asm
	griddepcontrol.wait;
	// end inline asm
	setp.eq.s16 	%p12, %rs26, 0;
	@%p12 bra 	$L__BB6_44;
	add.s64 	%rd214, %rd85, %rd86;
	add.s64 	%rd215, %rd214, %rd87;
	add.s32 	%r74, %r73, %r72;
	setp.ge.s32 	%p13, %r1, %r74;
	cvt.u64.u32 	%rd216, %r1;
	add.s64 	%rd217, %rd84, %rd216;
	shl.b64 	%rd218, %rd217, 5;
	add.s64 	%rd88, %rd3, %rd218;
	sub.s32 	%r175, %r1, %r72;
	cvt.s64.s32 	%rd219, %r175;
	add.s64 	%rd220, %rd215, %rd219;
	shl.b64 	%rd221, %rd220, 5;
	add.s64 	%rd89, %rd3, %rd221;
	@%p13 bra 	$L__BB6_40;
	setp.ge.s32 	%p14, %r1, %r72;
	@%p14 bra 	$L__BB6_39;
	ld.global.v2.u64 	{%rd384, %rd383}, [%rd88];
	ld.global.u64 	%rd382, [%rd88+16];
	ld.global.v2.b32 	{%r416, %r415}, [%rd88+24];
	bra.uni 	$L__BB6_40;
$L__BB6_39:
	ld.global.v2.u64 	{%rd384, %rd383}, [%rd89];
	ld.global.u64 	%rd382, [%rd89+16];
	ld.global.v2.b32 	{%r416, %r415}, [%rd89+24];
$L__BB6_40:
	add.s32 	%r85, %r1, 256;
	setp.ge.s32 	%p15, %r85, %r74;
	@%p15 bra 	$L__BB6_54;
	setp.lt.s32 	%p16, %r85, %r72;
	@%p16 bra 	$L__BB6_43;
	ld.global.v2.u64 	{%rd381, %rd380}, [%rd89+8192];
	ld.global.u64 	%rd379, [%rd89+8208];
	ld.global.v2.b32 	{%r414, %r413}, [%rd89+8216];
	bra.uni 	$L__BB6_54;
$L__BB6_43:
	ld.global.v2.u64 	{%rd381, %rd380}, [%rd88+8192];
	ld.global.u64 	%rd379, [%rd88+8208];
	ld.global.v2.b32 	{%r414, %r413}, [%rd88+8216];
	bra.uni 	$L__BB6_54;
$L__BB6_44:
	add.s64 	%rd224, %rd85, %rd86;
	add.s64 	%rd111, %rd224, %rd87;
	add.s32 	%r94, %r73, %r72;
	setp.ge.s32 	%p17, %r1, %r94;
	@%p17 bra 	$L__BB6_49;
	setp.ge.s32 	%p18, %r1, %r72;
	@%p18 bra 	$L__BB6_47;
	cvt.u64.u32 	%rd228, %r1;
	add.s64 	%rd371, %rd84, %rd228;
	shl.b64 	%rd229, %rd371, 5;
	add.s64 	%rd230, %rd1, %rd229;
	ld.global.v2.u64 	{%rd384, %rd383}, [%rd230];
	ld.global.u64 	%rd382, [%rd230+16];
	bra.uni 	$L__BB6_48;
$L__BB6_47:
	sub.s32 	%r178, %r1, %r72;
	cvt.s64.s32 	%rd225, %r178;
	add.s64 	%rd371, %rd111, %rd225;
	shl.b64 	%rd226, %rd371, 5;
	add.s64 	%rd227, %rd1, %rd226;
	ld.global.v2.u64 	{%rd384, %rd383}, [%rd227];
	ld.global.u64 	%rd382, [%rd227+16];
$L__BB6_48:
	shl.b64 	%rd231, %rd371, 5;
	add.s64 	%rd232, %rd1, %rd231;
	ld.global.v2.u32 	{%r416, %r415}, [%rd232+24];
$L__BB6_49:
	add.s32 	%r99, %r1, 256;
	setp.ge.s32 	%p19, %r99, %r94;
	@%p19 bra 	$L__BB6_54;
	setp.lt.s32 	%p20, %r99, %r72;
	@%p20 bra 	$L__BB6_52;
	sub.s32 	%r180, %r99, %r72;
	cvt.s64.s32 	%rd234, %r180;
	add.s64 	%rd378, %rd111, %rd234;
	shl.b64 	%rd235, %rd378, 5;
	add.s64 	%rd236, %rd235, %rd1;
	ld.global.v2.u64 	{%rd381, %rd380}, [%rd236];
	ld.global.u64 	%rd379, [%rd236+16];
	bra.uni 	$L__BB6_53;
$L__BB6_52:
	cvt.u64.u32 	%rd237, %r99;
	add.s64 	%rd378, %rd84, %rd237;
	shl.b64 	%rd238, %rd378, 5;
	add.s64 	%rd239, %rd238, %rd1;
	ld.global.v2.u64 	{%rd381, %rd380}, [%rd239];
	ld.global.u64 	%rd379, [%rd239+16];
$L__BB6_53:
	shl.b64 	%rd240, %rd378, 5;
	add.s64 	%rd241, %rd1, %rd240;
	ld.global.v2.u32 	{%r414, %r413}, [%rd241+24];
$L__BB6_54:
	shl.b32 	%r181, %r1, 5;
	mov.u32 	%r182, _ZZN3cub18CUB_300001_SM_10006detail10merge_sort26DeviceMergeSortMergeKernelINS2_10policy_hubIN6thrust24THRUST_300001_SM_1000_NS6detail15normal_iteratorINS6_10device_ptrI9mystruct1EEEEE9Policy600ESC_PNS0_8NullTypeESC_SG_mN4cuda3std3__44lessISA_EESA_SF_EEvbT2_T3_T4_PT6_PT7_T5_PSO_SO_NS1_7vsmem_tEE19static_temp_storage;
	add.s32 	%r183, %r182, %r181;
	st.shared.v2.u64 	[%r183], {%rd384, %rd383};
	st.shared.u64 	[%r183+16], %rd382;
	st.shared.v2.u32 	[%r183+24], {%r416, %r415};
	st.shared.v2.u64 	[%r183+8192], {%rd381, %rd380};
	st.shared.u64 	[%r183+8208], %rd379;
	st.shared.v2.u32 	[%r183+8216], {%r414, %r413};
	bar.sync 	0;
	// begin inline asm
	griddepcontrol.launch_dependents;
	// end inline asm
	add.s32 	%r106, %r73, %r72;
	shl.b32 	%r107, %r1, 1;
	min.s32 	%r108, %r107, %r106;
	shl.b32 	%r184, %r72, 5;
	add.s32 	%r109, %r182, %r184;
	setp.lt.s32 	%p21, %r108, %r73;
	sub.s32 	%r185, %r108, %r73;
	selp.b32 	%r419, 0, %r185, %p21;
	min.s32 	%r417, %r108, %r72;
	setp.ge.s32 	%p22, %r419, %r417;
	@%p22 bra 	$L__BB6_58;
$L__BB6_55:
	sub.s32 	%r186, %r417, %r419;
	shr.u32 	%r187, %r186, 31;
	add.s32 	%r188, %r186, %r187;
	shr.s32 	%r189, %r188, 1;
	add.s32 	%r114, %r189, %r419;
	shl.b32 	%r190, %r114, 5;
	add.s32 	%r115, %r182, %r190;
	ld.shared.u64 	%rd145, [%r115];
	not.b32 	%r192, %r114;
	add.s32 	%r193, %r108, %r192;
	shl.b32 	%r194, %r193, 5;
	add.s32 	%r116, %r109, %r194;
	ld.shared.u64 	%rd146, [%r116];
	setp.lt.u64 	%p24, %rd146, %rd145;
	mov.pred 	%p86, 0;
	@%p24 bra 	$L__BB6_57;
	ld.shared.u64 	%rd242, [%r116+8];
	ld.shared.u64 	%rd244, [%r115+8];
	setp.ne.s64 	%p25, %rd146, %rd145;
	setp.gt.u64 	%p26, %rd242, %rd244;
	or.pred  	%p86, %p25, %p26;
$L__BB6_57:
	add.s32 	%r195, %r114, 1;
	selp.b32 	%r419, %r195, %r419, %p86;
	selp.b32 	%r417, %r417, %r114, %p86;
	setp.lt.s32 	%p27, %r419, %r417;
	@%p27 bra 	$L__BB6_55;
$L__BB6_58:
	sub.s32 	%r196, %r108, %r419;
	add.s32 	%r120, %r196, %r72;
	shl.b32 	%r197, %r419, 5;
	mov.u32 	%r198, _ZZN3cub18CUB_300001_SM_10006detail10merge_sort26DeviceMergeSortMergeKernelINS2_10policy_hubIN6thrust24THRUST_300001_SM_1000_NS6detail15normal_iteratorINS6_10device_ptrI9mystruct1EEEEE9Policy600ESC_PNS0_8NullTypeESC_SG_mN4cuda3std3__44lessISA_EESA_SF_EEvbT2_T3_T4_PT6_PT7_T5_PSO_SO_NS1_7vsmem_tEE19static_temp_storage;
	add.s32 	%r121, %r198, %r197;
	ld.shared.v2.b32 	{%r427, %r426}, [%r121+24];
	bfe.u32 	%r199, %r426, 24, 8;
	cvt.u16.u32 	%rs13, %r199;
	bfe.u32 	%r200, %r426, 16, 8;
	cvt.u16.u32 	%rs14, %r200;
	bfe.u32 	%r201, %r426, 8, 8;
	cvt.u16.u32 	%rs15, %r201;
	bfe.u32 	%r202, %r427, 24, 8;
	cvt.u16.u32 	%rs16, %r202;
	bfe.u32 	%r203, %r427, 16, 8;
	cvt.u16.u32 	%rs17, %r203;
	bfe.u32 	%r204, %r427, 8, 8;
	cvt.u16.u32 	%rs18, %r204;
	shl.b32 	%r205, %r72, 5;
	add.s32 	%r206, %r198, %r205;
	shl.b32 	%r207, %r196, 5;
	add.s32 	%r124, %r206, %r207;
	ld.shared.v2.b32 	{%r422, %r423}, [%r124+24];
	bfe.u32 	%r208, %r423, 24, 8;
	cvt.u16.u32 	%rs19, %r208;
	bfe.u32 	%r209, %r423, 16, 8;
	cvt.u16.u32 	%rs20, %r209;
	bfe.u32 	%r210, %r423, 8, 8;
	cvt.u16.u32 	%rs21, %r210;
	bfe.u32 	%r211, %r422, 24, 8;
	cvt.u16.u32 	%rs22, %r211;
	bfe.u32 	%r212, %r422, 16, 8;
	cvt.u16.u32 	%rs23, %r212;
	bfe.u32 	%r213, %r422, 8, 8;
	cvt.u16.u32 	%rs24, %r213;
	ld.shared.u64 	%rd390, [%r124+16];
	ld.shared.v2.u64 	{%rd388, %rd389}, [%r124];
	ld.shared.u64 	%rd394, [%r121+16];
	ld.shared.v2.u64 	{%rd396, %rd395}, [%r121];
	setp.ge.s32 	%p29, %r120, %r106;
	mov.pred 	%p87, 0;
	@%p29 bra 	$L__BB6_61;
	setp.ge.s32 	%p31, %r419, %r72;
	setp.lt.u64 	%p32, %rd388, %rd396;
	or.pred  	%p33, %p31, %p32;
	mov.pred 	%p87, -1;
	@%p33 bra 	$L__BB6_61;
	setp.eq.s64 	%p34, %rd388, %rd396;
	setp.le.u64 	%p35, %rd389, %rd395;
	and.pred  	%p87, %p34, %p35;
$L__BB6_61:
	not.pred 	%p36, %p87;
	@%p36 bra 	$L__BB6_63;
	cvt.u32.u16 	%r224, %rs19;
	cvt.u32.u16 	%r225, %rs20;
	prmt.b32 	%r226, %r225, %r224, 0x3340U;
	cvt.u32.u16 	%r227, %rs21;
	prmt.b32 	%r228, %r423, %r227, 0x3340U;
	prmt.b32 	%r420, %r228, %r226, 0x5410U;
	cvt.u32.u16 	%r229, %rs22;
	cvt.u32.u16 	%r230, %rs23;
	prmt.b32 	%r231, %r230, %r229, 0x3340U;
	cvt.u32.u16 	%r232, %rs24;
	prmt.b32 	%r233, %r422, %r232, 0x3340U;
	prmt.b32 	%r421, %r233, %r231, 0x5410U;
	mov.u64 	%rd385, %rd390;
	mov.u64 	%rd386, %rd389;
	mov.u64 	%rd387, %rd388;
	bra.uni 	$L__BB6_64;
$L__BB6_63:
	cvt.u32.u16 	%r214, %rs13;
	cvt.u32.u16 	%r215, %rs14;
	prmt.b32 	%r216, %r215, %r214, 0x3340U;
	cvt.u32.u16 	%r217, %rs15;
	prmt.b32 	%r218, %r426, %r217, 0x3340U;
	prmt.b32 	%r420, %r218, %r216, 0x5410U;
	cvt.u32.u16 	%r219, %rs16;
	cvt.u32.u16 	%r220, %rs17;
	prmt.b32 	%r221, %r220, %r219, 0x3340U;
	cvt.u32.u16 	%r222, %rs18;
	prmt.b32 	%r223, %r427, %r222, 0x3340U;
	prmt.b32 	%r421, %r223, %r221, 0x5410U;
	mov.u64 	%rd385, %rd394;
	mov.u64 	%rd386, %rd395;
	mov.u64 	%rd387, %rd396;
$L__BB6_64:
	selp.u32 	%r234, 1, 0, %p87;
	add.s32 	%r135, %r120, %r234;
	not.pred 	%p37, %p87;
	selp.u32 	%r235, 1, 0, %p37;
	add.s32 	%r136, %r419, %r235;
	@%p37 bra 	$L__BB6_66;
	ld.shared.v2.u64 	{%rd388, %rd389}, [%r124+32];
	ld.shared.u64 	%rd390, [%r124+48];
	ld.shared.v2.u32 	{%r422, %r423}, [%r124+56];
	bra.uni 	$L__BB6_67;
$L__BB6_66:
	ld.shared.v2.u64 	{%rd396, %rd395}, [%r121+32];
	ld.shared.u64 	%rd394, [%r121+48];
	ld.shared.v2.u32 	{%r427, %r426}, [%r121+56];
$L__BB6_67:
	setp.ge.s32 	%p38, %r135, %r106;
	@%p38 bra 	$L__BB6_71;
	setp.ge.s32 	%p39, %r136, %r72;
	setp.lt.u64 	%p40, %rd388, %rd396;
	or.pred  	%p41, %p39, %p40;
	@%p41 bra 	$L__BB6_70;
	setp.eq.s64 	%p42, %rd388, %rd396;
	setp.le.u64 	%p43, %rd389, %rd395;
	and.pred  	%p44, %p42, %p43;
	@%p44 bra 	$L__BB6_70;
	bra.uni 	$L__BB6_71;
$L__BB6_70:
	mov.u32 	%r426, %r423;
	mov.u32 	%r427, %r422;
	mov.u64 	%rd394, %rd390;
	mov.u64 	%rd395, %rd389;
	mov.u64 	%rd396, %rd388;
$L__BB6_71:
	ld.param.s8 	%rs27, [_ZN3cub18CUB_300001_SM_10006detail10merge_sort26DeviceMergeSortMergeKernelINS2_10policy_hubIN6thrust24THRUST_300001_SM_1000_NS6detail15normal_iteratorINS6_10device_ptrI9mystruct1EEEEE9Policy600ESC_PNS0_8NullTypeESC_SG_mN4cuda3std3__44lessISA_EESA_SF_EEvbT2_T3_T4_PT6_PT7_T5_PSO_SO_NS1_7vsmem_tE_param_0];
	mov.u32 	%r236, %ctaid.x;
	mul.wide.u32 	%rd171, %r236, 512;
	setp.eq.s16 	%p45, %rs27, 0;
	bar.sync 	0;
	@%p45 bra 	$L__BB6_78;
	// begin inline asm
	mov.u32 %r237, %laneid;
	// end inline asm
	and.b32  	%r153, %r107, 1984;
	shl.b32 	%r238, %r237, 1;
	add.s32 	%r239, %r238, %r153;
	shl.b32 	%r240, %r239, 5;
	mov.u32 	%r241, _ZZN3cub18CUB_300001_SM_10006detail10merge_sort26DeviceMergeSortMergeKernelINS2_10policy_hubIN6thrust24THRUST_300001_SM_1000_NS6detail15normal_iteratorINS6_10device_ptrI9mystruct1EEEEE9Policy600ESC_PNS0_8NullTypeESC_SG_mN4cuda3std3__44lessISA_EESA_SF_EEvbT2_T3_T4_PT6_PT7_T5_PSO_SO_NS1_7vsmem_tEE19static_temp_storage;
	add.s32 	%r242, %r241, %r240;
	st.shared.v2.u64 	[%r242], {%rd387, %rd386};
	st.shared.u64 	[%r242+16], %rd385;
	and.b32  	%r243, %r421, 65535;
	bfi.b32 	%r244, %r243, %r421, 0, 8;
	and.b32  	%r245, %r420, 65535;
	bfi.b32 	%r246, %r245, %r420, 0, 8;
	st.shared.v2.u32 	[%r242+24], {%r244, %r246};
	st.shared.v2.u64 	[%r242+32], {%rd396, %rd395};
	st.shared.u64 	[%r242+48], %rd394;
	and.b32  	%r247, %r427, 65535;
	bfi.b32 	%r248, %r247, %r427, 0, 8;
	and.b32  	%r249, %r426, 65535;
	bfi.b32 	%r250, %r249, %r426, 0, 8;
	st.shared.v2.u32 	[%r242+56], {%r248, %r250};
	bar.warp.sync 	-1;
	sub.s32 	%r251, %r239, %r237;
	shl.b32 	%r252, %r251, 5;
	add.s32 	%r253, %r241, %r252;
	ld.shared.v2.u64 	{%rd172, %rd173}, [%r253];
	ld.shared.u64 	%rd174, [%r253+16];
	ld.shared.v2.b32 	{%r154, %r155}, [%r253+24];
	ld.shared.v2.u64 	{%rd175, %rd176}, [%r253+1024];
	ld.shared.u64 	%rd177, [%r253+1040];
	ld.shared.v2.b32 	{%r156, %r157}, [%r253+1048];
	setp.ne.s32 	%p46, %r1, 0;
	@%p46 bra 	$L__BB6_74;
	st.volatile.shared.u32 	[_ZZN3cub18CUB_300001_SM_10006detail10merge_sort26DeviceMergeSortMergeKernelINS2_10policy_hubIN6thrust24THRUST_300001_SM_1000_NS6detail15normal_iteratorINS6_10device_ptrI9mystruct1EEEEE9Policy600ESC_PNS0_8NullTypeESC_SG_mN4cuda3std3__44lessISA_EESA_SF_EEvbT2_T3_T4_PT6_PT7_T5_PSO_SO_NS1_7vsmem_tEE19static_temp_storage+16384], %r106;
$L__BB6_74:
	bar.sync 	0;
	ld.volatile.shared.u32 	%r158, [_ZZN3cub18CUB_300001_SM_10006detail10merge_sort26DeviceMergeSortMergeKernelINS2_10policy_hubIN6thrust24THRUST_300001_SM_1000_NS6detail15normal_iteratorINS6_10device_ptrI9mystruct1EEEEE9Policy600ESC_PNS0_8NullTypeESC_SG_mN4cuda3std3__44lessISA_EESA_SF_EEvbT2_T3_T4_PT6_PT7_T5_PSO_SO_NS1_7vsmem_tEE19static_temp_storage+16384];
	and.b32  	%r254, %r1, 31;
	add.s32 	%r159, %r153, %r254;
	setp.ge.s32 	%p47, %r159, %r158;
	cvt.u64.u32 	%rd246, %r159;
	add.s64 	%rd247, %rd171, %rd246;
	shl.b64 	%rd248, %rd247, 5;
	add.s64 	%rd178, %rd1, %rd248;
	@%p47 bra 	$L__BB6_76;
	st.global.v2.u64 	[%rd178], {%rd172, %rd173};
	st.global.u64 	[%rd178+16], %rd174;
	st.global.v2.u32 	[%rd178+24], {%r154, %r155};
$L__BB6_76:
	add.s32 	%r255, %r159, 32;
	setp.ge.s32 	%p48, %r255, %r158;
	@%p48 bra 	$L__BB6_84;
	st.global.v2.u64 	[%rd178+1024], {%rd175, %rd176};
	st.global.u64 	[%rd178+1040], %rd177;
	st.global.v2.u32 	[%rd178+1048], {%r156, %r157};
	bra.uni 	$L__BB6_84;
$L__BB6_78:
	// begin inline asm
	mov.u32 %r256, %laneid;
	// end inline asm
	and.b32  	%r160, %r107, 1984;
	shl.b32 	%r257, %r256, 1;
	add.s32 	%r258, %r257, %r160;
	shl.b32 	%r259, %r258, 5;
	mov.u32 	%r260, _ZZN3cub18CUB_300001_SM_10006detail10merge_sort26DeviceMergeSortMergeKernelINS2_10policy_hubIN6thrust24THRUST_300001_SM_1000_NS6detail15normal_iteratorINS6_10device_ptrI9mystruct1EEEEE9Policy600ESC_PNS0_8NullTypeESC_SG_mN4cuda3std3__44lessISA_EESA_SF_EEvbT2_T3_T4_PT6_PT7_T5_PSO_SO_NS1_7vsmem_tEE19static_temp_storage;
	add.s32 	%r261, %r260, %r259;
	st.shared.v2.u64 	[%r261], {%rd387, %rd386};
	st.shared.u64 	[%r261+16], %rd385;
	and.b32  	%r262, %r421, 65535;
	bfi.b32 	%r263, %r262, %r421, 0, 8;
	and.b32  	%r264, %r420, 65535;
	bfi.b32 	%r265, %r264, %r420, 0, 8;
	st.shared.v2.u32 	[%r261+24], {%r263, %r265};
	st.shared.v2.u64 	[%r261+32], {%rd396, %rd395};
	st.shared.u64 	[%r261+48], %rd394;
	and.b32  	%r266, %r427, 65535;
	bfi.b32 	%r267, %r266, %r427, 0, 8;
	and.b32  	%r268, %r426, 65535;
	bfi.b32 	%r269, %r268, %r426, 0, 8;
	st.shared.v2.u32 	[%r261+56], {%r267, %r269};
	bar.warp.sync 	-1;
	sub.s32 	%r270, %r258, %r256;
	shl.b32 	%r271, %r270, 5;
	add.s32 	%r272, %r260, %r271;
	ld.shared.v2.u64 	{%rd179, %rd180}, [%r272];
	ld.shared.u64 	%rd181, [%r272+16];
	ld.shared.v2.b32 	{%r161, %r162}, [%r272+24];
	ld.shared.v2.u64 	{%rd182, %rd183}, [%r272+1024];
	ld.shared.u64 	%rd184, [%r272+1040];
	ld.shared.v2.b32 	{%r163, %r164}, [%r272+1048];
	setp.ne.s32 	%p49, %r1, 0;
	@%p49 bra 	$L__BB6_80;
	st.volatile.shared.u32 	[_ZZN3cub18CUB_300001_SM_10006detail10merge_sort26DeviceMergeSortMergeKernelINS2_10policy_hubIN6thrust24THRUST_300001_SM_1000_NS6detail15normal_iteratorINS6_10device_ptrI9mystruct1EEEEE9Policy600ESC_PNS0_8NullTypeESC_SG_mN4cuda3std3__44lessISA_EESA_SF_EEvbT2_T3_T4_PT6_PT7_T5_PSO_SO_NS1_7vsmem_tEE19static_temp_storage+16384], %r106;
$L__BB6_80:
	bar.sync 	0;
	ld.volatile.shared.u32 	%r165, [_ZZN3cub18CUB_300001_SM_10006detail10merge_sort26DeviceMergeSortMergeKernelINS2_10policy_hubIN6thrust24THRUST_300001_SM_1000_NS6detail15normal_iteratorINS6_10device_ptrI9mystruct1EEEEE9Policy600ESC_PNS0_8NullTypeESC_SG_mN4cuda3std3__44lessISA_EESA_SF_EEvbT2_T3_T4_PT6_PT7_T5_PSO_SO_NS1_7vsmem_tEE19static_temp_storage+16384];
	and.b32  	%r273, %r1, 31;
	cvt.u64.u32 	%rd249, %r160;
	cvt.u64.u32 	%rd250, %r273;
	add.s32 	%r166, %r160, %r273;
	add.s64 	%rd251, %rd171, %rd250;
	add.s64 	%rd252, %rd251, %rd249;
	setp.ge.s32 	%p50, %r166, %r165;
	shl.b64 	%rd253, %rd252, 5;
	add.s64 	%rd185, %rd3, %rd253;
	@%p50 bra 	$L__BB6_82;
	st.global.v2.u64 	[%rd185], {%rd179, %rd180};
	st.global.u64 	[%rd185+16], %rd181;
	st.global.v2.u32 	[%rd185+24], {%r161, %r162};
$L__BB6_82:
	add.s32 	%r274, %r166, 32;
	setp.ge.s32 	%p51, %r274, %r165;
	@%p51 bra 	$L__BB6_84;
	st.global.v2.u64 	[%rd185+1024], {%rd182, %rd183};
	st.global.u64 	[%rd185+1040], %rd184;
	st.global.v2.u32 	[%rd185+1048], {%r163, %r164};
$L__BB6_84:
	ret;

}


// ===== COMPILED SASS (sm_100) =====

	.target	sm_100

	.elftype	@"ET_EXEC"


//--------------------- .note.nv.tkinfo           --------------------------
	.section	.note.nv.tkinfo,"",@"SHT_NOTE"
	.sectionflags	@"SHF_NOTE_NV_TKINFO"
	.tkinfo
        /*0018*/ 	.word	0x00000002
        /*0030*/ 	.string	""
        /*0030*/ 	.string	"ptxas"
        /*0030*/ 	.string	"Cuda compilation tools, release 13.0, V13.0.88"
        /*0030*/ 	.string	"Build cuda_13.0.r13.0/compiler.36424714_0"
        /*0030*/ 	.string	"-arch sm_100 -m 64 "



//--------------------- .note.nv.cuinfo           --------------------------
	.section	.note.nv.cuinfo,"",@"SHT_NOTE"
	.sectionflags	@"SHF_NOTE_NV_CUINFO"
        /*0018*/ 	.short	0x0002
        /*001a*/ 	.short	0x0064
        /*001c*/ 	.short	0x0082
	.zero		2


//--------------------- .nv.info                  --------------------------
	.section	.nv.info,"",@"SHT_CUDA_INFO"
	.align	4


	//----- nvinfo : EIATTR_REGCOUNT
	.align		4
        /*0000*/ 	.byte	0x04, 0x2f
        /*0002*/ 	.short	(.L_46 - .L_45)
	.align		4
.L_45:
        /*0004*/ 	.word	index@(_ZN3cub18CUB_300001_SM_10006detail11EmptyKernelIvEEvv)
        /*0008*/ 	.word	0x00000004


	//----- nvinfo : EIATTR_FRAME_SIZE
	.align		4
.L_46:
        /*000c*/ 	.byte	0x04, 0x11
        /*000e*/ 	.short	(.L_48 - .L_47)
	.align		4
.L_47:
        /*0010*/ 	.word	index@(_ZN3cub18CUB_300001_SM_10006detail11EmptyKernelIvEEvv)
        /*0014*/ 	.word	0x00000000


	//----- nvinfo : EIATTR_REGCOUNT
	.align		4
.L_48:
        /*0018*/ 	.byte	0x04, 0x2f
        /*001a*/ 	.short	(.L_50 - .L_49)
	.align		4
.L_49:
        /*001c*/ 	.word	index@(_ZN3cub18CUB_300001_SM_10006detail10merge_sort30DeviceMergeSortBlockSortKernelINS2_10policy_hubIN6thrust24THRUST_300001_SM_1000_NS6detail15normal_iteratorINS6_10device_ptrI9mystruct1EEEEE9Policy600ESC_PNS0_8NullTypeESC_SG_jN4cuda3std3__44lessISA_EESA_SF_EEvbT0_T1_T2_T3_T4_PT6_PT7_T5_NS1_7vsmem_tE)
        /*0020*/ 	.word	0x00000030


	//----- nvinfo : EIATTR_FRAME_SIZE
	.align		4
.L_50:
        /*0024*/ 	.byte	0x04, 0x11
        /*0026*/ 	.short	(.L_52 - .L_51)
	.align		4
.L_51:
        /*0028*/ 	.word	index@(_ZN3cub18CUB_300001_SM_10006detail10merge_sort30DeviceMergeSortBlockSortKernelINS2_10policy_hubIN6thrust24THRUST_300001_SM_1000_NS6detail15normal_iteratorINS6_10device_ptrI9mystruct1EEEEE9Policy600ESC_PNS0_8NullTypeESC_SG_jN4cuda3std3__44lessISA_EESA_SF_EEvbT0_T1_T2_T3_T4_PT6_PT7_T5_NS1_7vsmem_tE)
        /*002c*/ 	.word	0x00000000


	//----- nvinfo : EIATTR_REGCOUNT
	.align		4
.L_52:
        /*0030*/ 	.byte	0x04, 0x2f
        /*0032*/ 	.short	(.L_54 - .L_53)
	.align		4
.L_53:
        /*0034*/ 	.word	index@(_ZN3cub18CUB_300001_SM_10006detail10merge_sort30DeviceMergeSortPartitionKernelIN6thrust24THRUST_300001_SM_1000_NS6detail15normal_iteratorINS5_10device_ptrI9mystruct1EEEEjN4cuda3std3__44lessIS9_EES9_EEvbT_PT2_T0_SK_PSK_T1_SK_i)
        /*0038*/ 	.word	0x00000013


	//----- nvinfo : EIATTR_FRAME_SIZE
	.align		4
.L_54:
        /*003c*/ 	.byte	0x04, 0x11
        /*003e*/ 	.short	(.L_56 - .L_55)
	.align		4
.L_55:
        /*0040*/ 	.word	index@(_ZN3cub18CUB_300001_SM_10006detail10merge_sort30DeviceMergeSortPartitionKernelIN6thrust24THRUST_300001_SM_1000_NS6detail15normal_iteratorINS5_10device_ptrI9mystruct1EEEEjN4cuda3std3__44lessIS9_EES9_EEvbT_PT2_T0_SK_PSK_T1_SK_i)
        /*0044*/ 	.word	0x00000000


	//----- nvinfo : EIATTR_REGCOUNT
	.align		4
.L_56:
        /*0048*/ 	.byte	0x04, 0x2f
        /*004a*/ 	.short	(.L_58 - .L_57)
	.align		4
.L_57:
        /*004c*/ 	.word	index@(_ZN3cub18CUB_300001_SM_10006detail10merge_sort26DeviceMergeSortMergeKernelINS2_10policy_hubIN6thrust24THRUST_300001_SM_1000_NS6detail15normal_iteratorINS6_10device_ptrI9mystruct1EEEEE9Policy600ESC_PNS0_8NullTypeESC_SG_jN4cuda3std3__44lessISA_EESA_SF_EEvbT2_T3_T4_PT6_PT7_T5_PSO_SO_NS1_7vsmem_tE)
        /*0050*/ 	.word	0x00000024


	//----- nvinfo : EIATTR_FRAME_SIZE
	.align		4
.L_58:
        /*0054*/ 	.byte	0x04, 0x11
        /*0056*/ 	.short	(.L_60 - .L_59)
	.align		4
.L_59:
        /*0058*/ 	.word	index@(_ZN3cub18CUB_300001_SM_10006detail10merge_sort26DeviceMergeSortMergeKernelINS2_10policy_hubIN6thrust24THRUST_300001_SM_1000_NS6detail15normal_iteratorINS6_10device_ptrI9mystruct1EEEEE9Policy600ESC_PNS0_8NullTypeESC_SG_jN4cuda3std3__44lessISA_EESA_SF_EEvbT2_T3_T4_PT6_PT7_T5_PSO_SO_NS1_7vsmem_tE)
        /*005c*/ 	.word	0x00000000


	//----- nvinfo : EIATTR_REGCOUNT
	.align		4
.L_60:
        /*0060*/ 	.byte	0x04, 0x2f
        /*0062*/ 	.short	(.L_62 - .L_61)
	.align		4
.L_61:
        /*0064*/ 	.word	index@(_ZN3cub18CUB_300001_SM_10006detail10merge_sort30DeviceMergeSortBlockSortKernelINS2_10policy_hubIN6thrust24THRUST_300001_SM_1000_NS6detail15normal_iteratorINS6_10device_ptrI9mystruct1EEEEE9Policy600ESC_PNS0_8NullTypeESC_SG_mN4cuda3std3__44lessISA_EESA_SF_EEvbT0_T1_T2_T3_T4_PT6_PT7_T5_NS1_7vsmem_tE)
        /*0068*/ 	.word	0x0000002f


	//----- nvinfo : EIATTR_FRAME_SIZE
	.align		4
.L_62:
        /*006c*/ 	.byte	0x04, 0x11
        /*006e*/ 	.short	(.L_64 - .L_63)
	.align		4
.L_63:
        /*0070*/ 	.word	index@(_ZN3cub18CUB_300001_SM_10006detail10merge_sort30DeviceMergeSortBlockSortKernelINS2_10policy_hubIN6thrust24THRUST_300001_SM_1000_NS6detail15normal_iteratorINS6_10device_ptrI9mystruct1EEEEE9Policy600ESC_PNS0_8NullTypeESC_SG_mN4cuda3std3__44lessISA_EESA_SF_EEvbT0_T1_T2_T3_T4_PT6_PT7_T5_NS1_7vsmem_tE)
        /*0074*/ 	.word	0x00000000


	//----- nvinfo : EIATTR_REGCOUNT
	.align		4
.L_64:
        /*0078*/ 	.byte	0x04, 0x2f
        /*007a*/ 	.short	(.L_66 - .L_65)
	.align		4
.L_65:
        /*007c*/ 	.word	index@(_ZN3cub18CUB_300001_SM_10006detail10merge_sort30DeviceMergeSortPartitionKernelIN6thrust24THRUST_300001_SM_1000_NS6detail15normal_iteratorINS5_10device_ptrI9mystruct1EEEEmN4cuda3std3__44lessIS9_EES9_EEvbT_PT2_T0_SK_PSK_T1_SK_i)
        /*0080*/ 	.word	0x00000018


	//----- nvinfo : EIATTR_FRAME_SIZE
	.align		4
.L_66:
        /*0084*/ 	.byte	0x04, 0x11
        /*0086*/ 	.short	(.L_68 - .L_67)
	.align		4
.L_67:
        /*0088*/ 	.word	index@(_ZN3cub18CUB_300001_SM_10006detail10merge_sort30DeviceMergeSortPartitionKernelIN6thrust24THRUST_300001_SM_1000_NS6detail15normal_iteratorINS5_10device_ptrI9mystruct1EEEEmN4cuda3std3__44lessIS9_EES9_EEvbT_PT2_T0_SK_PSK_T1_SK_i)
        /*008c*/ 	.word	0x00000000


	//----- nvinfo : EIATTR_REGCOUNT
	.align		4
.L_68:
        /*0090*/ 	.byte	0x04, 0x2f
        /*0092*/ 	.short	(.L_70 - .L_69)
	.align		4
.L_69:
        /*0094*/ 	.word	index@(_ZN3cub18CUB_300001_SM_10006detail10merge_sort26DeviceMergeSortMergeKernelINS2_10policy_hubIN6thrust24THRUST_300001_SM_1000_NS6detail15normal_iteratorINS6_10device_ptrI9mystruct1EEEEE9Policy600ESC_PNS0_8NullTypeESC_SG_mN4cuda3std3__44lessISA_EESA_SF_EEvbT2_T3_T4_PT6_PT7_T5_PSO_SO_NS1_7vsmem_tE)
        /*0098*/ 	.word	0x00000028


	//----- nvinfo : EIATTR_FRAME_SIZE
	.align		4
.L_70:
        /*009c*/ 	.byte	0x04, 0x11
        /*009e*/ 	.short	(.L_72 - .L_71)
	.align		4
.L_71:
        /*00a0*/ 	.word	index@(_ZN3cub18CUB_300001_SM_10006detail10merge_sort26DeviceMergeSortMergeKernelINS2_10policy_hubIN6thrust24THRUST_300001_SM_1000_NS6detail15normal_iteratorINS6_10device_ptrI9mystruct1EEEEE9Policy600ESC_PNS0_8NullTypeESC_SG_mN4cuda3std3__44lessISA_EESA_SF_EEvbT2_T3_T4_PT6_PT7_T5_PSO_SO_NS1_7vsmem_tE)
        /*00a4*/ 	.word	0x00000000


	//----- nvinfo : EIATTR_MIN_STACK_SIZE
	.align		4
.L_72:
        /*00a8*/ 	.byte	0x04, 0x12
        /*00aa*/ 	.short	(.L_74 - .L_73)
	.align		4
.L_73:
        /*00ac*/ 	.word	index@(_ZN3cub18CUB_300001_SM_10006detail10merge_sort26DeviceMergeSortMergeKernelINS2_10policy_hubIN6thrust24THRUST_300001_SM_1000_NS6detail15normal_iteratorINS6_10device_ptrI9mystruct1EEEEE9Policy600ESC_PNS0_8NullTypeESC_SG_mN4cuda3std3__44lessISA_EESA_SF_EEvbT2_T3_T4_PT6_PT7_T5_PSO_SO_NS1_7vsmem_tE)
        /*00b0*/ 	.word	0x00000000


	//----- nvinfo : EIATTR_MIN_STACK_SIZE
	.align		4
.L_74:
        /*00b4*/ 	.byte	0x04, 0x12
        /*00b6*/ 	.short	(.L_76 - .L_75)
	.align		4
.L_75:
        /*00b8*/ 	.word	index@(_ZN3cub18CUB_300001_SM_10006detail10merge_sort30DeviceMergeSortPartitionKernelIN6thrust24THRUST_300001_SM_1000_NS6detail15normal_iteratorINS5_10device_ptrI9mystruct1EEEEmN4cuda3std3__44lessIS9_EES9_EEvbT_PT2_T0_SK_PSK_T1_SK_i)
        /*00bc*/ 	.word	0x00000000


	//----- nvinfo : EIATTR_MIN_STACK_SIZE
	.align		4
.L_76:
        /*00c0*/ 	.byte	0x04, 0x12
        /*00c2*/ 	.short	(.L_78 - .L_77)
	.align		4
.L_77:
        /*00c4*/ 	.word	index@(_ZN3cub18CUB_300001_SM_10006detail10merge_sort30DeviceMergeSortBlockSortKernelINS2_10policy_hubIN6thrust24THRUST_300001_SM_1000_NS6detail15normal_iteratorINS6_10device_ptrI9mystruct1EEEEE9Policy600ESC_PNS0_8NullTypeESC_SG_mN4cuda3std3__44lessISA_EESA_SF_EEvbT0_T1_T2_T3_T4_PT6_PT7_T5_NS1_7vsmem_tE)
        /*00c8*/ 	.word	0x00000000


	//----- nvinfo : EIATTR_MIN_STACK_SIZE
	.align		4
.L_78:
        /*00cc*/ 	.byte	0x04, 0x12
        /*00ce*/ 	.short	(.L_80 - .L_79)
	.align		4
.L_79:
        /*00d0*/ 	.word	index@(_ZN3cub18CUB_300001_SM_10006detail10merge_sort26DeviceMergeSortMergeKernelINS2_10policy_hubIN6thrust24THRUST_300001_SM_1000_NS6detail15normal_iteratorINS6_10device_ptrI9mystruct1EEEEE9Policy600ESC_PNS0_8NullTypeESC_SG_jN4cuda3std3__44lessISA_EESA_SF_EEvbT2_T3_T4_PT6_PT7_T5_PSO_SO_NS1_7vsmem_tE)
        /*00d4*/ 	.word	0x00000000


	//----- nvinfo : EIATTR_MIN_STACK_SIZE
	.align		4
.L_80:
        /*00d8*/ 	.byte	0x04, 0x12
        /*00da*/ 	.short	(.L_82 - .L_81)
	.align		4
.L_81:
        /*00dc*/ 	.word	index@(_ZN3cub18CUB_300001_SM_10006detail10merge_sort30DeviceMergeSortPartitionKernelIN6thrust24THRUST_300001_SM_1000_NS6detail15normal_iteratorINS5_10device_ptrI9mystruct1EEEEjN4cuda3std3__44lessIS9_EES9_EEvbT_PT2_T0_SK_PSK_T1_SK_i)
        /*00e0*/ 	.word	0x00000000


	//----- nvinfo : EIATTR_MIN_STACK_SIZE
	.align		4
.L_82:
        /*00e4*/ 	.byte	0x04, 0x12
        /*00e6*/ 	.short	(.L_84 - .L_83)
	.align		4
.L_83:
        /*00e8*/ 	.word	index@(_ZN3cub18CUB_300001_SM_10006detail10merge_sort30DeviceMergeSortBlockSortKernelINS2_10policy_hubIN6thrust24THRUST_300001_SM_1000_NS6detail15normal_iteratorINS6_10device_ptrI9mystruct1EEEEE9Policy600ESC_PNS0_8NullTypeESC_SG_jN4cuda3std3__44lessISA_EESA_SF_EEvbT0_T1_T2_T3_T4_PT6_PT7_T5_NS1_7vsmem_tE)
        /*00ec*/ 	.word	0x00000000


	//----- nvinfo : EIATTR_MIN_STACK_SIZE
	.align		4
.L_84:
        /*00f0*/ 	.byte	0x04, 0x12
        /*00f2*/ 	.short	(.L_86 - .L_85)
	.align		4
.L_85:
        /*00f4*/ 	.word	index@(_ZN3cub18CUB_300001_SM_10006detail11EmptyKernelIvEEvv)
        /*00f8*/ 	.word	0x00000000
.L_86:


//--------------------- .nv.compat                --------------------------
	.section	.nv.compat,"",@"SHT_CUDA_COMPAT_INFO"
	.align	4
        /*0000*/ 	.byte	0x02, 0x09, 0x00, 0x00, 0x02, 0x02, 0x01, 0x00, 0x02, 0x05, 0x05, 0x00, 0x03, 0x07, 0x01, 0x01
        /*0010*/ 	.byte	0x02, 0x03, 0x00, 0x00, 0x02, 0x06, 0x01, 0x00, 0x04, 0x0b, 0x08, 0x00, 0x09, 0x00, 0x00, 0x00
        /*0020*/ 	.byte	0x00, 0x00, 0x00, 0x00


//--------------------- .nv.info._ZN3cub18CUB_300001_SM_10006detail10merge_sort26DeviceMergeSortMergeKernelINS2_10policy_hubIN6thrust24THRUST_300001_SM_1000_NS6detail15normal_iteratorINS6_10device_ptrI9mystruct1EEEEE9Policy600ESC_PNS0_8NullTypeESC_SG_mN4cuda3std3__44lessISA_EESA_SF_EEvbT2_T3_T4_PT6_PT7_T5_PSO_SO_NS1_7vsmem_tE --------------------------
	.section	.nv.info._ZN3cub18CUB_300001_SM_10006detail10merge_sort26DeviceMergeSortMergeKernelINS2_10policy_hubIN6thrust24THRUST_300001_SM_1000_NS6detail15normal_iteratorINS6_10device_ptrI9mystruct1EEEEE9Policy600ESC_PNS0_8NullTypeESC_SG_mN4cuda3std3__44lessISA_EESA_SF_EEvbT2_T3_T4_PT6_PT7_T5_PSO_SO_NS1_7vsmem_tE,"",@"SHT_CUDA_INFO"
	.sectionflags	@""
	.align	4


	//----- nvinfo : EIATTR_CUDA_API_VERSION
	.align		4
        /*0000*/ 	.byte	0x04, 0x37
        /*0002*/ 	.short	(.L_88 - .L_87)
.L_87:
        /*0004*/ 	.word	0x00000082


	//----- nvinfo : EIATTR_KPARAM_INFO
	.align		4
.L_88:
        /*0008*/ 	.byte	0x04, 0x17
        /*000a*/ 	.short	(.L_90 - .L_89)
.L_89:
        /*000c*/ 	.word	0x00000000
        /*0010*/ 	.short	0x0009
        /*0012*/ 	.short	0x0048
        /*0014*/ 	.byte	0x00, 0xf0, 0x21, 0x00


	//----- nvinfo : EIATTR_KPARAM_INFO
	.align		4
.L_90:
        /*0018*/ 	.byte	0x04, 0x17
        /*001a*/ 	.short	(.L_92 - .L_91)
.L_91:
        /*001c*/ 	.word	0x00000000
        /*0020*/ 	.short	0x0008
        /*0022*/ 	.short	0x0040
        /*0024*/ 	.byte	0x00, 0xf0, 0x21, 0x00


	//----- nvinfo : EIATTR_KPARAM_INFO
	.align		4
.L_92:
        /*0028*/ 	.byte	0x04, 0x17
        /*002a*/ 	.short	(.L_94 - .L_93)
.L_93:
        /*002c*/ 	.word	0x00000000
        /*0030*/ 	.short	0x0007
        /*0032*/ 	.short	0x0038
        /*0034*/ 	.byte	0x00, 0xf5, 0x21, 0x00


	//----- nvinfo : EIATTR_KPARAM_INFO
	.align		4
.L_94:
        /*0038*/ 	.byte	0x04, 0x17
        /*003a*/ 	.short	(.L_96 - .L_95)
.L_95:
        /*003c*/ 	.word	0x00000000
        /*0040*/ 	.short	0x0006
        /*0042*/ 	.short	0x0030
        /*0044*/ 	.byte	0x00, 0xf0, 0x05, 0x00


	//----- nvinfo : EIATTR_KPARAM_INFO
	.align		4
.L_96:
        /*0048*/ 	.byte	0x04, 0x17
        /*004a*/ 	.short	(.L_98 - .L_97)
.L_97:
        /*004c*/ 	.word	0x00000000
        /*0050*/ 	.short	0x0005
        /*0052*/ 	.short	0x0028
        /*0054*/ 	.byte	0x00, 0xf5, 0x21, 0x00


	//----- nvinfo : EIATTR_KPARAM_INFO
	.align		4
.L_98:
        /*0058*/ 	.byte	0x04, 0x17
        /*005a*/ 	.short	(.L_100 - .L_99)
.L_99:
        /*005c*/ 	.word	0x00000000
        /*0060*/ 	.short	0x0004
        /*0062*/ 	.short	0x0020
        /*0064*/ 	.byte	0x00, 0xf5, 0x21, 0x00


	//----- nvinfo : EIATTR_KPARAM_INFO
	.align		4
.L_100:
        /*0068*/ 	.byte	0x04, 0x17
        /*006a*/ 	.short	(.L_102 - .L_101)
.L_101:
        /*006c*/ 	.word	0x00000000
        /*0070*/ 	.short	0x0003
        /*0072*/ 	.short	0x0018
        /*0074*/ 	.byte	0x00, 0xf0, 0x21, 0x00


	//----- nvinfo : EIATTR_KPARAM_INFO
	.align		4
.L_102:
        /*0078*/ 	.byte	0x04, 0x17
        /*007a*/ 	.short	(.L_104 - .L_103)
.L_103:
        /*007c*/ 	.word	0x00000000
        /*0080*/ 	.short	0x0002
        /*0082*/ 	.short	0x0010
        /*0084*/ 	.byte	0x00, 0xf5, 0x21, 0x00


	//----- nvinfo : EIATTR_KPARAM_INFO
	.align		4
.L_104:
        /*0088*/ 	.byte	0x04, 0x17
        /*008a*/ 	.short	(.L_106 - .L_105)
.L_105:
        /*008c*/ 	.word	0x00000000
        /*0090*/ 	.short	0x0001
        /*0092*/ 	.short	0x0008
        /*0094*/ 	.byte	0x00, 0xf0, 0x21, 0x00


	//----- nvinfo : EIATTR_KPARAM_INFO
	.align		4
.L_106:
        /*0098*/ 	.byte	0x04, 0x17
        /*009a*/ 	.short	(.L_108 - .L_107)
.L_107:
        /*009c*/ 	.word	0x00000000
        /*00a0*/ 	.short	0x0000
        /*00a2*/ 	.short	0x0000
        /*00a4*/ 	.byte	0x00, 0xf0, 0x05, 0x00


	//----- nvinfo : EIATTR_SPARSE_MMA_MASK
	.align		4
.L_108:
        /*00a8*/ 	.byte	0x03, 0x50
        /*00aa*/ 	.short	0x0000


	//----- nvinfo : EIATTR_MAXREG_COUNT
	.align		4
        /*00ac*/ 	.byte	0x03, 0x1b
        /*00ae*/ 	.short	0x00ff


	//----- nvinfo : EIATTR_NUM_BARRIERS
	.align		4
        /*00b0*/ 	.byte	0x02, 0x4c
        /*00b2*/ 	.byte	0x01
	.zero		1


	//----- nvinfo : EIATTR_MERCURY_ISA_VERSION
	.align		4
        /*00b4*/ 	.byte	0x03, 0x5f
        /*00b6*/ 	.short	0x0101


	//----- nvinfo : EIATTR_COOP_GROUP_MASK_REGIDS
	.align		4
        /*00b8*/ 	.byte	0x04, 0x29
        /*00ba*/ 	.short	(.L_110 - .L_109)


	//   ....[0]....
.L_109:
        /*00bc*/ 	.word	0xffffffff


	//   ....[1]....
        /*00c0*/ 	.word	0xffffffff


	//   ....[2]....
        /*00c4*/ 	.word	0xffffffff


	//   ....[3]....
        /*00c8*/ 	.word	0xffffffff


	//----- nvinfo : EIATTR_COOP_GROUP_INSTR_OFFSETS
	.align		4
.L_110:
        /*00cc*/ 	.byte	0x04, 0x28
        /*00ce*/ 	.short	(.L_112 - .L_111)


	//   ....[0]....
.L_111:
        /*00d0*/ 	.word	0x00001440


	//   ....[1]....
        /*00d4*/ 	.word	0x00001650


	//   ....[2]....
        /*00d8*/ 	.word	0x00002c30


	//   ....[3]....
        /*00dc*/ 	.word	0x00002f00


	//----- nvinfo : EIATTR_VRC_CTA_INIT_COUNT
	.align		4
.L_112:
        /*00e0*/ 	.byte	0x02, 0x4a
	.zero		1
	.zero		1


	//----- nvinfo : EIATTR_EXIT_INSTR_OFFSETS
	.align		4
        /*00e4*/ 	.byte	0x04, 0x1c
        /*00e6*/ 	.short	(.L_114 - .L_113)


	//   ....[0]....
.L_113:
        /*00e8*/ 	.word	0x00001530


	//   ....[1]....
        /*00ec*/ 	.word	0x00001790


	//   ....[2]....
        /*00f0*/ 	.word	0x00002da0


	//   ....[3]....
        /*00f4*/ 	.word	0x00002de0


	//   ....[4]....
        /*00f8*/ 	.word	0x00003090


	//   ....[5]....
        /*00fc*/ 	.word	0x000030d0


	//----- nvinfo : EIATTR_MAX_THREADS
	.align		4
.L_114:
        /*0100*/ 	.byte	0x04, 0x05
        /*0102*/ 	.short	(.L_116 - .L_115)
.L_115:
        /*0104*/ 	.word	0x00000100
        /*0108*/ 	.word	0x00000001
        /*010c*/ 	.word	0x00000001


	//----- nvinfo : EIATTR_CRS_STACK_SIZE
	.align		4
.L_116:
        /*0110*/ 	.byte	0x04, 0x1e
        /*0112*/ 	.short	(.L_118 - .L_117)
.L_117:
        /*0114*/ 	.word	0x00000000


	//----- nvinfo : EIATTR_CBANK_PARAM_SIZE
	.align		4
.L_118:
        /*0118*/ 	.byte	0x03, 0x19
        /*011a*/ 	.short	0x0050


	//----- nvinfo : EIATTR_PARAM_CBANK
	.align		4
        /*011c*/ 	.byte	0x04, 0x0a
        /*011e*/ 	.short	(.L_120 - .L_119)
	.align		4
.L_119:
        /*0120*/ 	.word	index@(.nv.constant0._ZN3cub18CUB_300001_SM_10006detail10merge_sort26DeviceMergeSortMergeKernelINS2_10policy_hubIN6thrust24THRUST_300001_SM_1000_NS6detail15normal_iteratorINS6_10device_ptrI9mystruct1EEEEE9Policy600ESC_PNS0_8NullTypeESC_SG_mN4cuda3std3__44lessISA_EESA_SF_EEvbT2_T3_T4_PT6_PT7_T5_PSO_SO_NS1_7vsmem_tE)
        /*0124*/ 	.short	0x0380
        /*0126*/ 	.short	0x0050


	//----- nvinfo : EIATTR_SW_WAR
	.align		4
.L_120:
        /*0128*/ 	.byte	0x04, 0x36
        /*012a*/ 	.short	(.L_122 - .L_121)
.L_121:
        /*012c*/ 	.word	0x00000008
.L_122:


//--------------------- .nv.info._ZN3cub18CUB_300001_SM_10006detail10merge_sort30DeviceMergeSortPartitionKernelIN6thrust24THRUST_300001_SM_1000_NS6detail15normal_iteratorINS5_10device_ptrI9mystruct1EEEEmN4cuda3std3__44lessIS9_EES9_EEvbT_PT2_T0_SK_PSK_T1_SK_i --------------------------
	.section	.nv.info._ZN3cub18CUB_300001_SM_10006detail10merge_sort30DeviceMergeSortPartitionKernelIN6thrust24THRUST_300001_SM_1000_NS6detail15normal_iteratorINS5_10device_ptrI9mystruct1EEEEmN4cuda3std3__44lessIS9_EES9_EEvbT_PT2_T0_SK_PSK_T1_SK_i,"",@"SHT_CUDA_INFO"
	.sectionflags	@""
	.align	4


	//----- nvinfo : EIATTR_CUDA_API_VERSION
	.align		4
        /*0000*/ 	.byte	0x04, 0x37
        /*0002*/ 	.short	(.L_124 - .L_123)
.L_123:
        /*0004*/ 	.word	0x00000082


	//----- nvinfo : EIATTR_KPARAM_INFO
	.align		4
.L_124:
        /*0008*/ 	.byte	0x04, 0x17
        /*000a*/ 	.short	(.L_126 - .L_125)
.L_125:
        /*000c*/ 	.word	0x00000000
        /*0010*/ 	.short	0x0008
        /*0012*/ 	.short	0x0040
        /*0014*/ 	.byte	0x00, 0xf0, 0x11, 0x00


	//----- nvinfo : EIATTR_KPARAM_INFO
	.align		4
.L_126:
        /*0018*/ 	.byte	0x04, 0x17
        /*001a*/ 	.short	(.L_128 - .L_127)
.L_127:
        /*001c*/ 	.word	0x00000000
        /*0020*/ 	.short	0x0007
        /*0022*/ 	.short	0x0038
        /*0024*/ 	.byte	0x00, 0xf0, 0x21, 0x00


	//----- nvinfo : EIATTR_KPARAM_INFO
	.align		4
.L_128:
        /*0028*/ 	.byte	0x04, 0x17
        /*002a*/ 	.short	(.L_130 - .L_129)
.L_129:
        /*002c*/ 	.word	0x00000000
        /*0030*/ 	.short	0x0006
        /*0032*/ 	.short	0x0030
        /*0034*/ 	.byte	0x00, 0xf0, 0x05, 0x00


	//----- nvinfo : EIATTR_KPARAM_INFO
	.align		4
.L_130:
        /*0038*/ 	.byte	0x04, 0x17
        /*003a*/ 	.short	(.L_132 - .L_131)
.L_131:
        /*003c*/ 	.word	0x00000000
        /*0040*/ 	.short	0x0005
        /*0042*/ 	.short	0x0028
        /*0044*/ 	.byte	0x00, 0xf5, 0x21, 0x00


	//----- nvinfo : EIATTR_KPARAM_INFO
	.align		4
.L_132:
        /*0048*/ 	.byte	0x04, 0x17
        /*004a*/ 	.short	(.L_134 - .L_133)
.L_133:
        /*004c*/ 	.word	0x00000000
        /*0050*/ 	.short	0x0004
        /*0052*/ 	.short	0x0020
        /*0054*/ 	.byte	0x00, 0xf0, 0x21, 0x00


	//----- nvinfo : EIATTR_KPARAM_INFO
	.align		4
.L_134:
        /*0058*/ 	.byte	0x04, 0x17
        /*005a*/ 	.short	(.L_136 - .L_135)
.L_135:
        /*005c*/ 	.word	0x00000000
        /*0060*/ 	.short	0x0003
        /*0062*/ 	.short	0x0018
        /*0064*/ 	.byte	0x00, 0xf0, 0x21, 0x00


	//----- nvinfo : EIATTR_KPARAM_INFO
	.align		4
.L_136:
        /*0068*/ 	.byte	0x04, 0x17
        /*006a*/ 	.short	(.L_138 - .L_137)
.L_137:
        /*006c*/ 	.word	0x00000000
        /*0070*/ 	.short	0x0002
        /*0072*/ 	.short	0x0010
        /*0074*/ 	.byte	0x00, 0xf5, 0x21, 0x00


	//----- nvinfo : EIATTR_KPARAM_INFO
	.align		4
.L_138:
        /*0078*/ 	.byte	0x04, 0x17
        /*007a*/ 	.short	(.L_140 - .L_139)
.L_139:
        /*007c*/ 	.word	0x00000000
        /*0080*/ 	.short	0x0001
        /*0082*/ 	.short	0x0008
        /*0084*/ 	.byte	0x00, 0xf0, 0x21, 0x00


	//----- nvinfo : EIATTR_KPARAM_INFO
	.align		4
.L_140:
        /*0088*/ 	.byte	0x04, 0x17
        /*008a*/ 	.short	(.L_142 - .L_141)
.L_141:
        /*008c*/ 	.word	0x00000000
        /*0090*/ 	.short	0x0000
        /*0092*/ 	.short	0x0000
        /*0094*/ 	.byte	0x00, 0xf0, 0x05, 0x00


	//----- nvinfo : EIATTR_SPARSE_MMA_MASK
	.align		4
.L_142:
        /*0098*/ 	.byte	0x03, 0x50
        /*009a*/ 	.short	0x0000


	//----- nvinfo : EIATTR_MAXREG_COUNT
	.align		4
        /*009c*/ 	.byte	0x03, 0x1b
        /*009e*/ 	.short	0x00ff


	//----- nvinfo : EIATTR_MERCURY_ISA_VERSION
	.align		4
        /*00a0*/ 	.byte	0x03, 0x5f
        /*00a2*/ 	.short	0x0101


	//----- nvinfo : EIATTR_VRC_CTA_INIT_COUNT
	.align		4
        /*00a4*/ 	.byte	0x02, 0x4a
	.zero		1
	.zero		1


	//----- nvinfo : EIATTR_EXIT_INSTR_OFFSETS
	.align		4
        /*00a8*/ 	.byte	0x04, 0x1c
        /*00aa*/ 	.short	(.L_144 - .L_143)


	//   ....[0]....
.L_143:
        /*00ac*/ 	.word	0x00000080


	//   ....[1]....
        /*00b0*/ 	.word	0x000003d0


	//   ....[2]....
        /*00b4*/ 	.word	0x00000cd0


	//----- nvinfo : EIATTR_CRS_STACK_SIZE
	.align		4
.L_144:
        /*00b8*/ 	.byte	0x04, 0x1e
        /*00ba*/ 	.short	(.L_146 - .L_145)
.L_145:
        /*00bc*/ 	.word	0x00000000


	//----- nvinfo : EIATTR_CBANK_PARAM_SIZE
	.align		4
.L_146:
        /*00c0*/ 	.byte	0x03, 0x19
        /*00c2*/ 	.short	0x0044


	//----- nvinfo : EIATTR_PARAM_CBANK
	.align		4
        /*00c4*/ 	.byte	0x04, 0x0a
        /*00c6*/ 	.short	(.L_148 - .L_147)
	.align		4
.L_147:
        /*00c8*/ 	.word	index@(.nv.constant0._ZN3cub18CUB_300001_SM_10006detail10merge_sort30DeviceMergeSortPartitionKernelIN6thrust24THRUST_300001_SM_1000_NS6detail15normal_iteratorINS5_10device_ptrI9mystruct1EEEEmN4cuda3std3__44lessIS9_EES9_EEvbT_PT2_T0_SK_PSK_T1_SK_i)
        /*00cc*/ 	.short	0x0380
        /*00ce*/ 	.short	0x0044


	//----- nvinfo : EIATTR_SW_WAR
	.align		4
.L_148:
        /*00d0*/ 	.byte	0x04, 0x36
        /*00d2*/ 	.short	(.L_150 - .L_149)
.L_149:
        /*00d4*/ 	.word	0x00000008
.L_150:


//--------------------- .nv.info._ZN3cub18CUB_300001_SM_10006detail10merge_sort30DeviceMergeSortBlockSortKernelINS2_10policy_hubIN6thrust24THRUST_300001_SM_1000_NS6detail15normal_iteratorINS6_10device_ptrI9mystruct1EEEEE9Policy600ESC_PNS0_8NullTypeESC_SG_mN4cuda3std3__44lessISA_EESA_SF_EEvbT0_T1_T2_T3_T4_PT6_PT7_T5_NS1_7vsmem_tE --------------------------
	.section	.nv.info._ZN3cub18CUB_300001_SM_10006detail10merge_sort30DeviceMergeSortBlockSortKernelINS2_10policy_hubIN6thrust24THRUST_300001_SM_1000_NS6detail15normal_iteratorINS6_10device_ptrI9mystruct1EEEEE9Policy600ESC_PNS0_8NullTypeESC_SG_mN4cuda3std3__44lessISA_EESA_SF_EEvbT0_T1_T2_T3_T4_PT6_PT7_T5_NS1_7vsmem_tE,"",@"SHT_CUDA_INFO"
	.sectionflags	@""
	.align	4


	//----- nvinfo : EIATTR_CUDA_API_VERSION
	.align		4
        /*0000*/ 	.byte	0x04, 0x37
        /*0002*/ 	.short	(.L_152 - .L_151)
.L_151:
        /*0004*/ 	.word	0x00000082


	//----- nvinfo : EIATTR_KPARAM_INFO
	.align		4
.L_152:
        /*0008*/ 	.byte	0x04, 0x17
        /*000a*/ 	.short	(.L_154 - .L_153)
.L_153:
        /*000c*/ 	.word	0x00000000
        /*0010*/ 	.short	0x0009
        /*0012*/ 	.short	0x0048
        /*0014*/ 	.byte	0x00, 0xf0, 0x21, 0x00


	//----- nvinfo : EIATTR_KPARAM_INFO
	.align		4
.L_154:
        /*0018*/ 	.byte	0x04, 0x17
        /*001a*/ 	.short	(.L_156 - .L_155)
.L_155:
        /*001c*/ 	.word	0x00000000
        /*0020*/ 	.short	0x0008
        /*0022*/ 	.short	0x0040
        /*0024*/ 	.byte	0x00, 0xf0, 0x05, 0x00


	//----- nvinfo : EIATTR_KPARAM_INFO
	.align		4
.L_156:
        /*0028*/ 	.byte	0x04, 0x17
        /*002a*/ 	.short	(.L_158 - .L_157)
.L_157:
        /*002c*/ 	.word	0x00000000
        /*0030*/ 	.short	0x0007
        /*0032*/ 	.short	0x0038
        /*0034*/ 	.byte	0x00, 0xf5, 0x21, 0x00


	//----- nvinfo : EIATTR_KPARAM_INFO
	.align		4
.L_158:
        /*0038*/ 	.byte	0x04, 0x17
        /*003a*/ 	.short	(.L_160 - .L_159)
.L_159:
        /*003c*/ 	.word	0x00000000
        /*0040*/ 	.short	0x0006
        /*0042*/ 	.short	0x0030
        /*0044*/ 	.byte	0x00, 0xf5, 0x21, 0x00


	//----- nvinfo : EIATTR_KPARAM_INFO
	.align		4
.L_160:
        /*0048*/ 	.byte	0x04, 0x17
        /*004a*/ 	.short	(.L_162 - .L_161)
.L_161:
        /*004c*/ 	.word	0x00000000
        /*0050*/ 	.short	0x0005
        /*0052*/ 	.short	0x0028
        /*0054*/ 	.byte	0x00, 0xf0, 0x21, 0x00


	//----- nvinfo : EIATTR_KPARAM_INFO
	.align		4
.L_162:
        /*0058*/ 	.byte	0x04, 0x17
        /*005a*/ 	.short	(.L_164 - .L_163)
.L_163:
        /*005c*/ 	.word	0x00000000
        /*0060*/ 	.short	0x0004
        /*0062*/ 	.short	0x0020
        /*0064*/ 	.byte	0x00, 0xf5, 0x21, 0x00


	//----- nvinfo : EIATTR_KPARAM_INFO
	.align		4
.L_164:
        /*0068*/ 	.byte	0x04, 0x17
        /*006a*/ 	.short	(.L_166 - .L_165)
.L_165:
        /*006c*/ 	.word	0x00000000
        /*0070*/ 	.short	0x0003
        /*0072*/ 	.short	0x0018
        /*0074*/ 	.byte	0x00, 0xf0, 0x21, 0x00


	//----- nvinfo : EIATTR_KPARAM_INFO
	.align		4
.L_166:
        /*0078*/ 	.byte	0x04, 0x17
        /*007a*/ 	.short	(.L_168 - .L_167)
.L_167:
        /*007c*/ 	.word	0x00000000
        /*0080*/ 	.short	0x0002
        /*0082*/ 	.short	0x0010
        /*0084*/ 	.byte	0x00, 0xf5, 0x21, 0x00


	//----- nvinfo : EIATTR_KPARAM_INFO
	.align		4
.L_168:
        /*0088*/ 	.byte	0x04, 0x17
        /*008a*/ 	.short	(.L_170 - .L_169)
.L_169:
        /*008c*/ 	.word	0x00000000
        /*0090*/ 	.short	0x0001
        /*0092*/ 	.short	0x0008
        /*0094*/ 	.byte	0x00, 0xf0, 0x21, 0x00


	//----- nvinfo : EIATTR_KPARAM_INFO
	.align		4
.L_170:
        /*0098*/ 	.byte	0x04, 0x17
        /*009a*/ 	.short	(.L_172 - .L_171)
.L_171:
        /*009c*/ 	.word	0x00000000
        /*00a0*/ 	.short	0x0000
        /*00a2*/ 	.short	0x0000
        /*00a4*/ 	.byte	0x00, 0xf0, 0x05, 0x00


	//----- nvinfo : EIATTR_SPARSE_MMA_MASK
	.align		4
.L_172:
        /*00a8*/ 	.byte	0x03, 0x50
        /*00aa*/ 	.short	0x0000


	//----- nvinfo : EIATTR_MAXREG_COUNT
	.align		4
        /*00ac*/ 	.byte	0x03, 0x1b
        /*00ae*/ 	.short	0x00ff


	//----- nvinfo : EIATTR_NUM_BARRIERS
	.align		4
        /*00b0*/ 	.byte	0x02, 0x4c
        /*00b2*/ 	.byte	0x01
	.zero		1


	//----- nvinfo : EIATTR_MERCURY_ISA_VERSION
	.align		4
        /*00b4*/ 	.byte	0x03, 0x5f
        /*00b6*/ 	.short	0x0101


	//----- nvinfo : EIATTR_COOP_GROUP_MASK_REGIDS
	.align		4
        /*00b8*/ 	.byte	0x04, 0x29
        /*00ba*/ 	.short	(.L_174 - .L_173)


	//   ....[0]....
.L_173:
        /*00bc*/ 	.word	0xffffffff


	//   ....[1]....
        /*00c0*/ 	.word	0xffffffff


	//   ....[2]....
        /*00c4*/ 	.word	0xffffffff


	//   ....[3]....
        /*00c8*/ 	.word	0xffffffff


	//   ....[4]....
        /*00cc*/ 	.word	0xffffffff


	//   ....[5]....
        /*00d0*/ 	.word	0xffffffff


	//----- nvinfo : EIATTR_COOP_GROUP_INSTR_OFFSETS
	.align		4
.L_174:
        /*00d4*/ 	.byte	0x04, 0x28
        /*00d6*/ 	.short	(.L_176 - .L_175)


	//   ....[0]....
.L_175:
        /*00d8*/ 	.word	0x000002a0


	//   ....[1]....
        /*00dc*/ 	.word	0x00001220


	//   ....[2]....
        /*00e0*/ 	.word	0x00001450


	//   ....[3]....
        /*00e4*/ 	.word	0x00001830


	//   ....[4]....
        /*00e8*/ 	.word	0x00002850


	//   ....[5]....
        /*00ec*/ 	.word	0x00002a70


	//----- nvinfo : EIATTR_VRC_CTA_INIT_COUNT
	.align		4
.L_176:
        /*00f0*/ 	.byte	0x02, 0x4a
	.zero		1
	.zero		1


	//----- nvinfo : EIATTR_EXIT_INSTR_OFFSETS
	.align		4
        /*00f4*/ 	.byte	0x04, 0x1c
        /*00f6*/ 	.short	(.L_178 - .L_177)


	//   ....[0]....
.L_177:
        /*00f8*/ 	.word	0x00001370


	//   ....[1]....
        /*00fc*/ 	.word	0x00001540


	//   ....[2]....
        /*0100*/ 	.word	0x00002970


	//   ....[3]....
        /*0104*/ 	.word	0x000029b0


	//   ....[4]....
        /*0108*/ 	.word	0x00002bb0


	//   ....[5]....
        /*010c*/ 	.word	0x00002bf0


	//----- nvinfo : EIATTR_MAX_THREADS
	.align		4
.L_178:
        /*0110*/ 	.byte	0x04, 0x05
        /*0112*/ 	.short	(.L_180 - .L_179)
.L_179:
        /*0114*/ 	.word	0x00000100
        /*0118*/ 	.word	0x00000001
        /*011c*/ 	.word	0x00000001


	//----- nvinfo : EIATTR_CRS_STACK_SIZE
	.align		4
.L_180:
        /*0120*/ 	.byte	0x04, 0x1e
        /*0122*/ 	.short	(.L_182 - .L_181)
.L_181:
        /*0124*/ 	.word	0x00000000


	//----- nvinfo : EIATTR_CBANK_PARAM_SIZE
	.align		4
.L_182:
        /*0128*/ 	.byte	0x03, 0x19
        /*012a*/ 	.short	0x0050


	//----- nvinfo : EIATTR_PARAM_CBANK
	.align		4
        /*012c*/ 	.byte	0x04, 0x0a
        /*012e*/ 	.short	(.L_184 - .L_183)
	.align		4
.L_183:
        /*0130*/ 	.word	index@(.nv.constant0._ZN3cub18CUB_300001_SM_10006detail10merge_sort30DeviceMergeSortBlockSortKernelINS2_10policy_hubIN6thrust24THRUST_300001_SM_1000_NS6detail15normal_iteratorINS6_10device_ptrI9mystruct1EEEEE9Policy600ESC_PNS0_8NullTypeESC_SG_mN4cuda3std3__44lessISA_EESA_SF_EEvbT0_T1_T2_T3_T4_PT6_PT7_T5_NS1_7vsmem_tE)
        /*0134*/ 	.short	0x0380
        /*0136*/ 	.short	0x0050


	//----- nvinfo : EIATTR_SW_WAR
	.align		4
.L_184:
        /*0138*/ 	.byte	0x04, 0x36
        /*013a*/ 	.short	(.L_186 - .L_185)
.L_185:
        /*013c*/ 	.word	0x00000008
.L_186:


//--------------------- .nv.info._ZN3cub18CUB_300001_SM_10006detail10merge_sort26DeviceMergeSortMergeKernelINS2_10policy_hubIN6thrust24THRUST_300001_SM_1000_NS6detail15normal_iteratorINS6_10device_ptrI9mystruct1EEEEE9Policy600ESC_PNS0_8NullTypeESC_SG_jN4cuda3std3__44lessISA_EESA_SF_EEvbT2_T3_T4_PT6_PT7_T5_PSO_SO_NS1_7vsmem_tE --------------------------
	.section	.nv.info._ZN3cub18CUB_300001_SM_10006detail10merge_sort26DeviceMergeSortMergeKernelINS2_10policy_hubIN6thrust24THRUST_300001_SM_1000_NS6detail15normal_iteratorINS6_10device_ptrI9mystruct1EEEEE9Policy600ESC_PNS0_8NullTypeESC_SG_jN4cuda3std3__44lessISA_EESA_SF_EEvbT2_T3_T4_PT6_PT7_T5_PSO_SO_NS1_7vsmem_tE,"",@"SHT_CUDA_INFO"
	.sectionflags	@""
	.align	4


	//----- nvinfo : EIATTR_CUDA_API_VERSION
	.align		4
        /*0000*/ 	.byte	0x04, 0x37
        /*0002*/ 	.short	(.L_188 - .L_187)
.L_187:
        /*0004*/ 	.word	0x00000082


	//----- nvinfo : EIATTR_KPARAM_INFO
	.align		4
.L_188:
        /*0008*/ 	.byte	0x04, 0x17
        /*000a*/ 	.short	(.L_190 - .L_189)
.L_189:
        /*000c*/ 	.word	0x00000000
        /*0010*/ 	.short	0x0009
        /*0012*/ 	.short	0x0048
        /*0014*/ 	.byte	0x00, 0xf0, 0x21, 0x00


	//----- nvinfo : EIATTR_KPARAM_INFO
	.align		4
.L_190:
        /*0018*/ 	.byte	0x04, 0x17
        /*001a*/ 	.short	(.L_192 - .L_191)
.L_191:
        /*001c*/ 	.word	0x00000000
        /*0020*/ 	.short	0x0008
        /*0022*/ 	.short	0x0040
        /*0024*/ 	.byte	0x00, 0xf0, 0x11, 0x00


	//----- nvinfo : EIATTR_KPARAM_INFO
	.align		4
.L_192:
        /*0028*/ 	.byte	0x04, 0x17
        /*002a*/ 	.short	(.L_194 - .L_193)
.L_193:
        /*002c*/ 	.word	0x00000000
        /*0030*/ 	.short	0x0007
        /*0032*/ 	.short	0x0038
        /*0034*/ 	.byte	0x00, 0xf5, 0x21, 0x00


	//----- nvinfo : EIATTR_KPARAM_INFO
	.align		4
.L_194:
        /*0038*/ 	.byte	0x04, 0x17
        /*003a*/ 	.short	(.L_196 - .L_195)
.L_195:
        /*003c*/ 	.word	0x00000000
        /*0040*/ 	.short	0x0006
        /*0042*/ 	.short	0x0030
        /*0044*/ 	.byte	0x00, 0xf0, 0x05, 0x00


	//----- nvinfo : EIATTR_KPARAM_INFO
	.align		4
.L_196:
        /*0048*/ 	.byte	0x04, 0x17
        /*004a*/ 	.short	(.L_198 - .L_197)
.L_197:
        /*004c*/ 	.word	0x00000000
        /*0050*/ 	.short	0x0005
        /*0052*/ 	.short	0x0028
        /*0054*/ 	.byte	0x00, 0xf5, 0x21, 0x00


	//----- nvinfo : EIATTR_KPARAM_INFO
	.align		4
.L_198:
        /*0058*/ 	.byte	0x04, 0x17
        /*005a*/ 	.short	(.L_200 - .L_199)
.L_199:
        /*005c*/ 	.word	0x00000000
        /*0060*/ 	.short	0x0004
        /*0062*/ 	.short	0x0020
        /*0064*/ 	.byte	0x00, 0xf5, 0x21, 0x00


	//----- nvinfo : EIATTR_KPARAM_INFO
	.align		4
.L_200:
        /*0068*/ 	.byte	0x04, 0x17
        /*006a*/ 	.short	(.L_202 - .L_201)
.L_201:
        /*006c*/ 	.word	0x00000000
        /*0070*/ 	.short	0x0003
        /*0072*/ 	.short	0x0018
        /*0074*/ 	.byte	0x00, 0xf0, 0x11, 0x00


	//----- nvinfo : EIATTR_KPARAM_INFO
	.align		4
.L_202:
        /*0078*/ 	.byte	0x04, 0x17
        /*007a*/ 	.short	(.L_204 - .L_203)
.L_203:
        /*007c*/ 	.word	0x00000000
        /*0080*/ 	.short	0x0002
        /*0082*/ 	.short	0x0010
        /*0084*/ 	.byte	0x00, 0xf5, 0x21, 0x00


	//----- nvinfo : EIATTR_KPARAM_INFO
	.align		4
.L_204:
        /*0088*/ 	.byte	0x04, 0x17
        /*008a*/ 	.short	(.L_206 - .L_205)
.L_205:
        /*008c*/ 	.word	0x00000000
        /*0090*/ 	.short	0x0001
        /*0092*/ 	.short	0x0008
        /*0094*/ 	.byte	0x00, 0xf0, 0x21, 0x00


	//----- nvinfo : EIATTR_KPARAM_INFO
	.align		4
.L_206:
        /*0098*/ 	.byte	0x04, 0x17
        /*009a*/ 	.short	(.L_208 - .L_207)
.L_207:
        /*009c*/ 	.word	0x00000000
        /*00a0*/ 	.short	0x0000
        /*00a2*/ 	.short	0x0000
        /*00a4*/ 	.byte	0x00, 0xf0, 0x05, 0x00


	//----- nvinfo : EIATTR_SPARSE_MMA_MASK
	.align		4
.L_208:
        /*00a8*/ 	.byte	0x03, 0x50
        /*00aa*/ 	.short	0x0000


	//----- nvinfo : EIATTR_MAXREG_COUNT
	.align		4
        /*00ac*/ 	.byte	0x03, 0x1b
        /*00ae*/ 	.short	0x00ff


	//----- nvinfo : EIATTR_NUM_BARRIERS
	.align		4
        /*00b0*/ 	.byte	0x02, 0x4c
        /*00b2*/ 	.byte	0x01
	.zero		1


	//----- nvinfo : EIATTR_MERCURY_ISA_VERSION
	.align		4
        /*00b4*/ 	.byte	0x03, 0x5f
        /*00b6*/ 	.short	0x0101


	//----- nvinfo : EIATTR_COOP_GROUP_MASK_REGIDS
	.align		4
        /*00b8*/ 	.byte	0x04, 0x29
        /*00ba*/ 	.short	(.L_210 - .L_209)


	//   ....[0]....
.L_209:
        /*00bc*/ 	.word	0xffffffff


	//   ....[1]....
        /*00c0*/ 	.word	0xffffffff


	//   ....[2]....
        /*00c4*/ 	.word	0xffffffff


	//   ....[3]....
        /*00c8*/ 	.word	0xffffffff


	//----- nvinfo : EIATTR_COOP_GROUP_INSTR_OFFSETS
	.align		4
.L_210:
        /*00cc*/ 	.byte	0x04, 0x28
        /*00ce*/ 	.short	(.L_212 - .L_211)


	//   ....[0]....
.L_211:
        /*00d0*/ 	.word	0x00001210


	//   ....[1]....
        /*00d4*/ 	.word	0x00001490


	//   ....[2]....
        /*00d8*/ 	.word	0x00002850


	//   ....[3]....
        /*00dc*/ 	.word	0x00002b20


	//----- nvinfo : EIATTR_VRC_CTA_INIT_COUNT
	.align		4
.L_212:
        /*00e0*/ 	.byte	0x02, 0x4a
	.zero		1
	.zero		1


	//----- nvinfo : EIATTR_EXIT_INSTR_OFFSETS
	.align		4
        /*00e4*/ 	.byte	0x04, 0x1c
        /*00e6*/ 	.short	(.L_214 - .L_213)


	//   ....[0]....
.L_213:
        /*00e8*/ 	.word	0x00001310


	//   ....[1]....
        /*00ec*/ 	.word	0x00001560


	//   ....[2]....
        /*00f0*/ 	.word	0x000029b0


	//   ....[3]....
        /*00f4*/ 	.word	0x000029f0


	//   ....[4]....
        /*00f8*/ 	.word	0x00002c90


	//   ....[5]....
        /*00fc*/ 	.word	0x00002cd0


	//----- nvinfo : EIATTR_MAX_THREADS
	.align		4
.L_214:
        /*0100*/ 	.byte	0x04, 0x05
        /*0102*/ 	.short	(.L_216 - .L_215)
.L_215:
        /*0104*/ 	.word	0x00000100
        /*0108*/ 	.word	0x00000001
        /*010c*/ 	.word	0x00000001


	//----- nvinfo : EIATTR_CRS_STACK_SIZE
	.align		4
.L_216:
        /*0110*/ 	.byte	0x04, 0x1e
        /*0112*/ 	.short	(.L_218 - .L_217)
.L_217:
        /*0114*/ 	.word	0x00000000


	//----- nvinfo : EIATTR_CBANK_PARAM_SIZE
	.align		4
.L_218:
        /*0118*/ 	.byte	0x03, 0x19
        /*011a*/ 	.short	0x0050


	//----- nvinfo : EIATTR_PARAM_CBANK
	.align		4
        /*011c*/ 	.byte	0x04, 0x0a
        /*011e*/ 	.short	(.L_220 - .L_219)
	.align		4
.L_219:
        /*0120*/ 	.word	index@(.nv.constant0._ZN3cub18CUB_300001_SM_10006detail10merge_sort26DeviceMergeSortMergeKernelINS2_10policy_hubIN6thrust24THRUST_300001_SM_1000_NS6detail15normal_iteratorINS6_10device_ptrI9mystruct1EEEEE9Policy600ESC_PNS0_8NullTypeESC_SG_jN4cuda3std3__44lessISA_EESA_SF_EEvbT2_T3_T4_PT6_PT7_T5_PSO_SO_NS1_7vsmem_tE)
        /*0124*/ 	.short	0x0380
        /*0126*/ 	.short	0x0050


	//----- nvinfo : EIATTR_SW_WAR
	.align		4
.L_220:
        /*0128*/ 	.byte	0x04, 0x36
        /*012a*/ 	.short	(.L_222 - .L_221)
.L_221:
        /*012c*/ 	.word	0x00000008
.L_222:


//--------------------- .nv.info._ZN3cub18CUB_300001_SM_10006detail10merge_sort30DeviceMergeSortPartitionKernelIN6thrust24THRUST_300001_SM_1000_NS6detail15normal_iteratorINS5_10device_ptrI9mystruct1EEEEjN4cuda3std3__44lessIS9_EES9_EEvbT_PT2_T0_SK_PSK_T1_SK_i --------------------------
	.section	.nv.info._ZN3cub18CUB_300001_SM_10006detail10merge_sort30DeviceMergeSortPartitionKernelIN6thrust24THRUST_300001_SM_1000_NS6detail15normal_iteratorINS5_10device_ptrI9mystruct1EEEEjN4cuda3std3__44lessIS9_EES9_EEvbT_PT2_T0_SK_PSK_T1_SK_i,"",@"SHT_CUDA_INFO"
	.sectionflags	@""
	.align	4


	//----- nvinfo : EIATTR_CUDA_API_VERSION
	.align		4
        /*0000*/ 	.byte	0x04, 0x37
        /*0002*/ 	.short	(.L_224 - .L_223)
.L_223:
        /*0004*/ 	.word	0x00000082


	//----- nvinfo : EIATTR_KPARAM_INFO
	.align		4
.L_224:
        /*0008*/ 	.byte	0x04, 0x17
        /*000a*/ 	.short	(.L_226 - .L_225)
.L_225:
        /*000c*/ 	.word	0x00000000
        /*0010*/ 	.short	0x0008
        /*0012*/ 	.short	0x0030
        /*0014*/ 	.byte	0x00, 0xf0, 0x11, 0x00


	//----- nvinfo : EIATTR_KPARAM_INFO
	.align		4
.L_226:
        /*0018*/ 	.byte	0x04, 0x17
        /*001a*/ 	.short	(.L_228 - .L_227)
.L_227:
        /*001c*/ 	.word	0x00000000
        /*0020*/ 	.short	0x0007
        /*0022*/ 	.short	0x002c
        /*0024*/ 	.byte	0x00, 0xf0, 0x11, 0x00


	//----- nvinfo : EIATTR_KPARAM_INFO
	.align		4
.L_228:
        /*0028*/ 	.byte	0x04, 0x17
        /*002a*/ 	.short	(.L_230 - .L_229)
.L_229:
        /*002c*/ 	.word	0x00000000
        /*0030*/ 	.short	0x0006
        /*0032*/ 	.short	0x0028
        /*0034*/ 	.byte	0x00, 0xf0, 0x05, 0x00


	//----- nvinfo : EIATTR_KPARAM_INFO
	.align		4
.L_230:
        /*0038*/ 	.byte	0x04, 0x17
        /*003a*/ 	.short	(.L_232 - .L_231)
.L_231:
        /*003c*/ 	.word	0x00000000
        /*0040*/ 	.short	0x0005
        /*0042*/ 	.short	0x0020
        /*0044*/ 	.byte	0x00, 0xf5, 0x21, 0x00


	//----- nvinfo : EIATTR_KPARAM_INFO
	.align		4
.L_232:
        /*0048*/ 	.byte	0x04, 0x17
        /*004a*/ 	.short	(.L_234 - .L_233)
.L_233:
        /*004c*/ 	.word	0x00000000
        /*0050*/ 	.short	0x0004
        /*0052*/ 	.short	0x001c
        /*0054*/ 	.byte	0x00, 0xf0, 0x11, 0x00


	//----- nvinfo : EIATTR_KPARAM_INFO
	.align		4
.L_234:
        /*0058*/ 	.byte	0x04, 0x17
        /*005a*/ 	.short	(.L_236 - .L_235)
.L_235:
        /*005c*/ 	.word	0x00000000
        /*0060*/ 	.short	0x0003
        /*0062*/ 	.short	0x0018
        /*0064*/ 	.byte	0x00, 0xf0, 0x11, 0x00


	//----- nvinfo : EIATTR_KPARAM_INFO
	.align		4
.L_236:
        /*0068*/ 	.byte	0x04, 0x17
        /*006a*/ 	.short	(.L_238 - .L_237)
.L_237:
        /*006c*/ 	.word	0x00000000
        /*0070*/ 	.short	0x0002
        /*0072*/ 	.short	0x0010
        /*0074*/ 	.byte	0x00, 0xf5, 0x21, 0x00


	//----- nvinfo : EIATTR_KPARAM_INFO
	.align		4
.L_238:
        /*0078*/ 	.byte	0x04, 0x17
        /*007a*/ 	.short	(.L_240 - .L_239)
.L_239:
        /*007c*/ 	.word	0x00000000
        /*0080*/ 	.short	0x0001
        /*0082*/ 	.short	0x0008
        /*0084*/ 	.byte	0x00, 0xf0, 0x21, 0x00


	//----- nvinfo : EIATTR_KPARAM_INFO
	.align		4
.L_240:
        /*0088*/ 	.byte	0x04, 0x17
        /*008a*/ 	.short	(.L_242 - .L_241)
.L_241:
        /*008c*/ 	.word	0x00000000
        /*0090*/ 	.short	0x0000
        /*0092*/ 	.short	0x0000
        /*0094*/ 	.byte	0x00, 0xf0, 0x05, 0x00


	//----- nvinfo : EIATTR_SPARSE_MMA_MASK
	.align		4
.L_242:
        /*0098*/ 	.byte	0x03, 0x50
        /*009a*/ 	.short	0x0000


	//----- nvinfo : EIATTR_MAXREG_COUNT
	.align		4
        /*009c*/ 	.byte	0x03, 0x1b
        /*009e*/ 	.short	0x00ff


	//----- nvinfo : EIATTR_MERCURY_ISA_VERSION
	.align		4
        /*00a0*/ 	.byte	0x03, 0x5f
        /*00a2*/ 	.short	0x0101


	//----- nvinfo : EIATTR_VRC_CTA_INIT_COUNT
	.align		4
        /*00a4*/ 	.byte	0x02, 0x4a
	.zero		1
	.zero		1


	//----- nvinfo : EIATTR_EXIT_INSTR_OFFSETS
	.align		4
        /*00a8*/ 	.byte	0x04, 0x1c
        /*00aa*/ 	.short	(.L_244 - .L_243)


	//   ....[0]....
.L_243:
        /*00ac*/ 	.word	0x00000070


	//   ....[1]....
        /*00b0*/ 	.word	0x000001e0


	//   ....[2]....
        /*00b4*/ 	.word	0x000007f0


	//----- nvinfo : EIATTR_CRS_STACK_SIZE
	.align		4
.L_244:
        /*00b8*/ 	.byte	0x04, 0x1e
        /*00ba*/ 	.short	(.L_246 - .L_245)
.L_245:
        /*00bc*/ 	.word	0x00000000


	//----- nvinfo : EIATTR_CBANK_PARAM_SIZE
	.align		4
.L_246:
        /*00c0*/ 	.byte	0x03, 0x19
        /*00c2*/ 	.short	0x0034


	//----- nvinfo : EIATTR_PARAM_CBANK
	.align		4
        /*00c4*/ 	.byte	0x04, 0x0a
        /*00c6*/ 	.short	(.L_248 - .L_247)
	.align		4
.L_247:
        /*00c8*/ 	.word	index@(.nv.constant0._ZN3cub18CUB_300001_SM_10006detail10merge_sort30DeviceMergeSortPartitionKernelIN6thrust24THRUST_300001_SM_1000_NS6detail15normal_iteratorINS5_10device_ptrI9mystruct1EEEEjN4cuda3std3__44lessIS9_EES9_EEvbT_PT2_T0_SK_PSK_T1_SK_i)
        /*00cc*/ 	.short	0x0380
        /*00ce*/ 	.short	0x0034


	//----- nvinfo : EIATTR_SW_WAR
	.align		4
.L_248:
        /*00d0*/ 	.byte	0x04, 0x36
        /*00d2*/ 	.short	(.L_250 - .L_249)
.L_249:
        /*00d4*/ 	.word	0x00000008
.L_250:


//--------------------- .nv.info._ZN3cub18CUB_300001_SM_10006detail10merge_sort30DeviceMergeSortBlockSortKernelINS2_10policy_hubIN6thrust24THRUST_300001_SM_1000_NS6detail15normal_iteratorINS6_10device_ptrI9mystruct1EEEEE9Policy600ESC_PNS0_8NullTypeESC_SG_jN4cuda3std3__44lessISA_EESA_SF_EEvbT0_T1_T2_T3_T4_PT6_PT7_T5_NS1_7vsmem_tE --------------------------
	.section	.nv.info._ZN3cub18CUB_300001_SM_10006detail10merge_sort30DeviceMergeSortBlockSortKernelINS2_10policy_hubIN6thrust24THRUST_300001_SM_1000_NS6detail15normal_iteratorINS6_10device_ptrI9mystruct1EEEEE9Policy600ESC_PNS0_8NullTypeESC_SG_jN4cuda3std3__44lessISA_EESA_SF_EEvbT0_T1_T2_T3_T4_PT6_PT7_T5_NS1_7vsmem_tE,"",@"SHT_CUDA_INFO"
	.sectionflags	@""
	.align	4


	//----- nvinfo : EIATTR_CUDA_API_VERSION
	.align		4
        /*0000*/ 	.byte	0x04, 0x37
        /*0002*/ 	.short	(.L_252 - .L_251)
.L_251:
        /*0004*/ 	.word	0x00000082


	//----- nvinfo : EIATTR_KPARAM_INFO
	.align		4
.L_252:
        /*0008*/ 	.byte	0x04, 0x17
        /*000a*/ 	.short	(.L_254 - .L_253)
.L_253:
        /*000c*/ 	.word	0x00000000
        /*0010*/ 	.short	0x0009
        /*0012*/ 	.short	0x0048
        /*0014*/ 	.byte	0x00, 0xf0, 0x21, 0x00


	//----- nvinfo : EIATTR_KPARAM_INFO
	.align		4
.L_254:
        /*0018*/ 	.byte	0x04, 0x17
        /*001a*/ 	.short	(.L_256 - .L_255)
.L_255:
        /*001c*/ 	.word	0x00000000
        /*0020*/ 	.short	0x0008
        /*0022*/ 	.short	0x0040
        /*0024*/ 	.byte	0x00, 0xf0, 0x05, 0x00


	//----- nvinfo : EIATTR_KPARAM_INFO
	.align		4
.L_256:
        /*0028*/ 	.byte	0x04, 0x17
        /*002a*/ 	.short	(.L_258 - .L_257)
.L_257:
        /*002c*/ 	.word	0x00000000
        /*0030*/ 	.short	0x0007
        /*0032*/ 	.short	0x0038
        /*0034*/ 	.byte	0x00, 0xf5, 0x21, 0x00


	//----- nvinfo : EIATTR_KPARAM_INFO
	.align		4
.L_258:
        /*0038*/ 	.byte	0x04, 0x17
        /*003a*/ 	.short	(.L_260 - .L_259)
.L_259:
        /*003c*/ 	.word	0x00000000
        /*0040*/ 	.short	0x0006
        /*0042*/ 	.short	0x0030
        /*0044*/ 	.byte	0x00, 0xf5, 0x21, 0x00


	//----- nvinfo : EIATTR_KPARAM_INFO
	.align		4
.L_260:
        /*0048*/ 	.byte	0x04, 0x17
        /*004a*/ 	.short	(.L_262 - .L_261)
.L_261:
        /*004c*/ 	.word	0x00000000
        /*0050*/ 	.short	0x0005
        /*0052*/ 	.short	0x0028
        /*0054*/ 	.byte	0x00, 0xf0, 0x11, 0x00


	//----- nvinfo : EIATTR_KPARAM_INFO
	.align		4
.L_262:
        /*0058*/ 	.byte	0x04, 0x17
        /*005a*/ 	.short	(.L_264 - .L_263)
.L_263:
        /*005c*/ 	.word	0x00000000
        /*0060*/ 	.short	0x0004
        /*0062*/ 	.short	0x0020
        /*0064*/ 	.byte	0x00, 0xf5, 0x21, 0x00


	//----- nvinfo : EIATTR_KPARAM_INFO
	.align		4
.L_264:
        /*0068*/ 	.byte	0x04, 0x17
        /*006a*/ 	.short	(.L_266 - .L_265)
.L_265:
        /*006c*/ 	.word	0x00000000
        /*0070*/ 	.short	0x0003
        /*0072*/ 	.short	0x0018
        /*0074*/ 	.byte	0x00, 0xf0, 0x21, 0x00


	//----- nvinfo : EIATTR_KPARAM_INFO
	.align		4
.L_266:
        /*0078*/ 	.byte	0x04, 0x17
        /*007a*/ 	.short	(.L_268 - .L_267)
.L_267:
        /*007c*/ 	.word	0x00000000
        /*0080*/ 	.short	0x0002
        /*0082*/ 	.short	0x0010
        /*0084*/ 	.byte	0x00, 0xf5, 0x21, 0x00


	//----- nvinfo : EIATTR_KPARAM_INFO
	.align		4
.L_268:
        /*0088*/ 	.byte	0x04, 0x17
        /*008a*/ 	.short	(.L_270 - .L_269)
.L_269:
        /*008c*/ 	.word	0x00000000
        /*0090*/ 	.short	0x0001
        /*0092*/ 	.short	0x0008
        /*0094*/ 	.byte	0x00, 0xf0, 0x21, 0x00


	//----- nvinfo : EIATTR_KPARAM_INFO
	.align		4
.L_270:
        /*0098*/ 	.byte	0x04, 0x17
        /*009a*/ 	.short	(.L_272 - .L_271)
.L_271:
        /*009c*/ 	.word	0x00000000
        /*00a0*/ 	.short	0x0000
        /*00a2*/ 	.short	0x0000
        /*00a4*/ 	.byte	0x00, 0xf0, 0x05, 0x00


	//----- nvinfo : EIATTR_SPARSE_MMA_MASK
	.align		4
.L_272:
        /*00a8*/ 	.byte	0x03, 0x50
        /*00aa*/ 	.short	0x0000


	//----- nvinfo : EIATTR_MAXREG_COUNT
	.align		4
        /*00ac*/ 	.byte	0x03, 0x1b
        /*00ae*/ 	.short	0x00ff


	//----- nvinfo : EIATTR_NUM_BARRIERS
	.align		4
        /*00b0*/ 	.byte	0x02, 0x4c
        /*00b2*/ 	.byte	0x01
	.zero		1


	//----- nvinfo : EIATTR_MERCURY_ISA_VERSION
	.align		4
        /*00b4*/ 	.byte	0x03, 0x5f
        /*00b6*/ 	.short	0x0101


	//----- nvinfo : EIATTR_COOP_GROUP_MASK_REGIDS
	.align		4
        /*00b8*/ 	.byte	0x04, 0x29
        /*00ba*/ 	.short	(.L_274 - .L_273)


	//   ....[0]....
.L_273:
        /*00bc*/ 	.word	0xffffffff


	//   ....[1]....
        /*00c0*/ 	.word	0xffffffff


	//   ....[2]....
        /*00c4*/ 	.word	0xffffffff


	//   ....[3]....
        /*00c8*/ 	.word	0xffffffff


	//   ....[4]....
        /*00cc*/ 	.word	0xffffffff


	//   ....[5]....
        /*00d0*/ 	.word	0xffffffff


	//----- nvinfo : EIATTR_COOP_GROUP_INSTR_OFFSETS
	.align		4
.L_274:
        /*00d4*/ 	.byte	0x04, 0x28
        /*00d6*/ 	.short	(.L_276 - .L_275)


	//   ....[0]....
.L_275:
        /*00d8*/ 	.word	0x00000270


	//   ....[1]....
        /*00dc*/ 	.word	0x000011b0


	//   ....[2]....
        /*00e0*/ 	.word	0x000013e0


	//   ....[3]....
        /*00e4*/ 	.word	0x000017d0


	//   ....[4]....
        /*00e8*/ 	.word	0x00002770


	//   ....[5]....
        /*00ec*/ 	.word	0x00002a10


	//----- nvinfo : EIATTR_VRC_CTA_INIT_COUNT
	.align		4
.L_276:
        /*00f0*/ 	.byte	0x02, 0x4a
	.zero		1
	.zero		1


	//----- nvinfo : EIATTR_EXIT_INSTR_OFFSETS
	.align		4
        /*00f4*/ 	.byte	0x04, 0x1c
        /*00f6*/ 	.short	(.L_278 - .L_277)


	//   ....[0]....
.L_277:
        /*00f8*/ 	.word	0x00001300


	//   ....[1]....
        /*00fc*/ 	.word	0x000014d0


	//   ....[2]....
        /*0100*/ 	.word	0x00002900


	//   ....[3]....
        /*0104*/ 	.word	0x00002940


	//   ....[4]....
        /*0108*/ 	.word	0x00002b40


	//   ....[5]....
        /*010c*/ 	.word	0x00002b80


	//----- nvinfo : EIATTR_MAX_THREADS
	.align		4
.L_278:
        /*0110*/ 	.byte	0x04, 0x05
        /*0112*/ 	.short	(.L_280 - .L_279)
.L_279:
        /*0114*/ 	.word	0x00000100
        /*0118*/ 	.word	0x00000001
        /*011c*/ 	.word	0x00000001


	//----- nvinfo : EIATTR_CRS_STACK_SIZE
	.align		4
.L_280:
        /*0120*/ 	.byte	0x04, 0x1e
        /*0122*/ 	.short	(.L_282 - .L_281)
.L_281:
        /*0124*/ 	.word	0x00000000


	//----- nvinfo : EIATTR_CBANK_PARAM_SIZE
	.align		4
.L_282:
        /*0128*/ 	.byte	0x03, 0x19
        /*012a*/ 	.short	0x0050


	//----- nvinfo : EIATTR_PARAM_CBANK
	.align		4
        /*012c*/ 	.byte	0x04, 0x0a
        /*012e*/ 	.short	(.L_284 - .L_283)
	.align		4
.L_283:
        /*0130*/ 	.word	index@(.nv.constant0._ZN3cub18CUB_300001_SM_10006detail10merge_sort30DeviceMergeSortBlockSortKernelINS2_10policy_hubIN6thrust24THRUST_300001_SM_1000_NS6detail15normal_iteratorINS6_10device_ptrI9mystruct1EEEEE9Policy600ESC_PNS0_8NullTypeESC_SG_jN4cuda3std3__44lessISA_EESA_SF_EEvbT0_T1_T2_T3_T4_PT6_PT7_T5_NS1_7vsmem_tE)
        /*0134*/ 	.short	0x0380
        /*0136*/ 	.short	0x0050


	//----- nvinfo : EIATTR_SW_WAR
	.align		4
.L_284:
        /*0138*/ 	.byte	0x04, 0x36
        /*013a*/ 	.short	(.L_286 - .L_285)
.L_285:
        /*013c*/ 	.word	0x00000008
.L_286:


//--------------------- .nv.info._ZN3cub18CUB_300001_SM_10006detail11EmptyKernelIvEEvv --------------------------
	.section	.nv.info._ZN3cub18CUB_300001_SM_10006detail11EmptyKernelIvEEvv,"",@"SHT_CUDA_INFO"
	.sectionflags	@""
	.align	4


	//----- nvinfo : EIATTR_CUDA_API_VERSION
	.align		4
        /*0000*/ 	.byte	0x04, 0x37
        /*0002*/ 	.short	(.L_288 - .L_287)
.L_287:
        /*0004*/ 	.word	0x00000082


	//----- nvinfo : EIATTR_SPARSE_MMA_MASK
	.align		4
.L_288:
        /*0008*/ 	.byte	0x03, 0x50
        /*000a*/ 	.short	0x0000


	//----- nvinfo : EIATTR_MAXREG_COUNT
	.align		4
        /*000c*/ 	.byte	0x03, 0x1b
        /*000e*/ 	.short	0x00ff


	//----- nvinfo : EIATTR_MERCURY_ISA_VERSION
	.align		4
        /*0010*/ 	.byte	0x03, 0x5f
        /*0012*/ 	.short	0x0101


	//----- nvinfo : EIATTR_VRC_CTA_INIT_COUNT
	.align		4
        /*0014*/ 	.byte	0x02, 0x4a
	.zero		1
	.zero		1


	//----- nvinfo : EIATTR_EXIT_INSTR_OFFSETS
	.align		4
        /*0018*/ 	.byte	0x04, 0x1c
        /*001a*/ 	.short	(.L_290 - .L_289)


	//   ....[0]....
.L_289:
        /*001c*/ 	.word	0x00000010


	//----- nvinfo : EIATTR_SW_WAR
	.align		4
.L_290:
        /*0020*/ 	.byte	0x04, 0x36
        /*0022*/ 	.short	(.L_292 - .L_291)
.L_291:
        /*0024*/ 	.word	0x00000008
.L_292:


//--------------------- .nv.callgraph             --------------------------
	.section	.nv.callgraph,"",@"SHT_CUDA_CALLGRAPH"
	.align	4
	.sectionentsize	8
	.align		4
        /*0000*/ 	.word	0x00000000
	.align		4
        /*0004*/ 	.word	0xffffffff
	.align		4
        /*0008*/ 	.word	0x00000000
	.align		4
        /*000c*/ 	.word	0xfffffffe
	.align		4
        /*0010*/ 	.word	0x00000000
	.align		4
        /*0014*/ 	.word	0xfffffffd
	.align		4
        /*0018*/ 	.word	0x00000000
	.align		4
        /*001c*/ 	.word	0xfffffffc


//--------------------- .nv.constant4             --------------------------
	.section	.nv.constant4,"a",@progbits
	.align	8
	.align		8
.nv.constant4:
        /*0000*/ 	.dword	_ZN34_INTERNAL_851a1b0c_4_k_cu_8f0cfc7f4cuda3std3__45__cpo5beginE
	.align		8
        /*0008*/ 	.dword	_ZN34_INTERNAL_851a1b0c_4_k_cu_8f0cfc7f4cuda3std3__45__cpo3endE
	.align		8
        /*0010*/ 	.dword	_ZN34_INTERNAL_851a1b0c_4_k_cu_8f0cfc7f4cuda3std3__45__cpo6cbeginE
	.align		8
        /*0018*/ 	.dword	_ZN34_INTERNAL_851a1b0c_4_k_cu_8f0cfc7f4cuda3std3__45__cpo4cendE
	.align		8
        /*0020*/ 	.dword	_ZN34_INTERNAL_851a1b0c_4_k_cu_8f0cfc7f4cuda3std3__45__cpo6rbeginE
	.align		8
        /*0028*/ 	.dword	_ZN34_INTERNAL_851a1b0c_4_k_cu_8f0cfc7f4cuda3std3__45__cpo4rendE
	.align		8
        /*0030*/ 	.dword	_ZN34_INTERNAL_851a1b0c_4_k_cu_8f0cfc7f4cuda3std3__45__cpo7crbeginE
	.align		8
        /*0038*/ 	.dword	_ZN34_INTERNAL_851a1b0c_4_k_cu_8f0cfc7f4cuda3std3__45__cpo5crendE
	.align		8
        /*0040*/ 	.dword	_ZN34_INTERNAL_851a1b0c_4_k_cu_8f0cfc7f4cuda3std3__436_GLOBAL__N__851a1b0c_4_k_cu_8f0cfc7f6ignoreE
	.align		8
        /*0048*/ 	.dword	_ZN34_INTERNAL_851a1b0c_4_k_cu_8f0cfc7f4cuda3std3__419piecewise_constructE
	.align		8
        /*0050*/ 	.dword	_ZN34_INTERNAL_851a1b0c_4_k_cu_8f0cfc7f4cuda3std3__48in_placeE
	.align		8
        /*0058*/ 	.dword	_ZN34_INTERNAL_851a1b0c_4_k_cu_8f0cfc7f4cuda3std3__420unreachable_sentinelE
	.align		8
        /*0060*/ 	.dword	_ZN34_INTERNAL_851a1b0c_4_k_cu_8f0cfc7f4cuda3std3__47nulloptE
	.align		8
        /*0068*/ 	.dword	_ZN34_INTERNAL_851a1b0c_4_k_cu_8f0cfc7f4cuda3std3__48unexpectE
	.align		8
        /*0070*/ 	.dword	_ZN34_INTERNAL_851a1b0c_4_k_cu_8f0cfc7f4cuda3std6ranges3__45__cpo4swapE
	.align		8
        /*0078*/ 	.dword	_ZN34_INTERNAL_851a1b0c_4_k_cu_8f0cfc7f4cuda3std6ranges3__45__cpo9iter_moveE
	.align		8
        /*0080*/ 	.dword	_ZN34_INTERNAL_851a1b0c_4_k_cu_8f0cfc7f4cuda3std6ranges3__45__cpo5beginE
	.align		8
        /*0088*/ 	.dword	_ZN34_INTERNAL_851a1b0c_4_k_cu_8f0cfc7f4cuda3std6ranges3__45__cpo3endE
	.align		8
        /*0090*/ 	.dword	_ZN34_INTERNAL_851a1b0c_4_k_cu_8f0cfc7f4cuda3std6ranges3__45__cpo6cbeginE
	.align		8
        /*0098*/ 	.dword	_ZN34_INTERNAL_851a1b0c_4_k_cu_8f0cfc7f4cuda3std6ranges3__45__cpo4cendE
	.align		8
        /*00a0*/ 	.dword	_ZN34_INTERNAL_851a1b0c_4_k_cu_8f0cfc7f4cuda3std6ranges3__45__cpo7advanceE
	.align		8
        /*00a8*/ 	.dword	_ZN34_INTERNAL_851a1b0c_4_k_cu_8f0cfc7f4cuda3std6ranges3__45__cpo9iter_swapE
	.align		8
        /*00b0*/ 	.dword	_ZN34_INTERNAL_851a1b0c_4_k_cu_8f0cfc7f4cuda3std6ranges3__45__cpo4nextE
	.align		8
        /*00b8*/ 	.dword	_ZN34_INTERNAL_851a1b0c_4_k_cu_8f0cfc7f4cuda3std6ranges3__45__cpo4prevE
	.align		8
        /*00c0*/ 	.dword	_ZN34_INTERNAL_851a1b0c_4_k_cu_8f0cfc7f4cuda3std6ranges3__45__cpo4dataE
	.align		8
        /*00c8*/ 	.dword	_ZN34_INTERNAL_851a1b0c_4_k_cu_8f0cfc7f4cuda3std6ranges3__45__cpo5cdataE
	.align		8
        /*00d0*/ 	.dword	_ZN34_INTERNAL_851a1b0c_4_k_cu_8f0cfc7f4cuda3std6ranges3__45__cpo4sizeE
	.align		8
        /*00d8*/ 	.dword	_ZN34_INTERNAL_851a1b0c_4_k_cu_8f0cfc7f4cuda3std6ranges3__45__cpo5ssizeE
	.align		8
        /*00e0*/ 	.dword	_ZN34_INTERNAL_851a1b0c_4_k_cu_8f0cfc7f4cuda3std6ranges3__45__cpo8distanceE
	.align		8
        /*00e8*/ 	.dword	_ZN34_INTERNAL_851a1b0c_4_k_cu_8f0cfc7f6thrust24THRUST_300001_SM_1000_NS8cuda_cub3parE
	.align		8
        /*00f0*/ 	.dword	_ZN34_INTERNAL_851a1b0c_4_k_cu_8f0cfc7f6thrust24THRUST_300001_SM_1000_NS8cuda_cub10par_nosyncE
	.align		8
        /*00f8*/ 	.dword	_ZN34_INTERNAL_851a1b0c_4_k_cu_8f0cfc7f6thrust24THRUST_300001_SM_1000_NS6system6detail10sequential3seqE
	.align		8
        /*0100*/ 	.dword	_ZN34_INTERNAL_851a1b0c_4_k_cu_8f0cfc7f6thrust24THRUST_300001_SM_1000_NS6system3cpp3parE
	.align		8
        /*0108*/ 	.dword	_ZN34_INTERNAL_851a1b0c_4_k_cu_8f0cfc7f6thrust24THRUST_300001_SM_1000_NS12placeholders2_1E
	.align		8
        /*0110*/ 	.dword	_ZN34_INTERNAL_851a1b0c_4_k_cu_8f0cfc7f6thrust24THRUST_300001_SM_1000_NS12placeholders2_2E
	.align		8
        /*0118*/ 	.dword	_ZN34_INTERNAL_851a1b0c_4_k_cu_8f0cfc7f6thrust24THRUST_300001_SM_1000_NS12placeholders2_3E
	.align		8
        /*0120*/ 	.dword	_ZN34_INTERNAL_851a1b0c_4_k_cu_8f0cfc7f6thrust24THRUST_300001_SM_1000_NS12placeholders2_4E
	.align		8
        /*0128*/ 	.dword	_ZN34_INTERNAL_851a1b0c_4_k_cu_8f0cfc7f6thrust24THRUST_300001_SM_1000_NS12placeholders2_5E
	.align		8
        /*0130*/ 	.dword	_ZN34_INTERNAL_851a1b0c_4_k_cu_8f0cfc7f6thrust24THRUST_300001_SM_1000_NS12placeholders2_6E
	.align		8
        /*0138*/ 	.dword	_ZN34_INTERNAL_851a1b0c_4_k_cu_8f0cfc7f6thrust24THRUST_300001_SM_1000_NS12placeholders2_7E
	.align		8
        /*0140*/ 	.dword	_ZN34_INTERNAL_851a1b0c_4_k_cu_8f0cfc7f6thrust24THRUST_300001_SM_1000_NS12placeholders2_8E
	.align		8
        /*0148*/ 	.dword	_ZN34_INTERNAL_851a1b0c_4_k_cu_8f0cfc7f6thrust24THRUST_300001_SM_1000_NS12placeholders2_9E
	.align		8
        /*0150*/ 	.dword	_ZN34_INTERNAL_851a1b0c_4_k_cu_8f0cfc7f6thrust24THRUST_300001_SM_1000_NS12placeholders3_10E
	.align		8
        /*0158*/ 	.dword	_ZN34_INTERNAL_851a1b0c_4_k_cu_8f0cfc7f6thrust24THRUST_300001_SM_1000_NS3seqE
	.align		8
        /*0160*/ 	.dword	_ZN34_INTERNAL_851a1b0c_4_k_cu_8f0cfc7f6thrust24THRUST_300001_SM_1000_NS6deviceE


//--------------------- .text._ZN3cub18CUB_300001_SM_10006detail10merge_sort26DeviceMergeSortMergeKernelINS2_10policy_hubIN6thrust24THRUST_300001_SM_1000_NS6detail15normal_iteratorINS6_10device_ptrI9mystruct1EEEEE9Policy600ESC_PNS0_8NullTypeESC_SG_mN4cuda3std3__44lessISA_EESA_SF_EEvbT2_T3_T4_PT6_PT7_T5_PSO_SO_NS1_7vsmem_tE --------------------------
	.section	.text._ZN3cub18CUB_300001_SM_10006detail10merge_sort26DeviceMergeSortMergeKernelINS2_10policy_hubIN6thrust24THRUST_300001_SM_1000_NS6detail15normal_iteratorINS6_10device_ptrI9mystruct1EEEEE9Policy600ESC_PNS0_8NullTypeESC_SG_mN4cuda3std3__44lessISA_EESA_SF_EEvbT2_T3_T4_PT6_PT7_T5_PSO_SO_NS1_7vsmem_tE,"ax",@progbits
	.align	128
        .global         _ZN3cub18CUB_300001_SM_10006detail10merge_sort26DeviceMergeSortMergeKernelINS2_10policy_hubIN6thrust24THRUST_300001_SM_1000_NS6detail15normal_iteratorINS6_10device_ptrI9mystruct1EEEEE9Policy600ESC_PNS0_8NullTypeESC_SG_mN4cuda3std3__44lessISA_EESA_SF_EEvbT2_T3_T4_PT6_PT7_T5_PSO_SO_NS1_7vsmem_tE
        .type           _ZN3cub18CUB_300001_SM_10006detail10merge_sort26DeviceMergeSortMergeKernelINS2_10policy_hubIN6thrust24THRUST_300001_SM_1000_NS6detail15normal_iteratorINS6_10device_ptrI9mystruct1EEEEE9Policy600ESC_PNS0_8NullTypeESC_SG_mN4cuda3std3__44lessISA_EESA_SF_EEvbT2_T3_T4_PT6_PT7_T5_PSO_SO_NS1_7vsmem_tE,@function
        .size           _ZN3cub18CUB_300001_SM_10006detail10merge_sort26DeviceMergeSortMergeKernelINS2_10policy_hubIN6thrust24THRUST_300001_SM_1000_NS6detail15normal_iteratorINS6_10device_ptrI9mystruct1EEEEE9Policy600ESC_PNS0_8NullTypeESC_SG_mN4cuda3std3__44lessISA_EESA_SF_EEvbT2_T3_T4_PT6_PT7_T5_PSO_SO_NS1_7vsmem_tE,(.L_x_133 - _ZN3cub18CUB_300001_SM_10006detail10merge_sort26DeviceMergeSortMergeKernelINS2_10policy_hubIN6thrust24THRUST_300001_SM_1000_NS6detail15normal_iteratorINS6_10device_ptrI9mystruct1EEEEE9Policy600ESC_PNS0_8NullTypeESC_SG_mN4cuda3std3__44lessISA_EESA_SF_EEvbT2_T3_T4_PT6_PT7_T5_PSO_SO_NS1_7vsmem_tE)
        .other          _ZN3cub18CUB_300001_SM_10006detail10merge_sort26DeviceMergeSortMergeKernelINS2_10policy_hubIN6thrust24THRUST_300001_SM_1000_NS6detail15normal_iteratorINS6_10device_ptrI9mystruct1EEEEE9Policy600ESC_PNS0_8NullTypeESC_SG_mN4cuda3std3__44lessISA_EESA_SF_EEvbT2_T3_T4_PT6_PT7_T5_PSO_SO_NS1_7vsmem_tE,@"STO_CUDA_ENTRY STV_DEFAULT"
_ZN3cub18CUB_300001_SM_10006detail10merge_sort26DeviceMergeSortMergeKernelINS2_10policy_hubIN6thrust24THRUST_300001_SM_1000_NS6detail15normal_iteratorINS6_10device_ptrI9mystruct1EEEEE9Policy600ESC_PNS0_8NullTypeESC_SG_mN4cuda3std3__44lessISA_EESA_SF_EEvbT2_T3_T4_PT6_PT7_T5_PSO_SO_NS1_7vsmem_tE:
.text._ZN3cub18CUB_300001_SM_10006detail10merge_sort26DeviceMergeSortMergeKernelINS2_10policy_hubIN6thrust24THRUST_300001_SM_1000_NS6detail15normal_iteratorINS6_10device_ptrI9mystruct1EEEEE9Policy600ESC_PNS0_8NullTypeESC_SG_mN4cuda3std3__44lessISA_EESA_SF_EEvbT2_T3_T4_PT6_PT7_T5_PSO_SO_NS1_7vsmem_tE:
[----:B------:R-:W-:Y:S08]  /*0000*/  LDC R1, c[0x0][0x37c] ;  /* 0x0000df00ff017b82 */ /* 0x000ff00000000800 */
[----:B------:R-:W0:Y:S01]  /*0010*/  S2UR UR6, SR_CTAID.X ;  /* 0x00000000000679c3 */ /* 0x000e220000002500 */
[----:B------:R-:W1:Y:S01]  /*0020*/  LDCU UR4, c[0x0][0x370] ;  /* 0x00006e00ff0477ac */ /* 0x000e620008000800 */
[----:B------:R-:W2:Y:S01]  /*0030*/  S2R R15, SR_TID.X ;  /* 0x00000000000f7919 */ /* 0x000ea20000002100 */
[----:B------:R-:W3:Y:S05]  /*0040*/  LDCU.64 UR8, c[0x0][0x358] ;  /* 0x00006b00ff0877ac */ /* 0x000eea0008000a00 */
[----:B------:R-:W4:Y:S01]  /*0050*/  LDC.64 R4, c[0x0][0x3c0] ;  /* 0x0000f000ff047b82 */ /* 0x000f220000000a00 */
[----:B-1----:R-:W-:-:S04]  /*0060*/  UIADD3 UR4, UPT, UPT, UR4, -0x1, URZ ;  /* 0xffffffff04047890 */ /* 0x002fc8000fffe0ff */
[----:B0-----:R-:W-:-:S09]  /*0070*/  UISETP.GE.U32.AND UP0, UPT, UR6, UR4, UPT ;  /* 0x000000040600728c */ /* 0x001fd2000bf06070 */
[----:B---3--:R-:W-:Y:S05]  /*0080*/  BRA.U UP0, `(.L_x_0) ;  /* 0x0000001500c47547 */ /* 0x008fea000b800000 */
[----:B------:R-:W0:Y:S01]  /*0090*/  LDCU.64 UR4, c[0x0][0x3b8] ;  /* 0x00007700ff0477ac */ /* 0x000e220008000a00 */
[----:B------:R-:W1:Y:S01]  /*00a0*/  LDC.64 R10, c[0x0][0x398] ;  /* 0x0000e600ff0a7b82 */ /* 0x000e620000000a00 */
[----:B0-----:R-:W-:-:S04]  /*00b0*/  ULEA UR4, UP0, UR6, UR4, 0x3 ;  /* 0x0000000406047291 */ /* 0x001fc8000f8018ff */
[----:B------:R-:W-:Y:S02]  /*00c0*/  ULEA.HI.X UR5, UR6, UR5, URZ, 0x3, UP0 ;  /* 0x0000000506057291 */ /* 0x000fe400080f1cff */
[----:B------:R-:W-:-:S04]  /*00d0*/  IMAD.U32 R12, RZ, RZ, UR4 ;  /* 0x00000004ff0c7e24 */ /* 0x000fc8000f8e00ff */
[----:B------:R-:W-:Y:S01]  /*00e0*/  IMAD.U32 R13, RZ, RZ, UR5 ;  /* 0x00000005ff0d7e24 */ /* 0x000fe2000f8e00ff */
[----:B----4-:R-:W-:Y:S01]  /*00f0*/  IADD3 R8, P0, PT, RZ, -R4, RZ ;  /* 0x80000004ff087210 */ /* 0x010fe20007f1e0ff */
[----:B------:R-:W-:Y:S01]  /*0100*/  IMAD.WIDE.U32 R6, R4, 0x100, RZ ;  /* 0x0000010004067825 */ /* 0x000fe200078e00ff */
[----:B------:R-:W0:Y:S02]  /*0110*/  LDCU.U8 UR4, c[0x0][0x380] ;  /* 0x00007000ff0477ac */ /* 0x000e240008000000 */
[----:B------:R-:W3:Y:S04]  /*0120*/  LDG.E.64 R16, desc[UR8][R12.64+0x8] ;  /* 0x000008080c107981 */ /* 0x000ee8000c1e1b00 */
[----:B------:R4:W5:Y:S01]  /*0130*/  LDG.E.64 R2, desc[UR8][R12.64] ;  /* 0x000000080c027981 */ /* 0x000962000c1e1b00 */
[----:B------:R-:W-:Y:S01]  /*0140*/  LOP3.LUT R14, R8, UR6, RZ, 0xc0, !PT ;  /* 0x00000006080e7c12 */ /* 0x000fe2000f8ec0ff */
[----:B------:R-:W-:Y:S01]  /*0150*/  IMAD.SHL.U32 R19, R5, 0x100, RZ ;  /* 0x0000010005137824 */ /* 0x000fe200078e00ff */
[----:B------:R-:W-:Y:S01]  /*0160*/  LOP3.LUT R0, R6, 0xfffffe00, RZ, 0xc0, !PT ;  /* 0xfffffe0006007812 */ /* 0x000fe200078ec0ff */
[----:B------:R-:W-:Y:S01]  /*0170*/  ACQBULK ;  /* 0x000000000000782e */ /* 0x000fe20000000000 */
[C---:B------:R-:W-:Y:S01]  /*0180*/  SHF.L.U64.HI R4, R14.reuse, 0x9, RZ ;  /* 0x000000090e047819 */ /* 0x040fe200000102ff */
[----:B------:R-:W-:Y:S01]  /*0190*/  IMAD.SHL.U32 R9, R14, 0x200, RZ ;  /* 0x000002000e097824 */ /* 0x000fe200078e00ff */
[----:B------:R-:W-:Y:S01]  /*01a0*/  LOP3.LUT R8, R8, UR6, RZ, 0xfc, !PT ;  /* 0x0000000608087c12 */ /* 0x000fe2000f8efcff */
[----:B------:R-:W-:Y:S01]  /*01b0*/  IMAD.IADD R7, R7, 0x1, R19 ;  /* 0x0000000107077824 */ /* 0x000fe200078e0213 */
[----:B----4-:R-:W-:Y:S01]  /*01c0*/  IADD3 R12, P2, PT, -R14, UR6, RZ ;  /* 0x000000060e0c7c10 */ /* 0x010fe2000ff5e1ff */
[----:B------:R-:W-:Y:S01]  /*01d0*/  IMAD.X R13, RZ, RZ, ~R5, P0 ;  /* 0x000000ffff0d7224 */ /* 0x000fe200000e0e05 */
[----:B------:R-:W-:Y:S01]  /*01e0*/  ISETP.NE.U32.AND P1, PT, R8, -0x1, PT ;  /* 0xffffffff0800780c */ /* 0x000fe20003f25070 */
[----:B0-----:R-:W-:Y:S01]  /*01f0*/  UPRMT UR4, UR4, 0x8880, URZ ;  /* 0x0000888004047896 */ /* 0x001fe200080000ff */
[----:B------:R-:W-:Y:S01]  /*0200*/  ISETP.NE.U32.AND P0, PT, R12, -0x1, PT ;  /* 0xffffffff0c00780c */ /* 0x000fe20003f05070 */
[----:B------:R-:W-:Y:S01]  /*0210*/  IMAD.X R5, RZ, RZ, -0x1, P2 ;  /* 0xffffffffff057424 */ /* 0x000fe200010e06ff */
[----:B------:R-:W-:Y:S01]  /*0220*/  ISETP.NE.AND.EX P1, PT, R13, -0x1, PT, P1 ;  /* 0xffffffff0d00780c */ /* 0x000fe20003f25310 */
[----:B------:R-:W-:-:S03]  /*0230*/  UISETP.NE.AND UP0, UPT, UR4, URZ, UPT ;  /* 0x000000ff0400728c */ /* 0x000fc6000bf05270 */
[----:B------:R-:W-:Y:S02]  /*0240*/  ISETP.NE.AND.EX P0, PT, R5, -0x1, PT, P0 ;  /* 0xffffffff0500780c */ /* 0x000fe40003f05300 */
[C---:B------:R-:W-:Y:S01]  /*0250*/  SHF.L.U64.HI R5, R12.reuse, 0x9, R5 ;  /* 0x000000090c057819 */ /* 0x040fe20000010205 */
[----:B------:R-:W-:Y:S01]  /*0260*/  IMAD.SHL.U32 R12, R12, 0x200, RZ ;  /* 0x000002000c0c7824 */ /* 0x000fe200078e00ff */
[----:B---3--:R-:W-:-:S05]  /*0270*/  IADD3 R28, P3, PT, R16, -R9, RZ ;  /* 0x80000009101c7210 */ /* 0x008fca0007f7e0ff */
[----:B------:R-:W-:Y:S01]  /*0280*/  IMAD.X R6, R17, 0x1, ~R4, P3 ;  /* 0x0000000111067824 */ /* 0x000fe200018e0e04 */
[----:B-1----:R-:W-:Y:S01]  /*0290*/  IADD3 R19, P3, PT, -R9, R10, RZ ;  /* 0x0000000a09137210 */ /* 0x002fe20007f7e1ff */
[----:B------:R-:W-:-:S03]  /*02a0*/  IMAD.MOV.U32 R17, RZ, RZ, 0x1ff ;  /* 0x000001ffff117424 */ /* 0x000fc600078e00ff */
[----:B------:R-:W-:Y:S01]  /*02b0*/  ISETP.GT.U32.AND P2, PT, R19, R0, PT ;  /* 0x000000001300720c */ /* 0x000fe20003f44070 */
[--C-:B------:R-:W-:Y:S01]  /*02c0*/  IMAD.X R14, R11, 0x1, ~R4.reuse, P3 ;  /* 0x000000010b0e7824 */ /* 0x100fe200018e0e04 */
[----:B------:R-:W-:Y:S02]  /*02d0*/  SEL R17, R17, 0x200, !P0 ;  /* 0x0000020011117807 */ /* 0x000fe40004000000 */
[----:B-----5:R-:W-:Y:S02]  /*02e0*/  IADD3 R21, P3, PT, R2, -R9, RZ ;  /* 0x8000000902157210 */ /* 0x020fe40007f7e0ff */
[----:B------:R-:W-:Y:S02]  /*02f0*/  ISETP.GT.U32.AND.EX P0, PT, R14, R7, PT, P2 ;  /* 0x000000070e00720c */ /* 0x000fe40003f04120 */
[----:B------:R-:W-:Y:S01]  /*0300*/  IADD3 R8, P2, PT, -R21, R12, RZ ;  /* 0x0000000c15087210 */ /* 0x000fe20007f5e1ff */
[----:B------:R-:W-:Y:S01]  /*0310*/  IMAD.X R10, R3, 0x1, ~R4, P3 ;  /* 0x00000001030a7824 */ /* 0x000fe200018e0e04 */
[----:B------:R-:W-:-:S02]  /*0320*/  SEL R11, R19, R0, P0 ;  /* 0x00000000130b7207 */ /* 0x000fc40000000000 */
[----:B------:R-:W-:Y:S01]  /*0330*/  IADD3 R17, P3, P4, -R28, R17, R12 ;  /* 0x000000111c117210 */ /* 0x000fe20007c7e10c */
[----:B------:R-:W-:Y:S01]  /*0340*/  IMAD.X R10, R5, 0x1, ~R10, P2 ;  /* 0x00000001050a7824 */ /* 0x000fe200010e0e0a */
[----:B------:R-:W-:Y:S02]  /*0350*/  SEL R12, R14, R7, P0 ;  /* 0x000000070e0c7207 */ /* 0x000fe40000000000 */
[----:B------:R-:W-:Y:S02]  /*0360*/  IADD3 R11, P0, PT, R11, -R0, RZ ;  /* 0x800000000b0b7210 */ /* 0x000fe40007f1e0ff */
[----:B------:R-:W-:Y:S02]  /*0370*/  IADD3.X R6, PT, PT, ~R6, RZ, R5, P3, P4 ;  /* 0x000000ff06067210 */ /* 0x000fe40001fe8505 */
[----:B------:R-:W-:Y:S01]  /*0380*/  SEL R17, R0, R17, !P1 ;  /* 0x0000001100117207 */ /* 0x000fe20004800000 */
[----:B------:R-:W-:Y:S01]  /*0390*/  IMAD.X R13, R12, 0x1, ~R7, P0 ;  /* 0x000000010c0d7824 */ /* 0x000fe200000e0e07 */
[----:B------:R-:W-:-:S02]  /*03a0*/  ISETP.LT.U32.AND P2, PT, R0, R19, PT ;  /* 0x000000130000720c */ /* 0x000fc40003f41070 */
[-C--:B------:R-:W-:Y:S02]  /*03b0*/  ISETP.LT.U32.AND P3, PT, R8, R11.reuse, PT ;  /* 0x0000000b0800720c */ /* 0x080fe40003f61070 */
[----:B------:R-:W-:Y:S02]  /*03c0*/  SEL R5, R7, R6, !P1 ;  /* 0x0000000607057207 */ /* 0x000fe40004800000 */
[----:B------:R-:W-:Y:S02]  /*03d0*/  ISETP.LT.U32.AND P0, PT, R17, R11, PT ;  /* 0x0000000b1100720c */ /* 0x000fe40003f01070 */
[----:B------:R-:W-:Y:S02]  /*03e0*/  ISETP.LT.U32.AND.EX P2, PT, R7, R14, PT, P2 ;  /* 0x0000000e0700720c */ /* 0x000fe40003f41120 */
[-C--:B------:R-:W-:Y:S02]  /*03f0*/  ISETP.LT.U32.AND.EX P3, PT, R10, R13.reuse, PT, P3 ;  /* 0x0000000d0a00720c */ /* 0x080fe40003f61130 */
[----:B------:R-:W-:-:S02]  /*0400*/  ISETP.LT.U32.AND.EX P0, PT, R5, R13, PT, P0 ;  /* 0x0000000d0500720c */ /* 0x000fc40003f01100 */
[----:B------:R-:W-:Y:S02]  /*0410*/  @!P1 SEL R28, R0, R19, P2 ;  /* 0x00000013001c9207 */ /* 0x000fe40001000000 */
[-C--:B------:R-:W-:Y:S02]  /*0420*/  SEL R6, R8, R11.reuse, P3 ;  /* 0x0000000b08067207 */ /* 0x080fe40001800000 */
[----:B------:R-:W-:Y:S01]  /*0430*/  SEL R17, R17, R11, P0 ;  /* 0x0000000b11117207 */ /* 0x000fe20000000000 */
[----:B------:R-:W-:Y:S01]  /*0440*/  IMAD.IADD R28, R28, 0x1, -R21 ;  /* 0x000000011c1c7824 */ /* 0x000fe200078e0a15 */
[----:B------:R-:W-:-:S03]  /*0450*/  SEL R8, R10, R13, P3 ;  /* 0x0000000d0a087207 */ /* 0x000fc60001800000 */
[----:B------:R-:W-:Y:S01]  /*0460*/  IMAD.IADD R17, R17, 0x1, -R6 ;  /* 0x0000000111117824 */ /* 0x000fe200078e0a06 */
[----:B------:R-:W-:Y:S06]  /*0470*/  BRA.U !UP0, `(.L_x_1) ;  /* 0x0000000108707547 */ /* 0x000fec000b800000 */
[----:B------:R-:W0:Y:S01]  /*0480*/  LDCU.64 UR4, c[0x0][0x388] ;  /* 0x00007100ff0477ac */ /* 0x000e220008000a00 */
[----:B------:R-:W-:Y:S01]  /*0490*/  IADD3 R9, P0, P1, R6, R9, R0 ;  /* 0x0000000906097210 */ /* 0x000fe2000791e000 */
[C---:B--2---:R-:W-:Y:S01]  /*04a0*/  IMAD.IADD R0, R15.reuse, 0x1, -R28 ;  /* 0x000000010f007824 */ /* 0x044fe200078e0a1c */
[----:B------:R-:W-:Y:S01]  /*04b0*/  IADD3 R6, P2, PT, R2, R15, RZ ;  /* 0x0000000f02067210 */ /* 0x000fe20007f5e0ff */
[----:B------:R-:W-:Y:S01]  /*04c0*/  VIADD R5, R15, 0x100 ;  /* 0x000001000f057836 */ /* 0x000fe20000000000 */
[----:B------:R-:W-:Y:S02]  /*04d0*/  IADD3.X R7, PT, PT, R8, R4, R7, P0, P1 ;  /* 0x0000000408077210 */ /* 0x000fe400007e2407 */
[----:B------:R-:W-:Y:S01]  /*04e0*/  IADD3 R4, P3, PT, R0, R9, RZ ;  /* 0x0000000900047210 */ /* 0x000fe20007f7e0ff */
[----:B------:R-:W-:Y:S01]  /*04f0*/  IMAD.X R3, RZ, RZ, R3, P2 ;  /* 0x000000ffff037224 */ /* 0x000fe200010e0603 */
[-C--:B------:R-:W-:Y:S02]  /*0500*/  ISETP.GE.AND P1, PT, R5, R28.reuse, PT ;  /* 0x0000001c0500720c */ /* 0x080fe40003f26270 */
[----:B------:R-:W-:-:S02]  /*0510*/  ISETP.GE.AND P0, PT, R15, R28, PT ;  /* 0x0000001c0f00720c */ /* 0x000fc40003f06270 */
[----:B------:R-:W-:Y:S02]  /*0520*/  LEA.HI.X.SX32 R5, R0, R7, 0x1, P3 ;  /* 0x0000000700057211 */ /* 0x000fe400018f0eff */
[----:B0-----:R-:W-:Y:S02]  /*0530*/  LEA R2, P2, R6, UR4, 0x5 ;  /* 0x0000000406027c11 */ /* 0x001fe4000f8428ff */
[----:B------:R-:W-:Y:S02]  /*0540*/  LEA R20, P3, R4, UR4, 0x5 ;  /* 0x0000000404147c11 */ /* 0x000fe4000f8628ff */
[----:B------:R-:W-:Y:S02]  /*0550*/  LEA.HI.X R3, R6, UR5, R3, 0x5, P2 ;  /* 0x0000000506037c11 */ /* 0x000fe400090f2c03 */
[----:B------:R-:W-:-:S03]  /*0560*/  LEA.HI.X R21, R4, UR5, R5, 0x5, P3 ;  /* 0x0000000504157c11 */ /* 0x000fc600098f2c05 */
[----:B------:R0:W5:Y:S04]  /*0570*/  @!P0 LDG.E.64 R12, desc[UR8][R2.64+0x10] ;  /* 0x00001008020c8981 */ /* 0x000168000c1e1b00 */
[----:B------:R0:W5:Y:S04]  /*0580*/  @!P0 LDG.E.128 R4, desc[UR8][R2.64] ;  /* 0x0000000802048981 */ /* 0x000168000c1e1d00 */
[----:B------:R0:W5:Y:S04]  /*0590*/  @!P0 LDG.E.64 R26, desc[UR8][R2.64+0x18] ;  /* 0x00001808021a8981 */ /* 0x000168000c1e1b00 */
[----:B------:R0:W5:Y:S04]  /*05a0*/  @P1 LDG.E.64 R18, desc[UR8][R20.64+0x2010] ;  /* 0x0020100814121981 */ /* 0x000168000c1e1b00 */
[----:B------:R0:W5:Y:S04]  /*05b0*/  @P1 LDG.E.64 R24, desc[UR8][R20.64+0x2018] ;  /* 0x0020180814181981 */ /* 0x000168000c1e1b00 */
[----:B------:R0:W5:Y:S04]  /*05c0*/  @P1 LDG.E.128 R8, desc[UR8][R20.64+0x2000] ;  /* 0x0020000814081981 */ /* 0x000168000c1e1d00 */
[----:B------:R0:W5:Y:S04]  /*05d0*/  @P0 LDG.E.64 R12, desc[UR8][R20.64+0x10] ;  /* 0x00001008140c0981 */ /* 0x000168000c1e1b00 */
[----:B------:R0:W5:Y:S04]  /*05e0*/  @P0 LDG.E.128 R4, desc[UR8][R20.64] ;  /* 0x0000000814040981 */ /* 0x000168000c1e1d00 */
[----:B------:R0:W5:Y:S04]  /*05f0*/  @P0 LDG.E.64 R26, desc[UR8][R20.64+0x18] ;  /* 0x00001808141a0981 */ /* 0x000168000c1e1b00 */
[----:B------:R0:W5:Y:S04]  /*0600*/  @!P1 LDG.E.64 R18, desc[UR8][R2.64+0x2010] ;  /* 0x0020100802129981 */ /* 0x000168000c1e1b00 */
[----:B------:R0:W5:Y:S04]  /*0610*/  @!P1 LDG.E.64 R24, desc[UR8][R2.64+0x2018] ;  /* 0x0020180802189981 */ /* 0x000168000c1e1b00 */
[----:B------:R0:W5:Y:S01]  /*0620*/  @!P1 LDG.E.128 R8, desc[UR8][R2.64+0x2000] ;  /* 0x0020000802089981 */ /* 0x000162000c1e1d00 */
[----:B------:R-:W-:Y:S05]  /*0630*/  BRA `(.L_x_2) ;  /* 0x0000000000a87947 */ /* 0x000fea0003800000 */
.L_x_1:
[----:B------:R-:W0:Y:S01]  /*0640*/  LDCU.64 UR4, c[0x0][0x3a0] ;  /* 0x00007400ff0477ac */ /* 0x000e220008000a00 */
[C---:B--2---:R-:W-:Y:S01]  /*0650*/  VIADD R27, R15.reuse, 0x100 ;  /* 0x000001000f1b7836 */ /* 0x044fe20000000000 */
[-C--:B------:R-:W-:Y:S02]  /*0660*/  ISETP.GE.AND P1, PT, R15, R28.reuse, PT ;  /* 0x0000001c0f00720c */ /* 0x080fe40003f26270 */
[----:B------:R-:W-:Y:S02]  /*0670*/  IADD3 R29, P4, P3, R6, R9, R0 ;  /* 0x00000009061d7210 */ /* 0x000fe40007b9e000 */
[----:B------:R-:W-:Y:S02]  /*0680*/  ISETP.GE.AND P0, PT, R27, R28, PT ;  /* 0x0000001c1b00720c */ /* 0x000fe40003f06270 */
[----:B------:R-:W-:-:S07]  /*0690*/  IADD3.X R33, PT, PT, R8, R4, R7, P4, P3 ;  /* 0x0000000408217210 */ /* 0x000fce00027e6407 */
[----:B------:R-:W-:Y:S01]  /*06a0*/  @!P1 IADD3 R0, P2, PT, R2, R15, RZ ;  /* 0x0000000f02009210 */ /* 0x000fe20007f5e0ff */
[----:B0-----:R-:W-:-:S03]  /*06b0*/  @!P1 IMAD.U32 R21, RZ, RZ, UR4 ;  /* 0x00000004ff159e24 */ /* 0x001fc6000f8e00ff */
[----:B------:R-:W-:Y:S02]  /*06c0*/  @P0 IMAD.IADD R26, R27, 0x1, -R28 ;  /* 0x000000011b1a0824 */ /* 0x000fe400078e0a1c */
[----:B------:R-:W-:Y:S02]  /*06d0*/  @!P1 IMAD.U32 R25, RZ, RZ, UR5 ;  /* 0x00000005ff199e24 */ /* 0x000fe4000f8e00ff */
[----:B------:R-:W-:Y:S01]  /*06e0*/  @!P1 IMAD.X R14, RZ, RZ, R3, P2 ;  /* 0x000000ffff0e9224 */ /* 0x000fe200010e0603 */
[----:B------:R-:W-:Y:S01]  /*06f0*/  @!P1 LEA R22, P2, R0, R21, 0x5 ;  /* 0x0000001500169211 */ /* 0x000fe200078428ff */
[----:B------:R-:W-:Y:S01]  /*0700*/  @P1 IMAD.U32 R21, RZ, RZ, UR4 ;  /* 0x00000004ff151e24 */ /* 0x000fe2000f8e00ff */
[----:B------:R-:W-:Y:S02]  /*0710*/  @P0 IADD3 R16, P3, PT, R26, R29, RZ ;  /* 0x0000001d1a100210 */ /* 0x000fe40007f7e0ff */
[----:B------:R-:W-:Y:S01]  /*0720*/  @!P1 LEA.HI.X R23, R0, R25, R14, 0x5, P2 ;  /* 0x0000001900179211 */ /* 0x000fe200010f2c0e */
[----:B------:R-:W-:Y:S01]  /*0730*/  @P1 IMAD.U32 R25, RZ, RZ, UR5 ;  /* 0x00000005ff191e24 */ /* 0x000fe2000f8e00ff */
[----:B------:R-:W-:-:S02]  /*0740*/  @P0 LEA.HI.X.SX32 R26, R26, R33, 0x1, P3 ;  /* 0x000000211a1a0211 */ /* 0x000fc400018f0eff */
[C---:B------:R-:W-:Y:S01]  /*0750*/  @P0 LEA R30, P2, R16.reuse, R21, 0x5 ;  /* 0x00000015101e0211 */ /* 0x040fe200078428ff */
[----:B------:R-:W5:Y:S03]  /*0760*/  @!P1 LDG.E.64 R12, desc[UR8][R22.64+0x10] ;  /* 0x00001008160c9981 */ /* 0x000f66000c1e1b00 */
[----:B------:R-:W-:Y:S01]  /*0770*/  @P0 LEA.HI.X R31, R16, R25, R26, 0x5, P2 ;  /* 0x00000019101f0211 */ /* 0x000fe200010f2c1a */
[----:B------:R0:W5:Y:S04]  /*0780*/  @!P1 LDG.E.128 R4, desc[UR8][R22.64] ;  /* 0x0000000816049981 */ /* 0x000168000c1e1d00 */
[----:B------:R1:W5:Y:S04]  /*0790*/  @P0 LDG.E.64 R18, desc[UR8][R30.64+0x10] ;  /* 0x000010081e120981 */ /* 0x000368000c1e1b00 */
[----:B------:R1:W5:Y:S01]  /*07a0*/  @P0 LDG.E.128 R8, desc[UR8][R30.64] ;  /* 0x000000081e080981 */ /* 0x000362000c1e1d00 */
[----:B------:R-:W-:Y:S01]  /*07b0*/  @P1 IMAD.IADD R20, R15, 0x1, -R28 ;  /* 0x000000010f141824 */ /* 0x000fe200078e0a1c */
[----:B------:R-:W-:-:S04]  /*07c0*/  @!P0 IADD3 R16, P2, PT, R2, R27, RZ ;  /* 0x0000001b02108210 */ /* 0x000fc80007f5e0ff */
[----:B------:R-:W-:-:S04]  /*07d0*/  @P1 IADD3 R0, P3, PT, R20, R29, RZ ;  /* 0x0000001d14001210 */ /* 0x000fc80007f7e0ff */
[----:B------:R-:W-:Y:S02]  /*07e0*/  @P1 LEA.HI.X.SX32 R14, R20, R33, 0x1, P3 ;  /* 0x00000021140e1211 */ /* 0x000fe400018f0eff */
[CC--:B------:R-:W-:Y:S01]  /*07f0*/  @P1 LEA R2, P3, R0.reuse, R21.reuse, 0x5 ;  /* 0x0000001500021211 */ /* 0x0c0fe200078628ff */
[----:B------:R-:W-:Y:S01]  /*0800*/  @!P0 IMAD.X R26, RZ, RZ, R3, P2 ;  /* 0x000000ffff1a8224 */ /* 0x000fe200010e0603 */
[C---:B------:R-:W-:Y:S02]  /*0810*/  LEA R20, P2, R0.reuse, R21, 0x5 ;  /* 0x0000001500147211 */ /* 0x040fe400078428ff */
[----:B------:R-:W-:Y:S02]  /*0820*/  @P1 LEA.HI.X R3, R0, R25, R14, 0x5, P3 ;  /* 0x0000001900031211 */ /* 0x000fe400018f2c0e */
[CC--:B0-----:R-:W-:Y:S02]  /*0830*/  @!P0 LEA R22, P3, R16.reuse, R21.reuse, 0x5 ;  /* 0x0000001510168211 */ /* 0x0c1fe400078628ff */
[----:B------:R-:W-:-:S02]  /*0840*/  LEA R24, P4, R16, R21, 0x5 ;  /* 0x0000001510187211 */ /* 0x000fc400078828ff */
[-C--:B------:R-:W-:Y:S02]  /*0850*/  LEA.HI.X R21, R0, R25.reuse, R14, 0x5, P2 ;  /* 0x0000001900157211 */ /* 0x080fe400010f2c0e */
[CCC-:B------:R-:W-:Y:S02]  /*0860*/  @!P0 LEA.HI.X R23, R16.reuse, R25.reuse, R26.reuse, 0x5, P3 ;  /* 0x0000001910178211 */ /* 0x1c0fe400018f2c1a */
[----:B------:R-:W-:Y:S02]  /*0870*/  LEA.HI.X R25, R16, R25, R26, 0x5, P4 ;  /* 0x0000001910197211 */ /* 0x000fe400020f2c1a */
[----:B------:R1:W5:Y:S04]  /*0880*/  LDG.E.64 R26, desc[UR8][R20.64+0x18] ;  /* 0x00001808141a7981 */ /* 0x000368000c1e1b00 */
[----:B------:R-:W5:Y:S04]  /*0890*/  LDG.E.64 R24, desc[UR8][R24.64+0x18] ;  /* 0x0000180818187981 */ /* 0x000f68000c1e1b00 */
[----:B------:R1:W5:Y:S04]  /*08a0*/  @P1 LDG.E.64 R12, desc[UR8][R2.64+0x10] ;  /* 0x00001008020c1981 */ /* 0x000368000c1e1b00 */
[----:B------:R1:W5:Y:S04]  /*08b0*/  @P1 LDG.E.128 R4, desc[UR8][R2.64] ;  /* 0x0000000802041981 */ /* 0x000368000c1e1d00 */
[----:B------:R1:W5:Y:S04]  /*08c0*/  @!P0 LDG.E.64 R18, desc[UR8][R22.64+0x10] ;  /* 0x0000100816128981 */ /* 0x000368000c1e1b00 */
[----:B------:R1:W5:Y:S02]  /*08d0*/  @!P0 LDG.E.128 R8, desc[UR8][R22.64] ;  /* 0x0000000816088981 */ /* 0x000364000c1e1d00 */
.L_x_2:
[----:B------:R-:W2:Y:S01]  /*08e0*/  S2UR UR5, SR_CgaCtaId ;  /* 0x00000000000579c3 */ /* 0x000ea20000008800 */
[----:B------:R-:W-:Y:S02]  /*08f0*/  UMOV UR4, 0x400 ;  /* 0x0000040000047882 */ /* 0x000fe40000000000 */
[----:B--2---:R-:W-:-:S06]  /*0900*/  ULEA UR4, UR5, UR4, 0x18 ;  /* 0x0000000405047291 */ /* 0x004fcc000f8ec0ff */
[----:B01----:R-:W-:-:S05]  /*0910*/  LEA R3, R15, UR4, 0x5 ;  /* 0x000000040f037c11 */ /* 0x003fca000f8e28ff */
[----:B-----5:R-:W-:Y:S04]  /*0920*/  STS.128 [R3], R4 ;  /* 0x0000000403007388 */ /* 0x020fe80000000c00 */
[----:B------:R-:W-:Y:S04]  /*0930*/  STS.128 [R3+0x2000], R8 ;  /* 0x0020000803007388 */ /* 0x000fe80000000c00 */
[----:B------:R-:W-:Y:S04]  /*0940*/  STS.64 [R3+0x10], R12 ;  /* 0x0000100c03007388 */ /* 0x000fe80000000a00 */
[----:B------:R-:W-:Y:S04]  /*0950*/  STS.64 [R3+0x18], R26 ;  /* 0x0000181a03007388 */ /* 0x000fe80000000a00 */
[----:B------:R-:W-:Y:S04]  /*0960*/  STS.64 [R3+0x2010], R18 ;  /* 0x0020101203007388 */ /* 0x000fe80000000a00 */
[----:B------:R0:W-:Y:S01]  /*0970*/  STS.64 [R3+0x2018], R24 ;  /* 0x0020181803007388 */ /* 0x0001e20000000a00 */
[----:B------:R-:W-:Y:S06]  /*0980*/  BAR.SYNC.DEFER_BLOCKING 0x0 ;  /* 0x0000000000007b1d */ /* 0x000fec0000010000 */
[----:B0-----:R-:W0:Y:S01]  /*0990*/  S2R R3, SR_CgaCtaId ;  /* 0x0000000000037919 */ /* 0x001e220000008800 */
[----:B------:R-:W-:Y:S01]  /*09a0*/  IMAD.IADD R13, R28, 0x1, R17 ;  /* 0x000000011c0d7824 */ /* 0x000fe200078e0211 */
[----:B------:R-:W-:Y:S01]  /*09b0*/  MOV R0, 0x400 ;  /* 0x0000040000007802 */ /* 0x000fe20000000f00 */
[----:B------:R-:W-:Y:S01]  /*09c0*/  IMAD.SHL.U32 R14, R15, 0x2, RZ ;  /* 0x000000020f0e7824 */ /* 0x000fe200078e00ff */
[----:B------:R-:W-:Y:S01]  /*09d0*/  PREEXIT ;  /* 0x000000000000782d */ /* 0x000fe20000000000 */
[----:B------:R-:W-:Y:S03]  /*09e0*/  BSSY.RECONVERGENT B0, `(.L_x_3) ;  /* 0x0000020000007945 */ /* 0x000fe60003800200 */
[----:B------:R-:W-:-:S04]  /*09f0*/  VIMNMX R2, PT, PT, R13, R14, PT ;  /* 0x0000000e0d027248 */ /* 0x000fc80003fe0100 */
[C---:B------:R-:W-:Y:S01]  /*0a00*/  ISETP.GE.AND P0, PT, R2.reuse, R17, PT ;  /* 0x000000110200720c */ /* 0x040fe20003f06270 */
[----:B------:R-:W-:Y:S01]  /*0a10*/  IMAD.IADD R17, R2, 0x1, -R17 ;  /* 0x0000000102117824 */ /* 0x000fe200078e0a11 */
[----:B------:R-:W-:-:S04]  /*0a20*/  VIMNMX R4, PT, PT, R28, R2, PT ;  /* 0x000000021c047248 */ /* 0x000fc80003fe0100 */
[----:B------:R-:W-:-:S04]  /*0a30*/  SEL R29, R17, RZ, P0 ;  /* 0x000000ff111d7207 */ /* 0x000fc80000000000 */
[----:B------:R-:W-:Y:S02]  /*0a40*/  ISETP.GE.AND P0, PT, R29, R4, PT ;  /* 0x000000041d00720c */ /* 0x000fe40003f06270 */
[----:B0-----:R-:W-:-:S05]  /*0a50*/  LEA R0, R3, R0, 0x18 ;  /* 0x0000000003007211 */ /* 0x001fca00078ec0ff */
[----:B------:R-:W-:-:S06]  /*0a60*/  IMAD R26, R28, 0x20, R0 ;  /* 0x000000201c1a7824 */ /* 0x000fcc00078e0200 */
[----:B------:R-:W-:Y:S05]  /*0a70*/  @P0 BRA `(.L_x_4) ;  /* 0x0000000000580947 */ /* 0x000fea0003800000 */
[----:B------:R-:W-:Y:S01]  /*0a80*/  IMAD.MOV.U32 R12, RZ, RZ, R4 ;  /* 0x000000ffff0c7224 */ /* 0x000fe200078e0004 */
[----:B------:R-:W-:-:S07]  /*0a90*/  LEA R3, R28, UR4, 0x5 ;  /* 0x000000041c037c11 */ /* 0x000fce000f8e28ff */
.L_x_5:
[----:B------:R-:W-:Y:S01]  /*0aa0*/  IMAD.IADD R4, R12, 0x1, -R29 ;  /* 0x000000010c047824 */ /* 0x000fe200078e0a1d */
[----:B------:R-:W-:-:S04]  /*0ab0*/  PLOP3.LUT P2, PT, PT, PT, PT, 0x8, 0x80 ;  /* 0x000000000080781c */ /* 0x000fc80003f4e170 */
[----:B------:R-:W-:-:S04]  /*0ac0*/  LEA.HI R4, R4, R4, RZ, 0x1 ;  /* 0x0000000404047211 */ /* 0x000fc800078f08ff */
[----:B------:R-:W-:-:S04]  /*0ad0*/  LEA.HI.SX32 R17, R4, R29, 0x1f ;  /* 0x0000001d04117211 */ /* 0x000fc800078ffaff */
[----:B------:R-:W-:-:S05]  /*0ae0*/  LOP3.LUT R5, RZ, R17, RZ, 0x33, !PT ;  /* 0x00000011ff057212 */ /* 0x000fca00078e33ff */
[----:B------:R-:W-:Y:S01]  /*0af0*/  IMAD.IADD R4, R2, 0x1, R5 ;  /* 0x0000000102047824 */ /* 0x000fe200078e0205 */
[----:B------:R-:W-:-:S03]  /*0b00*/  LEA R5, R17, UR4, 0x5 ;  /* 0x0000000411057c11 */ /* 0x000fc6000f8e28ff */
[----:B------:R-:W-:-:S03]  /*0b10*/  IMAD R8, R4, 0x20, R3 ;  /* 0x0000002004087824 */ /* 0x000fc600078e0203 */
[----:B------:R-:W-:Y:S04]  /*0b20*/  LDS.128 R4, [R5] ;  /* 0x0000000005047984 */ /* 0x000fe80000000c00 */
[----:B------:R-:W0:Y:S02]  /*0b30*/  LDS.128 R8, [R8] ;  /* 0x0000000008087984 */ /* 0x000e240000000c00 */
[----:B0-----:R-:W-:-:S04]  /*0b40*/  ISETP.GE.U32.AND P1, PT, R8, R4, PT ;  /* 0x000000040800720c */ /* 0x001fc80003f26070 */
[----:B------:R-:W-:-:S13]  /*0b50*/  ISETP.GE.U32.AND.EX P1, PT, R9, R5, PT, P1 ;  /* 0x000000050900720c */ /* 0x000fda0003f26110 */
[----:B------:R-:W-:Y:S02]  /*0b60*/  @P1 ISETP.GT.U32.AND P0, PT, R10, R6, PT ;  /* 0x000000060a00120c */ /* 0x000fe40003f04070 */
[----:B------:R-:W-:Y:S02]  /*0b70*/  @P1 ISETP.NE.U32.AND P3, PT, R8, R4, PT ;  /* 0x000000040800120c */ /* 0x000fe40003f65070 */
[----:B------:R-:W-:-:S04]  /*0b80*/  @P1 ISETP.GT.U32.AND.EX P0, PT, R11, R7, PT, P0 ;  /* 0x000000070b00120c */ /* 0x000fc80003f04100 */
[----:B------:R-:W-:-:S04]  /*0b90*/  @P1 ISETP.NE.OR.EX P2, PT, R9, R5, P0, P3 ;  /* 0x000000050900120c */ /* 0x000fc80000745730 */
[----:B------:R-:W-:-:S09]  /*0ba0*/  SEL R12, R12, R17, P2 ;  /* 0x000000110c0c7207 */ /* 0x000fd20001000000 */
[----:B------:R-:W-:-:S05]  /*0bb0*/  @P2 VIADD R29, R17, 0x1 ;  /* 0x00000001111d2836 */ /* 0x000fca0000000000 */
[----:B------:R-:W-:-:S13]  /*0bc0*/  ISETP.GE.AND P0, PT, R29, R12, PT ;  /* 0x0000000c1d00720c */ /* 0x000fda0003f06270 */
[----:B------:R-:W-:Y:S05]  /*0bd0*/  @!P0 BRA `(.L_x_5) ;  /* 0xfffffffc00b08947 */ /* 0x000fea000383ffff */
.L_x_4:
[----:B------:R-:W-:Y:S05]  /*0be0*/  BSYNC.RECONVERGENT B0 ;  /* 0x0000000000007941 */ /* 0x000fea0003800200 */
.L_x_3:
[----:B------:R-:W-:Y:S01]  /*0bf0*/  IMAD.IADD R3, R2, 0x1, -R29 ;  /* 0x0000000102037824 */ /* 0x000fe200078e0a1d */
[----:B------:R-:W-:Y:S01]  /*0c00*/  BSSY.RECONVERGENT B0, `(.L_x_6) ;  /* 0x0000016000007945 */ /* 0x000fe20003800200 */
[----:B------:R-:W-:Y:S01]  /*0c10*/  IMAD R27, R29, 0x20, R0 ;  /* 0x000000201d1b7824 */ /* 0x000fe200078e0200 */
[----:B------:R-:W-:Y:S01]  /*0c20*/  PLOP3.LUT P0, PT, PT, PT, PT, 0x8, 0x80 ;  /* 0x000000000080781c */ /* 0x000fe20003f0e170 */
[----:B------:R-:W-:Y:S02]  /*0c30*/  IMAD R26, R3, 0x20, R26 ;  /* 0x00000020031a7824 */ /* 0x000fe400078e021a */
[C---:B------:R-:W-:Y:S01]  /*0c40*/  IMAD.IADD R2, R28.reuse, 0x1, R3 ;  /* 0x000000011c027824 */ /* 0x040fe200078e0203 */
[----:B------:R-:W-:Y:S01]  /*0c50*/  LDS.128 R8, [R27] ;  /* 0x000000001b087984 */ /* 0x000fe20000000c00 */
[----:B------:R-:W-:-:S03]  /*0c60*/  IMAD R34, R28, 0x20, R0 ;  /* 0x000000201c227824 */ /* 0x000fc600078e0200 */
[----:B------:R-:W0:Y:S01]  /*0c70*/  LDS.128 R4, [R26] ;  /* 0x000000001a047984 */ /* 0x000e220000000c00 */
[----:B------:R-:W-:Y:S02]  /*0c80*/  ISETP.GE.AND P1, PT, R2, R13, PT ;  /* 0x0000000d0200720c */ /* 0x000fe40003f26270 */
[----:B------:R-:W-:Y:S01]  /*0c90*/  VIMNMX R2, PT, PT, R13, R14, PT ;  /* 0x0000000e0d027248 */ /* 0x000fe20003fe0100 */
[----:B------:R1:W2:Y:S01]  /*0ca0*/  LDS.64 R20, [R26+0x18] ;  /* 0x000018001a147984 */ /* 0x0002a20000000a00 */
[----:B0-----:R-:W-:Y:S02]  /*0cb0*/  IMAD.MOV.U32 R31, RZ, RZ, R4 ;  /* 0x000000ffff1f7224 */ /* 0x001fe400078e0004 */
[----:B------:R-:W-:-:S07]  /*0cc0*/  IMAD.MOV.U32 R32, RZ, RZ, R5 ;  /* 0x000000ffff207224 */ /* 0x000fce00078e0005 */
[----:B-1----:R-:W-:Y:S05]  /*0cd0*/  @P1 BRA `(.L_x_7) ;  /* 0x0000000000201947 */ /* 0x002fea0003800000 */
[----:B------:R-:W-:Y:S02]  /*0ce0*/  ISETP.GE.U32.AND P1, PT, R31, R8, PT ;  /* 0x000000081f00720c */ /* 0x000fe40003f26070 */
[----:B------:R-:W-:Y:S02]  /*0cf0*/  PLOP3.LUT P0, PT, PT, PT, PT, 0x80, 0x8 ;  /* 0x000000000008781c */ /* 0x000fe40003f0f070 */
[----:B------:R-:W-:-:S04]  /*0d00*/  ISETP.GE.U32.AND.EX P1, PT, R32, R9, PT, P1 ;  /* 0x000000092000720c */ /* 0x000fc80003f26110 */
[----:B------:R-:W-:-:S13]  /*0d10*/  ISETP.GE.OR P1, PT, R29, R28, !P1 ;  /* 0x0000001c1d00720c */ /* 0x000fda0004f26670 */
[----:B------:R-:W-:Y:S02]  /*0d20*/  @!P1 ISETP.GT.U32.AND P2, PT, R6, R10, PT ;  /* 0x0000000a0600920c */ /* 0x000fe40003f44070 */
[----:B------:R-:W-:Y:S02]  /*0d30*/  @!P1 ISETP.EQ.U32.AND P3, PT, R31, R8, PT ;  /* 0x000000081f00920c */ /* 0x000fe40003f62070 */
[----:B------:R-:W-:-:S04]  /*0d40*/  @!P1 ISETP.GT.U32.AND.EX P2, PT, R7, R11, PT, P2 ;  /* 0x0000000b0700920c */ /* 0x000fc80003f44120 */
[----:B------:R-:W-:-:S13]  /*0d50*/  @!P1 ISETP.EQ.AND.EX P0, PT, R32, R9, !P2, P3 ;  /* 0x000000092000920c */ /* 0x000fda0005702330 */
.L_x_7:
[----:B------:R-:W-:Y:S05]  /*0d60*/  BSYNC.RECONVERGENT B0 ;  /* 0x0000000000007941 */ /* 0x000fea0003800200 */
.L_x_6:
[----:B------:R-:W-:Y:S01]  /*0d70*/  IMAD.IADD R3, R2, 0x1, -R29 ;  /* 0x0000000102037824 */ /* 0x000fe200078e0a1d */
[----:B------:R-:W0:Y:S01]  /*0d80*/  LDS.64 R24, [R27+0x18] ;  /* 0x000018001b187984 */ /* 0x000e220000000a00 */
[----:B--2---:R-:W-:Y:S01]  /*0d90*/  PRMT R2, R20, 0x7772, RZ ;  /* 0x0000777214027816 */ /* 0x004fe200000000ff */
[----:B------:R-:W-:Y:S01]  /*0da0*/  BSSY.RECONVERGENT B0, `(.L_x_8) ;  /* 0x0000049000007945 */ /* 0x000fe20003800200 */
[----:B------:R-:W-:Y:S01]  /*0db0*/  IMAD R34, R3, 0x20, R34 ;  /* 0x0000002003227824 */ /* 0x000fe200078e0222 */
[C---:B------:R-:W-:Y:S01]  /*0dc0*/  PRMT R22, R21.reuse, 0x7773, RZ ;  /* 0x0000777315167816 */ /* 0x040fe200000000ff */
[----:B------:R-:W-:Y:S01]  /*0dd0*/  IMAD.IADD R30, R28, 0x1, R3 ;  /* 0x000000011c1e7824 */ /* 0x000fe200078e0203 */
[----:B------:R-:W-:Y:S01]  /*0de0*/  PRMT R3, R21, 0x7772, RZ ;  /* 0x0000777215037816 */ /* 0x000fe200000000ff */
[----:B------:R1:W2:Y:S01]  /*0df0*/  LDS.64 R4, [R26+0x10] ;  /* 0x000010001a047984 */ /* 0x0002a20000000a00 */
[----:B------:R-:W-:Y:S01]  /*0e00*/  PRMT R23, R20, 0x7773, RZ ;  /* 0x0000777314177816 */ /* 0x000fe200000000ff */
[----:B------:R-:W-:Y:S01]  /*0e10*/  VIADD R12, R30, 0x1 ;  /* 0x000000011e0c7836 */ /* 0x000fe20000000000 */
[----:B------:R-:W-:Y:S01]  /*0e20*/  @P0 PRMT R22, R3, 0x3340, R22 ;  /* 0x0000334003160816 */ /* 0x000fe20000000016 */
[----:B------:R-:W3:Y:S01]  /*0e30*/  @P0 LDS.128 R16, [R34+0x20] ;  /* 0x0000200022100984 */ /* 0x000ee20000000c00 */
[----:B------:R-:W-:Y:S01]  /*0e40*/  @P0 PRMT R23, R2, 0x3340, R23 ;  /* 0x0000334002170816 */ /* 0x000fe20000000017 */
[----:B------:R-:W-:Y:S01]  /*0e50*/  @!P0 IMAD.MOV R12, RZ, RZ, R30 ;  /* 0x000000ffff0c8224 */ /* 0x000fe200078e021e */
[----:B------:R-:W-:Y:S01]  /*0e60*/  PRMT R35, R20, 0x7771, RZ ;  /* 0x0000777114237816 */ /* 0x000fe200000000ff */
[----:B------:R4:W5:Y:S01]  /*0e70*/  LDS.64 R2, [R27+0x10] ;  /* 0x000010001b027984 */ /* 0x0009620000000a00 */
[C---:B-1----:R-:W-:Y:S01]  /*0e80*/  PRMT R26, R21.reuse, 0x7771, RZ ;  /* 0x00007771151a7816 */ /* 0x042fe200000000ff */
[----:B------:R-:W-:Y:S01]  /*0e90*/  @P0 IMAD.MOV.U32 R30, RZ, RZ, R7 ;  /* 0x000000ffff1e0224 */ /* 0x000fe200078e0007 */
[----:B------:R-:W-:Y:S01]  /*0ea0*/  ISETP.GE.AND P1, PT, R12, R13, PT ;  /* 0x0000000d0c00720c */ /* 0x000fe20003f26270 */
[----:B------:R-:W-:Y:S01]  /*0eb0*/  @!P0 IMAD.MOV.U32 R30, RZ, RZ, R11 ;  /* 0x000000ffff1e8224 */ /* 0x000fe200078e000b */
[----:B------:R-:W-:-:S02]  /*0ec0*/  @P0 PRMT R33, R21, 0x3340, R26 ;  /* 0x0000334015210816 */ /* 0x000fc4000000001a */
[----:B------:R-:W-:Y:S01]  /*0ed0*/  @P0 PRMT R26, R20, 0x3340, R35 ;  /* 0x00003340141a0816 */ /* 0x000fe20000000023 */
[----:B----4-:R-:W-:Y:S01]  /*0ee0*/  @P0 IMAD.MOV.U32 R27, RZ, RZ, R32 ;  /* 0x000000ffff1b0224 */ /* 0x010fe200078e0020 */
[----:B------:R-:W-:Y:S01]  /*0ef0*/  @P0 PRMT R22, R33, 0x5410, R22 ;  /* 0x0000541021160816 */ /* 0x000fe20000000016 */
[----:B------:R-:W-:Y:S01]  /*0f00*/  @P0 IMAD.MOV.U32 R33, RZ, RZ, R6 ;  /* 0x000000ffff210224 */ /* 0x000fe200078e0006 */
[----:B------:R-:W-:Y:S01]  /*0f10*/  @P0 PRMT R23, R26, 0x5410, R23 ;  /* 0x000054101a170816 */ /* 0x000fe20000000017 */
[----:B------:R-:W-:Y:S01]  /*0f20*/  @P0 IMAD.MOV.U32 R26, RZ, RZ, R31 ;  /* 0x000000ffff1a0224 */ /* 0x000fe200078e001f */
[----:B------:R1:W4:Y:S01]  /*0f30*/  @P0 LDS.64 R20, [R34+0x38] ;  /* 0x0000380022140984 */ /* 0x0003220000000a00 */
[C---:B------:R-:W-:Y:S02]  /*0f40*/  VIADD R35, R29.reuse, 0x1 ;  /* 0x000000011d237836 */ /* 0x040fe40000000000 */
[----:B------:R-:W-:Y:S02]  /*0f50*/  @P0 IMAD.MOV R35, RZ, RZ, R29 ;  /* 0x000000ffff230224 */ /* 0x000fe400078e021d */
[----:B------:R-:W-:-:S02]  /*0f60*/  IMAD R29, R29, 0x20, R0 ;  /* 0x000000201d1d7824 */ /* 0x000fc400078e0200 */
[----:B------:R-:W-:Y:S02]  /*0f70*/  @!P0 IMAD.MOV.U32 R33, RZ, RZ, R10 ;  /* 0x000000ffff218224 */ /* 0x000fe400078e000a */
[----:B------:R-:W-:Y:S02]  /*0f80*/  @!P0 IMAD.MOV.U32 R26, RZ, RZ, R8 ;  /* 0x000000ffff1a8224 */ /* 0x000fe400078e0008 */
[----:B------:R-:W-:Y:S01]  /*0f90*/  @!P0 IMAD.MOV.U32 R27, RZ, RZ, R9 ;  /* 0x000000ffff1b8224 */ /* 0x000fe200078e0009 */
[----:B0-----:R-:W-:Y:S01]  /*0fa0*/  PRMT R36, R25, 0x7771, RZ ;  /* 0x0000777119247816 */ /* 0x001fe200000000ff */
[----:B------:R1:W0:Y:S01]  /*0fb0*/  @!P0 LDS.128 R8, [R29+0x20] ;  /* 0x000020001d088984 */ /* 0x0002220000000c00 */
[----:B------:R-:W-:Y:S01]  /*0fc0*/  PRMT R37, R24, 0x7771, RZ ;  /* 0x0000777118257816 */ /* 0x000fe200000000ff */
[----:B--2---:R-:W-:Y:S02]  /*0fd0*/  @P0 IMAD.MOV.U32 R12, RZ, RZ, R4 ;  /* 0x000000ffff0c0224 */ /* 0x004fe400078e0004 */
[----:B------:R-:W-:-:S02]  /*0fe0*/  @P0 IMAD.MOV.U32 R13, RZ, RZ, R5 ;  /* 0x000000ffff0d0224 */ /* 0x000fc400078e0005 */
[----:B---3--:R-:W-:Y:S01]  /*0ff0*/  @P0 IMAD.MOV.U32 R31, RZ, RZ, R16 ;  /* 0x000000ffff1f0224 */ /* 0x008fe200078e0010 */
[C---:B------:R-:W-:Y:S01]  /*1000*/  PRMT R16, R24.reuse, 0x7772, RZ ;  /* 0x0000777218107816 */ /* 0x040fe200000000ff */
[----:B------:R-:W-:Y:S01]  /*1010*/  @P0 IMAD.MOV.U32 R32, RZ, RZ, R17 ;  /* 0x000000ffff200224 */ /* 0x000fe200078e0011 */
[C---:B------:R-:W-:Y:S01]  /*1020*/  PRMT R17, R25.reuse, 0x7772, RZ ;  /* 0x0000777219117816 */ /* 0x040fe200000000ff */
[----:B------:R-:W-:Y:S01]  /*1030*/  @P0 IMAD.MOV.U32 R6, RZ, RZ, R18 ;  /* 0x000000ffff060224 */ /* 0x000fe200078e0012 */
[----:B------:R-:W-:Y:S01]  /*1040*/  PRMT R18, R25, 0x7773, RZ ;  /* 0x0000777319127816 */ /* 0x000fe200000000ff */
[----:B------:R-:W-:Y:S01]  /*1050*/  @P0 IMAD.MOV.U32 R7, RZ, RZ, R19 ;  /* 0x000000ffff070224 */ /* 0x000fe200078e0013 */
[----:B------:R-:W-:Y:S01]  /*1060*/  PRMT R19, R24, 0x7773, RZ ;  /* 0x0000777318137816 */ /* 0x000fe200000000ff */
[----:B-----5:R-:W-:Y:S01]  /*1070*/  @!P0 IMAD.MOV.U32 R12, RZ, RZ, R2 ;  /* 0x000000ffff0c8224 */ /* 0x020fe200078e0002 */
[----:B------:R-:W-:Y:S01]  /*1080*/  @!P0 PRMT R18, R17, 0x3340, R18 ;  /* 0x0000334011128816 */ /* 0x000fe20000000012 */
[----:B------:R-:W-:Y:S01]  /*1090*/  IMAD.MOV.U32 R17, RZ, RZ, R25 ;  /* 0x000000ffff117224 */ /* 0x000fe200078e0019 */
[----:B------:R-:W-:Y:S01]  /*10a0*/  @!P0 PRMT R19, R16, 0x3340, R19 ;  /* 0x0000334010138816 */ /* 0x000fe20000000013 */
[----:B------:R-:W-:Y:S01]  /*10b0*/  IMAD.MOV.U32 R16, RZ, RZ, R24 ;  /* 0x000000ffff107224 */ /* 0x000fe200078e0018 */
[----:B------:R1:W2:Y:S01]  /*10c0*/  @P0 LDS.64 R4, [R34+0x30] ;  /* 0x0000300022040984 */ /* 0x0002a20000000a00 */
[----:B------:R-:W-:Y:S01]  /*10d0*/  @!P0 IMAD.MOV.U32 R13, RZ, RZ, R3 ;  /* 0x000000ffff0d8224 */ /* 0x000fe200078e0003 */
[----:B------:R-:W-:-:S02]  /*10e0*/  @!P0 PRMT R25, R17, 0x3340, R36 ;  /* 0x0000334011198816 */ /* 0x000fc40000000024 */
[----:B------:R-:W-:Y:S01]  /*10f0*/  @!P0 PRMT R24, R16, 0x3340, R37 ;  /* 0x0000334010188816 */ /* 0x000fe20000000025 */
[----:B------:R1:W3:Y:S04]  /*1100*/  @!P0 LDS.64 R2, [R29+0x30] ;  /* 0x000030001d028984 */ /* 0x0002e80000000a00 */
[----:B------:R1:W0:Y:S01]  /*1110*/  @!P0 LDS.64 R16, [R29+0x38] ;  /* 0x000038001d108984 */ /* 0x0002220000000a00 */
[----:B----4-:R-:W-:Y:S05]  /*1120*/  @P1 BRA `(.L_x_9) ;  /* 0x0000000000401947 */ /* 0x010fea0003800000 */
[C---:B0-----:R-:W-:Y:S02]  /*1130*/  ISETP.GE.U32.AND P1, PT, R31.reuse, R8, PT ;  /* 0x000000081f00720c */ /* 0x041fe40003f26070 */
[----:B------:R-:W-:Y:S02]  /*1140*/  ISETP.GT.U32.AND P2, PT, R6, R10, PT ;  /* 0x0000000a0600720c */ /* 0x000fe40003f44070 */
[----:B------:R-:W-:Y:S02]  /*1150*/  ISETP.GE.U32.AND.EX P1, PT, R32, R9, PT, P1 ;  /* 0x000000092000720c */ /* 0x000fe40003f26110 */
[----:B------:R-:W-:Y:S02]  /*1160*/  ISETP.EQ.U32.AND P3, PT, R31, R8, PT ;  /* 0x000000081f00720c */ /* 0x000fe40003f62070 */
[----:B------:R-:W-:Y:S02]  /*1170*/  ISETP.GT.U32.AND.EX P2, PT, R7, R11, PT, P2 ;  /* 0x0000000b0700720c */ /* 0x000fe40003f44120 */
[----:B------:R-:W-:-:S02]  /*1180*/  ISETP.GE.OR P1, PT, R35, R28, !P1 ;  /* 0x0000001c2300720c */ /* 0x000fc40004f26670 */
[----:B------:R-:W-:-:S04]  /*1190*/  ISETP.EQ.AND.EX P2, PT, R32, R9, !P2, P3 ;  /* 0x000000092000720c */ /* 0x000fc80005742330 */
[----:B------:R-:W-:-:S13]  /*11a0*/  PLOP3.LUT P1, PT, P1, P2, PT, 0xf8, 0x8f ;  /* 0x00000000008f781c */ /* 0x000fda0000f25f70 */
[----:B------:R-:W-:Y:S02]  /*11b0*/  @P1 IMAD.MOV.U32 R10, RZ, RZ, R6 ;  /* 0x000000ffff0a1224 */ /* 0x000fe400078e0006 */
[----:B------:R-:W-:Y:S02]  /*11c0*/  @P1 IMAD.MOV.U32 R11, RZ, RZ, R7 ;  /* 0x000000ffff0b1224 */ /* 0x000fe400078e0007 */
[----:B------:R-:W-:Y:S02]  /*11d0*/  @P1 IMAD.MOV.U32 R17, RZ, RZ, R21 ;  /* 0x000000ffff111224 */ /* 0x000fe400078e0015 */
[----:B------:R-:W-:Y:S02]  /*11e0*/  @P1 IMAD.MOV.U32 R16, RZ, RZ, R20 ;  /* 0x000000ffff101224 */ /* 0x000fe400078e0014 */
[----:B------:R-:W-:Y:S02]  /*11f0*/  @P1 IMAD.MOV.U32 R8, RZ, RZ, R31 ;  /* 0x000000ffff081224 */ /* 0x000fe400078e001f */
[----:B------:R-:W-:-:S02]  /*1200*/  @P1 IMAD.MOV.U32 R9, RZ, RZ, R32 ;  /* 0x000000ffff091224 */ /* 0x000fc400078e0020 */
[----:B--23--:R-:W-:Y:S02]  /*1210*/  @P1 IMAD.MOV.U32 R2, RZ, RZ, R4 ;  /* 0x000000ffff021224 */ /* 0x00cfe400078e0004 */
[----:B------:R-:W-:-:S07]  /*1220*/  @P1 IMAD.MOV.U32 R3, RZ, RZ, R5 ;  /* 0x000000ffff031224 */ /* 0x000fce00078e0005 */
.L_x_9:
[----:B------:R-:W-:Y:S05]  /*1230*/  BSYNC.RECONVERGENT B0 ;  /* 0x0000000000007941 */ /* 0x000fea0003800200 */
.L_x_8:
[----:B------:R-:W4:Y:S01]  /*1240*/  LDCU.U8 UR4, c[0x0][0x380] ;  /* 0x00007000ff0477ac */ /* 0x000f220008000000 */
[----:B------:R-:W-:Y:S01]  /*1250*/  @!P0 PRMT R22, R25, 0x5410, R18 ;  /* 0x0000541019168816 */ /* 0x000fe20000000012 */
[----:B------:R-:W-:Y:S01]  /*1260*/  IMAD.MOV.U32 R6, RZ, RZ, R33 ;  /* 0x000000ffff067224 */ /* 0x000fe200078e0021 */
[----:B------:R-:W0:Y:S01]  /*1270*/  S2R R18, SR_CTAID.X ;  /* 0x0000000000127919 */ /* 0x000e220000002500 */
[----:B------:R-:W-:Y:S01]  /*1280*/  @!P0 PRMT R23, R24, 0x5410, R19 ;  /* 0x0000541018178816 */ /* 0x000fe20000000013 */
[----:B------:R-:W-:Y:S02]  /*1290*/  IMAD.MOV.U32 R7, RZ, RZ, R30 ;  /* 0x000000ffff077224 */ /* 0x000fe400078e001e */
[----:B--2---:R-:W-:Y:S02]  /*12a0*/  IMAD.MOV.U32 R4, RZ, RZ, R26 ;  /* 0x000000ffff047224 */ /* 0x004fe400078e001a */
[----:B------:R-:W-:Y:S01]  /*12b0*/  IMAD.MOV.U32 R5, RZ, RZ, R27 ;  /* 0x000000ffff057224 */ /* 0x000fe200078e001b */
[----:B----4-:R-:W-:-:S04]  /*12c0*/  UPRMT UR4, UR4, 0x8880, URZ ;  /* 0x0000888004047896 */ /* 0x010fc800080000ff */
[----:B------:R-:W-:Y:S01]  /*12d0*/  UISETP.NE.AND UP0, UPT, UR4, URZ, UPT ;  /* 0x000000ff0400728c */ /* 0x000fe2000bf05270 */
[----:B------:R-:W-:Y:S08]  /*12e0*/  BAR.SYNC.DEFER_BLOCKING 0x0 ;  /* 0x0000000000007b1d */ /* 0x000ff00000010000 */
[----:B------:R-:W-:Y:S05]  /*12f0*/  BRA.U !UP0, `(.L_x_10) ;  /* 0x0000000108907547 */ /* 0x000fea000b800000 */
[----:B------:R-:W2:Y:S01]  /*1300*/  S2R R20, SR_LANEID ;  /* 0x0000000000147919 */ /* 0x000ea20000000000 */
[----:B------:R-:W-:Y:S01]  /*1310*/  LOP3.LUT R14, R14, 0x7c0, RZ, 0xc0, !PT ;  /* 0x000007c00e0e7812 */ /* 0x000fe200078ec0ff */
[----:B------:R-:W4:Y:S01]  /*1320*/  LDCU.64 UR4, c[0x0][0x3a0] ;  /* 0x00007400ff0477ac */ /* 0x000f220008000a00 */
[----:B------:R-:W-:Y:S02]  /*1330*/  PRMT R28, R23, 0x7650, R23 ;  /* 0x00007650171c7816 */ /* 0x000fe40000000017 */
[----:B-1----:R-:W-:Y:S02]  /*1340*/  PRMT R29, R22, 0x7650, R22 ;  /* 0x00007650161d7816 */ /* 0x002fe40000000016 */
[----:B0-----:R-:W-:Y:S02]  /*1350*/  PRMT R30, R16, 0x7650, R16 ;  /* 0x00007650101e7816 */ /* 0x001fe40000000010 */
[----:B------:R-:W-:Y:S01]  /*1360*/  PRMT R31, R17, 0x7650, R17 ;  /* 0x00007650111f7816 */ /* 0x000fe20000000011 */
[----:B--2---:R-:W-:Y:S01]  /*1370*/  IMAD R19, R20, 0x2, R14 ;  /* 0x0000000214137824 */ /* 0x004fe200078e020e */
[----:B------:R-:W-:Y:S01]  /*1380*/  LOP3.LUT R14, R14, 0x1f, R15, 0xf8, !PT ;  /* 0x0000001f0e0e7812 */ /* 0x000fe200078ef80f */
[----:B------:R-:W-:-:S02]  /*1390*/  IMAD.MOV.U32 R15, RZ, RZ, RZ ;  /* 0x000000ffff0f7224 */ /* 0x000fc400078e00ff */
[C---:B------:R-:W-:Y:S02]  /*13a0*/  IMAD R27, R19.reuse, 0x20, R0 ;  /* 0x00000020131b7824 */ /* 0x040fe400078e0200 */
[----:B------:R-:W-:Y:S02]  /*13b0*/  IMAD.IADD R19, R19, 0x1, -R20 ;  /* 0x0000000113137824 */ /* 0x000fe400078e0a14 */
[----:B------:R-:W-:Y:S01]  /*13c0*/  IMAD.WIDE.U32 R14, R18, 0x200, R14 ;  /* 0x00000200120e7825 */ /* 0x000fe200078e000e */
[----:B------:R-:W-:Y:S03]  /*13d0*/  STS.128 [R27], R4 ;  /* 0x000000041b007388 */ /* 0x000fe60000000c00 */
[----:B------:R-:W-:Y:S01]  /*13e0*/  IMAD R19, R19, 0x20, R0 ;  /* 0x0000002013137824 */ /* 0x000fe200078e0200 */
[----:B------:R-:W-:Y:S04]  /*13f0*/  STS.128 [R27+0x20], R8 ;  /* 0x000020081b007388 */ /* 0x000fe80000000c00 */
[----:B------:R-:W-:Y:S04]  /*1400*/  STS.64 [R27+0x10], R12 ;  /* 0x0000100c1b007388 */ /* 0x000fe80000000a00 */
[----:B------:R-:W-:Y:S04]  /*1410*/  STS.64 [R27+0x18], R28 ;  /* 0x0000181c1b007388 */ /* 0x000fe80000000a00 */
[----:B---3--:R4:W-:Y:S04]  /*1420*/  STS.64 [R27+0x30], R2 ;  /* 0x000030021b007388 */ /* 0x0089e80000000a00 */
[----:B------:R-:W-:Y:S01]  /*1430*/  STS.64 [R27+0x38], R30 ;  /* 0x0000381e1b007388 */ /* 0x000fe20000000a00 */
[----:B------:R-:W-:-:S03]  /*1440*/  NOP ;  /* 0x0000000000007918 */ /* 0x000fc60000000000 */
[----:B------:R-:W0:Y:S01]  /*1450*/  LDS.128 R20, [R19] ;  /* 0x0000000013147984 */ /* 0x000e220000000c00 */
[----:B----4-:R-:W-:-:S03]  /*1460*/  LEA R2, P0, R14, UR4, 0x5 ;  /* 0x000000040e027c11 */ /* 0x010fc6000f8028ff */
[----:B------:R-:W1:Y:S01]  /*1470*/  LDS.128 R4, [R19+0x400] ;  /* 0x0004000013047984 */ /* 0x000e620000000c00 */
[----:B------:R-:W-:-:S03]  /*1480*/  LEA.HI.X R3, R14, UR5, R15, 0x5, P0 ;  /* 0x000000050e037c11 */ /* 0x000fc600080f2c0f */
[----:B------:R-:W2:Y:S04]  /*1490*/  LDS.64 R16, [R19+0x10] ;  /* 0x0000100013107984 */ /* 0x000ea80000000a00 */
[----:B------:R-:W3:Y:S04]  /*14a0*/  LDS.64 R24, [R19+0x410] ;  /* 0x0004100013187984 */ /* 0x000ee80000000a00 */
[----:B------:R-:W4:Y:S04]  /*14b0*/  LDS.64 R8, [R19+0x18] ;  /* 0x0000180013087984 */ /* 0x000f280000000a00 */
[----:B------:R-:W5:Y:S04]  /*14c0*/  LDS.64 R10, [R19+0x418] ;  /* 0x00041800130a7984 */ /* 0x000f680000000a00 */
[----:B0-----:R-:W-:Y:S04]  /*14d0*/  STG.E.128 desc[UR8][R2.64], R20 ;  /* 0x0000001402007986 */ /* 0x001fe8000c101d08 */
[----:B-1----:R-:W-:Y:S04]  /*14e0*/  STG.E.128 desc[UR8][R2.64+0x400], R4 ;  /* 0x0004000402007986 */ /* 0x002fe8000c101d08 */
[----:B--2---:R-:W-:Y:S04]  /*14f0*/  STG.E.64 desc[UR8][R2.64+0x10], R16 ;  /* 0x0000101002007986 */ /* 0x004fe8000c101b08 */
[----:B---3--:R-:W-:Y:S04]  /*1500*/  STG.E.64 desc[UR8][R2.64+0x410], R24 ;  /* 0x0004101802007986 */ /* 0x008fe8000c101b08 */
[----:B----4-:R-:W-:Y:S04]  /*1510*/  STG.E.64 desc[UR8][R2.64+0x18], R8 ;  /* 0x0000180802007986 */ /* 0x010fe8000c101b08 */
[----:B-----5:R-:W-:Y:S01]  /*1520*/  STG.E.64 desc[UR8][R2.64+0x418], R10 ;  /* 0x0004180a02007986 */ /* 0x020fe2000c101b08 */
[----:B------:R-:W-:Y:S05]  /*1530*/  EXIT ;  /* 0x000000000000794d */ /* 0x000fea0003800000 */
.L_x_10:
[----:B------:R-:W2:Y:S01]  /*1540*/  S2R R19, SR_LANEID ;  /* 0x0000000000137919 */ /* 0x000ea20000000000 */
[----:B------:R-:W-:Y:S01]  /*1550*/  LOP3.LUT R14, R14, 0x7c0, RZ, 0xc0, !PT ;  /* 0x000007c00e0e7812 */ /* 0x000fe200078ec0ff */
[----:B------:R-:W4:Y:S01]  /*1560*/  LDCU.64 UR4, c[0x0][0x388] ;  /* 0x00007100ff0477ac */ /* 0x000f220008000a00 */
[----:B------:R-:W-:Y:S02]  /*1570*/  PRMT R28, R23, 0x7650, R23 ;  /* 0x00007650171c7816 */ /* 0x000fe40000000017 */
[----:B-1----:R-:W-:Y:S02]  /*1580*/  PRMT R29, R22, 0x7650, R22 ;  /* 0x00007650161d7816 */ /* 0x002fe40000000016 */
[----:B0-----:R-:W-:Y:S02]  /*1590*/  PRMT R30, R16, 0x7650, R16 ;  /* 0x00007650101e7816 */ /* 0x001fe40000000010 */
[----:B------:R-:W-:Y:S01]  /*15a0*/  PRMT R31, R17, 0x7650, R17 ;  /* 0x00007650111f7816 */ /* 0x000fe20000000011 */
[----:B--2---:R-:W-:-:S04]  /*15b0*/  IMAD R20, R19, 0x2, R14 ;  /* 0x0000000213147824 */ /* 0x004fc800078e020e */
[C---:B------:R-:W-:Y:S02]  /*15c0*/  IMAD.IADD R19, R20.reuse, 0x1, -R19 ;  /* 0x0000000114137824 */ /* 0x040fe400078e0a13 */
[--C-:B------:R-:W-:Y:S02]  /*15d0*/  IMAD R27, R20, 0x20, R0.reuse ;  /* 0x00000020141b7824 */ /* 0x100fe400078e0200 */
[----:B------:R-:W-:-:S03]  /*15e0*/  IMAD R19, R19, 0x20, R0 ;  /* 0x0000002013137824 */ /* 0x000fc600078e0200 */
[----:B------:R-:W-:Y:S04]  /*15f0*/  STS.128 [R27], R4 ;  /* 0x000000041b007388 */ /* 0x000fe80000000c00 */
[----:B------:R-:W-:Y:S04]  /*1600*/  STS.128 [R27+0x20], R8 ;  /* 0x000020081b007388 */ /* 0x000fe80000000c00 */
[----:B------:R-:W-:Y:S04]  /*1610*/  STS.64 [R27+0x10], R12 ;  /* 0x0000100c1b007388 */ /* 0x000fe80000000a00 */
[----:B------:R-:W-:Y:S04]  /*1620*/  STS.64 [R27+0x18], R28 ;  /* 0x0000181c1b007388 */ /* 0x000fe80000000a00 */
[----:B---3--:R0:W-:Y:S04]  /*1630*/  STS.64 [R27+0x30], R2 ;  /* 0x000030021b007388 */ /* 0x0081e80000000a00 */
[----:B------:R-:W-:Y:S01]  /*1640*/  STS.64 [R27+0x38], R30 ;  /* 0x0000381e1b007388 */ /* 0x000fe20000000a00 */
[----:B------:R-:W-:-:S03]  /*1650*/  NOP ;  /* 0x0000000000007918 */ /* 0x000fc60000000000 */
[----:B------:R-:W1:Y:S01]  /*1660*/  LDS.128 R20, [R19] ;  /* 0x0000000013147984 */ /* 0x000e620000000c00 */
[----:B0-----:R-:W-:Y:S01]  /*1670*/  LOP3.LUT R2, R15, 0x1f, RZ, 0xc0, !PT ;  /* 0x0000001f0f027812 */ /* 0x001fe200078ec0ff */
[----:B------:R-:W-:Y:S02]  /*1680*/  IMAD.MOV.U32 R3, RZ, RZ, RZ ;  /* 0x000000ffff037224 */ /* 0x000fe400078e00ff */
[----:B------:R-:W0:Y:S02]  /*1690*/  LDS.128 R4, [R19+0x400] ;  /* 0x0004000013047984 */ /* 0x000e240000000c00 */
[----:B------:R-:W-:Y:S02]  /*16a0*/  IMAD.WIDE.U32 R2, R18, 0x200, R2 ;  /* 0x0000020012027825 */ /* 0x000fe400078e0002 */
[----:B------:R-:W2:Y:S01]  /*16b0*/  LDS.64 R16, [R19+0x10] ;  /* 0x0000100013107984 */ /* 0x000ea20000000a00 */
[----:B------:R-:W-:-:S03]  /*16c0*/  IADD3 R14, P0, PT, R14, R2, RZ ;  /* 0x000000020e0e7210 */ /* 0x000fc60007f1e0ff */
[----:B------:R-:W3:Y:S04]  /*16d0*/  LDS.64 R24, [R19+0x410] ;  /* 0x0004100013187984 */ /* 0x000ee80000000a00 */
[----:B------:R-:W5:Y:S01]  /*16e0*/  LDS.64 R8, [R19+0x18] ;  /* 0x0000180013087984 */ /* 0x000f620000000a00 */
[----:B------:R-:W-:Y:S01]  /*16f0*/  IMAD.X R3, RZ, RZ, R3, P0 ;  /* 0x000000ffff037224 */ /* 0x000fe200000e0603 */
[C---:B----4-:R-:W-:Y:S02]  /*1700*/  LEA R2, P0, R14.reuse, UR4, 0x5 ;  /* 0x000000040e027c11 */ /* 0x050fe4000f8028ff */
[----:B------:R-:W4:Y:S02]  /*1710*/  LDS.64 R10, [R19+0x418] ;  /* 0x00041800130a7984 */ /* 0x000f240000000a00 */
[----:B------:R-:W-:-:S05]  /*1720*/  LEA.HI.X R3, R14, UR5, R3, 0x5, P0 ;  /* 0x000000050e037c11 */ /* 0x000fca00080f2c03 */
[----:B-1----:R-:W-:Y:S04]  /*1730*/  STG.E.128 desc[UR8][R2.64], R20 ;  /* 0x0000001402007986 */ /* 0x002fe8000c101d08 */
[----:B0-----:R-:W-:Y:S04]  /*1740*/  STG.E.128 desc[UR8][R2.64+0x400], R4 ;  /* 0x0004000402007986 */ /* 0x001fe8000c101d08 */
[----:B--2---:R-:W-:Y:S04]  /*1750*/  STG.E.64 desc[UR8][R2.64+0x10], R16 ;  /* 0x0000101002007986 */ /* 0x004fe8000c101b08 */
[----:B---3--:R-:W-:Y:S04]  /*1760*/  STG.E.64 desc[UR8][R2.64+0x410], R24 ;  /* 0x0004101802007986 */ /* 0x008fe8000c101b08 */
[----:B-----5:R-:W-:Y:S04]  /*1770*/  STG.E.64 desc[UR8][R2.64+0x18], R8 ;  /* 0x0000180802007986 */ /* 0x020fe8000c101b08 */
[----:B----4-:R-:W-:Y:S01]  /*1780*/  STG.E.64 desc[UR8][R2.64+0x418], R10 ;  /* 0x0004180a02007986 */ /* 0x010fe2000c101b08 */
[----:B------:R-:W-:Y:S05]  /*1790*/  EXIT ;  /* 0x000000000000794d */ /* 0x000fea0003800000 */
.L_x_0:
[----:B------:R-:W0:Y:S01]  /*17a0*/  LDCU.64 UR4, c[0x0][0x3b8] ;  /* 0x00007700ff0477ac */ /* 0x000e220008000a00 */
[----:B------:R-:W1:Y:S01]  /*17b0*/  LDC.64 R16, c[0x0][0x398] ;  /* 0x0000e600ff107b82 */ /* 0x000e620000000a00 */
[----:B0-----:R-:W-:-:S04]  /*17c0*/  ULEA UR4, UP0, UR6, UR4, 0x3 ;  /* 0x0000000406047291 */ /* 0x001fc8000f8018ff */
[----:B------:R-:W-:Y:S02]  /*17d0*/  ULEA.HI.X UR5, UR6, UR5, URZ, 0x3, UP0 ;  /* 0x0000000506057291 */ /* 0x000fe400080f1cff */
[----:B------:R-:W-:-:S04]  /*17e0*/  IMAD.U32 R10, RZ, RZ, UR4 ;  /* 0x00000004ff0a7e24 */ /* 0x000fc8000f8e00ff */
[----:B------:R-:W-:Y:S01]  /*17f0*/  IMAD.U32 R11, RZ, RZ, UR5 ;  /* 0x00000005ff0b7e24 */ /* 0x000fe2000f8e00ff */
[----:B----4-:R-:W-:Y:S01]  /*1800*/  IADD3 R0, P2, PT, RZ, -R4, RZ ;  /* 0x80000004ff007210 */ /* 0x010fe20007f5e0ff */
[----:B------:R-:W0:Y:S03]  /*1810*/  LDCU.U8 UR4, c[0x0][0x380] ;  /* 0x00007000ff0477ac */ /* 0x000e260008000000 */
[----:B------:R-:W3:Y:S04]  /*1820*/  LDG.E.64 R8, desc[UR8][R10.64+0x8] ;  /* 0x000008080a087981 */ /* 0x000ee8000c1e1b00 */
[----:B------:R4:W5:Y:S01]  /*1830*/  LDG.E.64 R2, desc[UR8][R10.64] ;  /* 0x000000080a027981 */ /* 0x000962000c1e1b00 */
[C---:B------:R-:W-:Y:S01]  /*1840*/  LOP3.LUT R12, R0.reuse, UR6, RZ, 0xc0, !PT ;  /* 0x00000006000c7c12 */ /* 0x040fe2000f8ec0ff */
[----:B------:R-:W-:Y:S01]  /*1850*/  BSSY.RECONVERGENT B0, `(.L_x_11) ;  /* 0x000008d000007945 */ /* 0x000fe20003800200 */
[----:B------:R-:W-:Y:S01]  /*1860*/  LOP3.LUT R0, R0, UR6, RZ, 0xfc, !PT ;  /* 0x0000000600007c12 */ /* 0x000fe2000f8efcff */
[----:B------:R-:W-:Y:S01]  /*1870*/  ACQBULK ;  /* 0x000000000000782e */ /* 0x000fe20000000000 */
[C---:B------:R-:W-:Y:S01]  /*1880*/  SHF.L.U64.HI R6, R12.reuse, 0x9, RZ ;  /* 0x000000090c067819 */ /* 0x040fe200000102ff */
[----:B------:R-:W-:Y:S01]  /*1890*/  IMAD.SHL.U32 R7, R12, 0x200, RZ ;  /* 0x000002000c077824 */ /* 0x000fe200078e00ff */
[----:B------:R-:W-:-:S02]  /*18a0*/  ISETP.NE.U32.AND P1, PT, R0, -0x1, PT ;  /* 0xffffffff0000780c */ /* 0x000fc40003f25070 */
[----:B----4-:R-:W-:Y:S01]  /*18b0*/  IADD3 R10, P3, PT, -R12, UR6, RZ ;  /* 0x000000060c0a7c10 */ /* 0x010fe2000ff7e1ff */
[----:B------:R-:W-:Y:S01]  /*18c0*/  IMAD.SHL.U32 R12, R4, 0x100, RZ ;  /* 0x00000100040c7824 */ /* 0x000fe200078e00ff */
[----:B0-----:R-:W-:-:S04]  /*18d0*/  UPRMT UR4, UR4, 0x8880, URZ ;  /* 0x0000888004047896 */ /* 0x001fc800080000ff */
[----:B------:R-:W-:Y:S01]  /*18e0*/  LOP3.LUT R12, R12, 0xfffffe00, RZ, 0xc0, !PT ;  /* 0xfffffe000c0c7812 */ /* 0x000fe200078ec0ff */
[----:B------:R-:W-:Y:S01]  /*18f0*/  UISETP.NE.AND UP0, UPT, UR4, URZ, UPT ;  /* 0x000000ff0400728c */ /* 0x000fe2000bf05270 */
[----:B---3--:R-:W-:Y:S01]  /*1900*/  IADD3 R24, P0, PT, R8, -R7, RZ ;  /* 0x8000000708187210 */ /* 0x008fe20007f1e0ff */
[----:B------:R-:W-:-:S04]  /*1910*/  IMAD.X R8, RZ, RZ, ~R5, P2 ;  /* 0x000000ffff087224 */ /* 0x000fc800010e0e05 */
[--C-:B------:R-:W-:Y:S01]  /*1920*/  IMAD.X R0, R9, 0x1, ~R6.reuse, P0 ;  /* 0x0000000109007824 */ /* 0x100fe200000e0e06 */
[----:B-1----:R-:W-:Y:S02]  /*1930*/  IADD3 R19, P0, PT, -R7, R16, RZ ;  /* 0x0000001007137210 */ /* 0x002fe40007f1e1ff */
[----:B------:R-:W-:Y:S01]  /*1940*/  SHF.L.U64.HI R9, R4, 0x8, R5 ;  /* 0x0000000804097819 */ /* 0x000fe20000010205 */
[----:B------:R-:W-:Y:S01]  /*1950*/  IMAD.X R5, RZ, RZ, -0x1, P3 ;  /* 0xffffffffff057424 */ /* 0x000fe200018e06ff */
[----:B-----5:R-:W-:Y:S01]  /*1960*/  IADD3 R11, P3, PT, R2, -R7, RZ ;  /* 0x80000007020b7210 */ /* 0x020fe20007f7e0ff */
[--C-:B------:R-:W-:Y:S01]  /*1970*/  IMAD.X R14, R17, 0x1, ~R6.reuse, P0 ;  /* 0x00000001110e7824 */ /* 0x100fe200000e0e06 */
[C---:B------:R-:W-:Y:S01]  /*1980*/  ISETP.NE.U32.AND P0, PT, R10.reuse, -0x1, PT ;  /* 0xffffffff0a00780c */ /* 0x040fe20003f05070 */
[----:B------:R-:W-:Y:S01]  /*1990*/  IMAD.MOV.U32 R4, RZ, RZ, 0x1ff ;  /* 0x000001ffff047424 */ /* 0x000fe200078e00ff */
[C---:B------:R-:W-:Y:S01]  /*19a0*/  SHF.L.U64.HI R13, R10.reuse, 0x9, R5 ;  /* 0x000000090a0d7819 */ /* 0x040fe20000010205 */
[----:B------:R-:W-:Y:S01]  /*19b0*/  IMAD.SHL.U32 R10, R10, 0x200, RZ ;  /* 0x000002000a0a7824 */ /* 0x000fe200078e00ff */
[----:B------:R-:W-:Y:S01]  /*19c0*/  ISETP.NE.AND.EX P2, PT, R5, -0x1, PT, P0 ;  /* 0xffffffff0500780c */ /* 0x000fe20003f45300 */
[----:B------:R-:W-:Y:S01]  /*19d0*/  IMAD.X R5, R3, 0x1, ~R6, P3 ;  /* 0x0000000103057824 */ /* 0x000fe200018e0e06 */
[----:B------:R-:W-:-:S02]  /*19e0*/  ISETP.GT.U32.AND P0, PT, R19, R12, PT ;  /* 0x0000000c1300720c */ /* 0x000fc40003f04070 */
[----:B------:R-:W-:Y:S02]  /*19f0*/  SEL R17, R4, 0x200, !P2 ;  /* 0x0000020004117807 */ /* 0x000fe40005000000 */
[----:B------:R-:W-:Y:S02]  /*1a00*/  ISETP.GT.U32.AND.EX P0, PT, R14, R9, PT, P0 ;  /* 0x000000090e00720c */ /* 0x000fe40003f04100 */
[----:B------:R-:W-:Y:S02]  /*1a10*/  ISETP.NE.AND.EX P1, PT, R8, -0x1, PT, P1 ;  /* 0xffffffff0800780c */ /* 0x000fe40003f25310 */
[----:B------:R-:W-:Y:S02]  /*1a20*/  SEL R8, R19, R12, P0 ;  /* 0x0000000c13087207 */ /* 0x000fe40000000000 */
[----:B------:R-:W-:Y:S02]  /*1a30*/  IADD3 R4, P2, PT, -R11, R10, RZ ;  /* 0x0000000a0b047210 */ /* 0x000fe40007f5e1ff */
[----:B------:R-:W-:-:S02]  /*1a40*/  IADD3 R17, P3, P4, -R24, R17, R10 ;  /* 0x0000001118117210 */ /* 0x000fc40007c7e10a */
[----:B------:R-:W-:Y:S01]  /*1a50*/  SEL R10, R14, R9, P0 ;  /* 0x000000090e0a7207 */ /* 0x000fe20000000000 */
[----:B------:R-:W-:Y:S01]  /*1a60*/  IMAD.X R5, R13, 0x1, ~R5, P2 ;  /* 0x000000010d057824 */ /* 0x000fe200010e0e05 */
[----:B------:R-:W-:Y:S02]  /*1a70*/  IADD3 R8, P0, PT, R8, -R12, RZ ;  /* 0x8000000c08087210 */ /* 0x000fe40007f1e0ff */
[----:B------:R-:W-:Y:S02]  /*1a80*/  IADD3.X R0, PT, PT, ~R0, RZ, R13, P3, P4 ;  /* 0x000000ff00007210 */ /* 0x000fe40001fe850d */
[----:B------:R-:W-:Y:S01]  /*1a90*/  SEL R17, R12, R17, !P1 ;  /* 0x000000110c117207 */ /* 0x000fe20004800000 */
[----:B------:R-:W-:Y:S01]  /*1aa0*/  IMAD.X R10, R10, 0x1, ~R9, P0 ;  /* 0x000000010a0a7824 */ /* 0x000fe200000e0e09 */
[----:B------:R-:W-:Y:S02]  /*1ab0*/  ISETP.LT.U32.AND P2, PT, R12, R19, PT ;  /* 0x000000130c00720c */ /* 0x000fe40003f41070 */
[----:B------:R-:W-:-:S02]  /*1ac0*/  ISETP.LT.U32.AND P3, PT, R4, R8, PT ;  /* 0x000000080400720c */ /* 0x000fc40003f61070 */
[----:B------:R-:W-:Y:S02]  /*1ad0*/  SEL R0, R9, R0, !P1 ;  /* 0x0000000009007207 */ /* 0x000fe40004800000 */
[----:B------:R-:W-:Y:S02]  /*1ae0*/  ISETP.LT.U32.AND P0, PT, R17, R8, PT ;  /* 0x000000081100720c */ /* 0x000fe40003f01070 */
[----:B------:R-:W-:Y:S02]  /*1af0*/  ISETP.LT.U32.AND.EX P2, PT, R9, R14, PT, P2 ;  /* 0x0000000e0900720c */ /* 0x000fe40003f41120 */
[-C--:B------:R-:W-:Y:S02]  /*1b00*/  ISETP.LT.U32.AND.EX P3, PT, R5, R10.reuse, PT, P3 ;  /* 0x0000000a0500720c */ /* 0x080fe40003f61130 */
[----:B------:R-:W-:Y:S02]  /*1b10*/  ISETP.LT.U32.AND.EX P0, PT, R0, R10, PT, P0 ;  /* 0x0000000a0000720c */ /* 0x000fe40003f01100 */
[----:B------:R-:W-:-:S02]  /*1b20*/  @!P1 SEL R24, R12, R19, P2 ;  /* 0x000000130c189207 */ /* 0x000fc40001000000 */
[-C--:B------:R-:W-:Y:S02]  /*1b30*/  SEL R4, R4, R8.reuse, P3 ;  /* 0x0000000804047207 */ /* 0x080fe40001800000 */
[----:B------:R-:W-:Y:S01]  /*1b40*/  SEL R17, R17, R8, P0 ;  /* 0x0000000811117207 */ /* 0x000fe20000000000 */
[----:B------:R-:W-:Y:S01]  /*1b50*/  IMAD.IADD R24, R24, 0x1, -R11 ;  /* 0x0000000118187824 */ /* 0x000fe200078e0a0b */
[----:B------:R-:W-:-:S03]  /*1b60*/  SEL R5, R5, R10, P3 ;  /* 0x0000000a05057207 */ /* 0x000fc60001800000 */
[----:B------:R-:W-:Y:S01]  /*1b70*/  IMAD.IADD R17, R17, 0x1, -R4 ;  /* 0x0000000111117824 */ /* 0x000fe200078e0a04 */
[----:B------:R-:W-:Y:S06]  /*1b80*/  BRA.U !UP0, `(.L_x_12) ;  /* 0x00000001088c7547 */ /* 0x000fec000b800000 */
[----:B------:R-:W-:Y:S01]  /*1b90*/  IADD3 R7, P0, P1, R4, R7, R12 ;  /* 0x0000000704077210 */ /* 0x000fe2000791e00c */
[----:B--2---:R-:W-:Y:S01]  /*1ba0*/  IMAD.IADD R0, R15, 0x1, -R24 ;  /* 0x000000010f007824 */ /* 0x004fe200078e0a18 */
[----:B------:R-:W0:Y:S01]  /*1bb0*/  LDCU.64 UR4, c[0x0][0x388] ;  /* 0x00007100ff0477ac */ /* 0x000e220008000a00 */
[----:B------:R-:W-:Y:S01]  /*1bc0*/  BSSY.RECONVERGENT B1, `(.L_x_13) ;  /* 0x0000016000017945 */ /* 0x000fe20003800200 */
[----:B------:R-:W-:Y:S01]  /*1bd0*/  IADD3.X R5, PT, PT, R5, R6, R9, P0, P1 ;  /* 0x0000000605057210 */ /* 0x000fe200007e2409 */
[----:B------:R-:W-:Y:S01]  /*1be0*/  VIADD R9, R15, 0x100 ;  /* 0x000001000f097836 */ /* 0x000fe20000000000 */
[----:B------:R-:W-:Y:S02]  /*1bf0*/  IADD3 R4, P1, PT, R0, R7, RZ ;  /* 0x0000000700047210 */ /* 0x000fe40007f3e0ff */
[----:B------:R-:W-:Y:S02]  /*1c00*/  IADD3 R6, P0, PT, R2, R15, RZ ;  /* 0x0000000f02067210 */ /* 0x000fe40007f1e0ff */
[----:B------:R-:W-:Y:S01]  /*1c10*/  LEA.HI.X.SX32 R5, R0, R5, 0x1, P1 ;  /* 0x0000000500057211 */ /* 0x000fe200008f0eff */
[----:B------:R-:W-:-:S02]  /*1c20*/  IMAD.IADD R0, R24, 0x1, R17 ;  /* 0x0000000118007824 */ /* 0x000fc400078e0211 */
[----:B------:R-:W-:-:S03]  /*1c30*/  IMAD.X R3, RZ, RZ, R3, P0 ;  /* 0x000000ffff037224 */ /* 0x000fc600000e0603 */
[-C--:B------:R-:W-:Y:S02]  /*1c40*/  ISETP.GE.AND P0, PT, R15, R0.reuse, PT ;  /* 0x000000000f00720c */ /* 0x080fe40003f06270 */
[----:B------:R-:W-:Y:S02]  /*1c50*/  ISETP.GE.AND P1, PT, R9, R0, PT ;  /* 0x000000000900720c */ /* 0x000fe40003f26270 */
[----:B0-----:R-:W-:Y:S02]  /*1c60*/  LEA R2, P2, R6, UR4, 0x5 ;  /* 0x0000000406027c11 */ /* 0x001fe4000f8428ff */
[----:B------:R-:W-:Y:S02]  /*1c70*/  LEA R22, P3, R4, UR4, 0x5 ;  /* 0x0000000404167c11 */ /* 0x000fe4000f8628ff */
[----:B------:R-:W-:Y:S02]  /*1c80*/  LEA.HI.X R3, R6, UR5, R3, 0x5, P2 ;  /* 0x0000000506037c11 */ /* 0x000fe400090f2c03 */
[----:B------:R-:W-:-:S03]  /*1c90*/  LEA.HI.X R23, R4, UR5, R5, 0x5, P3 ;  /* 0x0000000504177c11 */ /* 0x000fc600098f2c05 */
[----:B------:R-:W-:Y:S06]  /*1ca0*/  @P0 BRA `(.L_x_14) ;  /* 0x00000000001c0947 */ /* 0x000fec0003800000 */
[----:B------:R-:W-:-:S13]  /*1cb0*/  ISETP.GE.AND P0, PT, R15, R24, PT ;  /* 0x000000180f00720c */ /* 0x000fda0003f06270 */
[----:B------:R0:W5:Y:S04]  /*1cc0*/  @!P0 LDG.E.64 R12, desc[UR8][R2.64+0x10] ;  /* 0x00001008020c8981 */ /* 0x000168000c1e1b00 */
[----:B------:R0:W5:Y:S04]  /*1cd0*/  @!P0 LDG.E.128 R4, desc[UR8][R2.64] ;  /* 0x0000000802048981 */ /* 0x000168000c1e1d00 */
[----:B------:R0:W5:Y:S04]  /*1ce0*/  @!P0 LDG.E.64 R20, desc[UR8][R2.64+0x18] ;  /* 0x0000180802148981 */ /* 0x000168000c1e1b00 */
[----:B------:R0:W5:Y:S04]  /*1cf0*/  @P0 LDG.E.64 R12, desc[UR8][R22.64+0x10] ;  /* 0x00001008160c0981 */ /* 0x000168000c1e1b00 */
[----:B------:R0:W5:Y:S04]  /*1d00*/  @P0 LDG.E.128 R4, desc[UR8][R22.64] ;  /* 0x0000000816040981 */ /* 0x000168000c1e1d00 */
[----:B------:R0:W5:Y:S02]  /*1d10*/  @P0 LDG.E.64 R20, desc[UR8][R22.64+0x18] ;  /* 0x0000180816140981 */ /* 0x000164000c1e1b00 */
.L_x_14:
[----:B------:R-:W-:Y:S05]  /*1d20*/  BSYNC.RECONVERGENT B1 ;  /* 0x0000000000017941 */ /* 0x000fea0003800200 */
.L_x_13:
[----:B------:R-:W-:Y:S05]  /*1d30*/  @P1 BRA `(.L_x_15) ;  /* 0x0000000000f81947 */ /* 0x000fea0003800000 */
[----:B------:R-:W-:-:S13]  /*1d40*/  ISETP.GE.AND P0, PT, R9, R24, PT ;  /* 0x000000180900720c */ /* 0x000fda0003f06270 */
[----:B------:R1:W5:Y:S04]  /*1d50*/  @P0 LDG.E.64 R18, desc[UR8][R22.64+0x2010] ;  /* 0x0020100816120981 */ /* 0x000368000c1e1b00 */
[----:B------:R1:W5:Y:S04]  /*1d60*/  @P0 LDG.E.128 R8, desc[UR8][R22.64+0x2000] ;  /* 0x0020000816080981 */ /* 0x000368000c1e1d00 */
[----:B------:R1:W5:Y:S04]  /*1d70*/  @P0 LDG.E.64 R26, desc[UR8][R22.64+0x2018] ;  /* 0x00201808161a0981 */ /* 0x000368000c1e1b00 */
[----:B------:R1:W5:Y:S04]  /*1d80*/  @!P0 LDG.E.64 R18, desc[UR8][R2.64+0x2010] ;  /* 0x0020100802128981 */ /* 0x000368000c1e1b00 */
[----:B------:R1:W5:Y:S04]  /*1d90*/  @!P0 LDG.E.128 R8, desc[UR8][R2.64+0x2000] ;  /* 0x0020000802088981 */ /* 0x000368000c1e1d00 */
[----:B------:R1:W5:Y:S01]  /*1da0*/  @!P0 LDG.E.64 R26, desc[UR8][R2.64+0x2018] ;  /* 0x00201808021a8981 */ /* 0x000362000c1e1b00 */
[----:B------:R-:W-:Y:S05]  /*1db0*/  BRA `(.L_x_15) ;  /* 0x0000000000d87947 */ /* 0x000fea0003800000 */
.L_x_12:
[----:B------:R-:W-:Y:S01]  /*1dc0*/  IMAD.IADD R0, R24, 0x1, R17 ;  /* 0x0000000118007824 */ /* 0x000fe200078e0211 */
[----:B------:R-:W-:Y:S01]  /*1dd0*/  IADD3 R25, P1, P2, R4, R7, R12 ;  /* 0x0000000704197210 */ /* 0x000fe20007a3e00c */
[C---:B--2---:R-:W-:Y:S01]  /*1de0*/  VIADD R23, R15.reuse, 0x100 ;  /* 0x000001000f177836 */ /* 0x044fe20000000000 */
[----:B------:R-:W-:Y:S02]  /*1df0*/  BSSY.RECONVERGENT B1, `(.L_x_16) ;  /* 0x000001b000017945 */ /* 0x000fe40003800200 */
[-C--:B------:R-:W-:Y:S02]  /*1e00*/  ISETP.GE.AND P3, PT, R15, R0.reuse, PT ;  /* 0x000000000f00720c */ /* 0x080fe40003f66270 */
[----:B------:R-:W-:Y:S02]  /*1e10*/  ISETP.GE.AND P0, PT, R23, R0, PT ;  /* 0x000000001700720c */ /* 0x000fe40003f06270 */
[----:B------:R-:W-:-:S09]  /*1e20*/  IADD3.X R27, PT, PT, R5, R6, R9, P1, P2 ;  /* 0x00000006051b7210 */ /* 0x000fd20000fe4409 */
[----:B------:R-:W-:Y:S05]  /*1e30*/  @P3 BRA `(.L_x_17) ;  /* 0x0000000000583947 */ /* 0x000fea0003800000 */
[----:B------:R-:W0:Y:S01]  /*1e40*/  LDCU.64 UR4, c[0x0][0x3a0] ;  /* 0x00007400ff0477ac */ /* 0x000e220008000a00 */
[----:B------:R-:W-:-:S13]  /*1e50*/  ISETP.GE.AND P1, PT, R15, R24, PT ;  /* 0x000000180f00720c */ /* 0x000fda0003f26270 */
[----:B------:R-:W-:Y:S01]  /*1e60*/  @!P1 IADD3 R14, P2, PT, R2, R15, RZ ;  /* 0x0000000f020e9210 */ /* 0x000fe20007f5e0ff */
[----:B0-----:R-:W-:Y:S02]  /*1e70*/  @!P1 IMAD.U32 R21, RZ, RZ, UR4 ;  /* 0x00000004ff159e24 */ /* 0x001fe4000f8e00ff */
[----:B------:R-:W-:Y:S02]  /*1e80*/  @!P1 IMAD.U32 R16, RZ, RZ, UR5 ;  /* 0x00000005ff109e24 */ /* 0x000fe4000f8e00ff */
[----:B------:R-:W-:Y:S01]  /*1e90*/  @!P1 IMAD.X R19, RZ, RZ, R3, P2 ;  /* 0x000000ffff139224 */ /* 0x000fe200010e0603 */
[----:B------:R-:W-:-:S04]  /*1ea0*/  @!P1 LEA R8, P2, R14, R21, 0x5 ;  /* 0x000000150e089211 */ /* 0x000fc800078428ff */
[----:B------:R-:W-:-:S05]  /*1eb0*/  @!P1 LEA.HI.X R9, R14, R16, R19, 0x5, P2 ;  /* 0x000000100e099211 */ /* 0x000fca00010f2c13 */
[----:B------:R0:W5:Y:S04]  /*1ec0*/  @!P1 LDG.E.64 R12, desc[UR8][R8.64+0x10] ;  /* 0x00001008080c9981 */ /* 0x000168000c1e1b00 */
[----:B------:R0:W5:Y:S01]  /*1ed0*/  @!P1 LDG.E.128 R4, desc[UR8][R8.64] ;  /* 0x0000000808049981 */ /* 0x000162000c1e1d00 */
[----:B------:R-:W-:Y:S02]  /*1ee0*/  @P1 IMAD.IADD R10, R15, 0x1, -R24 ;  /* 0x000000010f0a1824 */ /* 0x000fe400078e0a18 */
[----:B------:R-:W-:Y:S02]  /*1ef0*/  @P1 IMAD.U32 R21, RZ, RZ, UR4 ;  /* 0x00000004ff151e24 */ /* 0x000fe4000f8e00ff */
[----:B------:R-:W-:Y:S01]  /*1f00*/  @P1 IMAD.U32 R16, RZ, RZ, UR5 ;  /* 0x00000005ff101e24 */ /* 0x000fe2000f8e00ff */
[----:B------:R-:W-:-:S04]  /*1f10*/  @P1 IADD3 R14, P2, PT, R10, R25, RZ ;  /* 0x000000190a0e1210 */ /* 0x000fc80007f5e0ff */
[----:B------:R-:W-:Y:S02]  /*1f20*/  @P1 LEA.HI.X.SX32 R19, R10, R27, 0x1, P2 ;  /* 0x0000001b0a131211 */ /* 0x000fe400010f0eff */
[CC--:B------:R-:W-:Y:S02]  /*1f30*/  LEA R20, P3, R14.reuse, R21.reuse, 0x5 ;  /* 0x000000150e147211 */ /* 0x0c0fe400078628ff */
[C---:B------:R-:W-:Y:S02]  /*1f40*/  @P1 LEA R10, P2, R14.reuse, R21, 0x5 ;  /* 0x000000150e0a1211 */ /* 0x040fe400078428ff */
[CCC-:B------:R-:W-:Y:S02]  /*1f50*/  LEA.HI.X R21, R14.reuse, R16.reuse, R19.reuse, 0x5, P3 ;  /* 0x000000100e157211 */ /* 0x1c0fe400018f2c13 */
[----:B------:R-:W-:-:S04]  /*1f60*/  @P1 LEA.HI.X R11, R14, R16, R19, 0x5, P2 ;  /* 0x000000100e0b1211 */ /* 0x000fc800010f2c13 */
[----:B------:R-:W5:Y:S04]  /*1f70*/  LDG.E.64 R20, desc[UR8][R20.64+0x18] ;  /* 0x0000180814147981 */ /* 0x000f68000c1e1b00 */
[----:B------:R0:W5:Y:S04]  /*1f80*/  @P1 LDG.E.64 R12, desc[UR8][R10.64+0x10] ;  /* 0x000010080a0c1981 */ /* 0x000168000c1e1b00 */
[----:B------:R0:W5:Y:S02]  /*1f90*/  @P1 LDG.E.128 R4, desc[UR8][R10.64] ;  /* 0x000000080a041981 */ /* 0x000164000c1e1d00 */
.L_x_17:
[----:B------:R-:W-:Y:S05]  /*1fa0*/  BSYNC.RECONVERGENT B1 ;  /* 0x0000000000017941 */ /* 0x000fea0003800200 */
.L_x_16:
[----:B------:R-:W-:Y:S05]  /*1fb0*/  @P0 BRA `(.L_x_15) ;  /* 0x0000000000580947 */ /* 0x000fea0003800000 */
[----:B------:R-:W-:Y:S01]  /*1fc0*/  ISETP.GE.AND P0, PT, R23, R24, PT ;  /* 0x000000181700720c */ /* 0x000fe20003f06270 */
[----:B------:R-:W1:-:S12]  /*1fd0*/  LDCU.64 UR4, c[0x0][0x3a0] ;  /* 0x00007400ff0477ac */ /* 0x000e580008000a00 */
[----:B0-----:R-:W-:-:S05]  /*1fe0*/  @P0 IMAD.IADD R8, R23, 0x1, -R24 ;  /* 0x0000000117080824 */ /* 0x001fca00078e0a18 */
[C---:B------:R-:W-:Y:S01]  /*1ff0*/  @P0 IADD3 R14, P1, PT, R8.reuse, R25, RZ ;  /* 0x00000019080e0210 */ /* 0x040fe20007f3e0ff */
[----:B-1----:R-:W-:Y:S02]  /*2000*/  @P0 IMAD.U32 R29, RZ, RZ, UR4 ;  /* 0x00000004ff1d0e24 */ /* 0x002fe4000f8e00ff */
[----:B------:R-:W-:Y:S01]  /*2010*/  @P0 IMAD.U32 R16, RZ, RZ, UR5 ;  /* 0x00000005ff100e24 */ /* 0x000fe2000f8e00ff */
[----:B------:R-:W-:Y:S02]  /*2020*/  @P0 LEA.HI.X.SX32 R25, R8, R27, 0x1, P1 ;  /* 0x0000001b08190211 */ /* 0x000fe400008f0eff */
[----:B------:R-:W-:-:S04]  /*2030*/  @P0 LEA R26, P1, R14, R29, 0x5 ;  /* 0x0000001d0e1a0211 */ /* 0x000fc800078228ff */
[----:B------:R-:W-:-:S05]  /*2040*/  @P0 LEA.HI.X R27, R14, R16, R25, 0x5, P1 ;  /* 0x000000100e1b0211 */ /* 0x000fca00008f2c19 */
[----:B------:R2:W5:Y:S04]  /*2050*/  @P0 LDG.E.64 R18, desc[UR8][R26.64+0x10] ;  /* 0x000010081a120981 */ /* 0x000568000c1e1b00 */
[----:B------:R2:W5:Y:S01]  /*2060*/  @P0 LDG.E.128 R8, desc[UR8][R26.64] ;  /* 0x000000081a080981 */ /* 0x000562000c1e1d00 */
[----:B------:R-:W-:Y:S01]  /*2070*/  @!P0 IADD3 R14, P1, PT, R23, R2, RZ ;  /* 0x00000002170e8210 */ /* 0x000fe20007f3e0ff */
[----:B------:R-:W-:Y:S02]  /*2080*/  @!P0 IMAD.U32 R29, RZ, RZ, UR4 ;  /* 0x00000004ff1d8e24 */ /* 0x000fe4000f8e00ff */
[----:B------:R-:W-:Y:S02]  /*2090*/  @!P0 IMAD.U32 R16, RZ, RZ, UR5 ;  /* 0x00000005ff108e24 */ /* 0x000fe4000f8e00ff */
[----:B------:R-:W-:Y:S01]  /*20a0*/  @!P0 IMAD.X R25, RZ, RZ, R3, P1 ;  /* 0x000000ffff198224 */ /* 0x000fe200008e0603 */
[----:B------:R-:W-:-:S02]  /*20b0*/  @!P0 LEA R2, P1, R14, R29, 0x5 ;  /* 0x0000001d0e028211 */ /* 0x000fc400078228ff */
[C---:B------:R-:W-:Y:S02]  /*20c0*/  LEA R22, P2, R14.reuse, R29, 0x5 ;  /* 0x0000001d0e167211 */ /* 0x040fe400078428ff */
[CCC-:B------:R-:W-:Y:S02]  /*20d0*/  @!P0 LEA.HI.X R3, R14.reuse, R16.reuse, R25.reuse, 0x5, P1 ;  /* 0x000000100e038211 */ /* 0x1c0fe400008f2c19 */
[----:B------:R-:W-:-:S05]  /*20e0*/  LEA.HI.X R23, R14, R16, R25, 0x5, P2 ;  /* 0x000000100e177211 */ /* 0x000fca00010f2c19 */
[----:B------:R2:W5:Y:S04]  /*20f0*/  LDG.E.64 R26, desc[UR8][R22.64+0x18] ;  /* 0x00001808161a7981 */ /* 0x000568000c1e1b00 */
[----:B------:R2:W5:Y:S04]  /*2100*/  @!P0 LDG.E.64 R18, desc[UR8][R2.64+0x10] ;  /* 0x0000100802128981 */ /* 0x000568000c1e1b00 */
[----:B------:R2:W5:Y:S02]  /*2110*/  @!P0 LDG.E.128 R8, desc[UR8][R2.64] ;  /* 0x0000000802088981 */ /* 0x000564000c1e1d00 */
.L_x_15:
[----:B------:R-:W-:Y:S05]  /*2120*/  BSYNC.RECONVERGENT B0 ;  /* 0x0000000000007941 */ /* 0x000fea0003800200 */
.L_x_11:
[----:B------:R-:W3:Y:S01]  /*2130*/  S2UR UR5, SR_CgaCtaId ;  /* 0x00000000000579c3 */ /* 0x000ee20000008800 */
[----:B------:R-:W-:Y:S02]  /*2140*/  UMOV UR4, 0x400 ;  /* 0x0000040000047882 */ /* 0x000fe40000000000 */
[----:B---3--:R-:W-:-:S06]  /*2150*/  ULEA UR4, UR5, UR4, 0x18 ;  /* 0x0000000405047291 */ /* 0x008fcc000f8ec0ff */
[----:B012---:R-:W-:-:S05]  /*2160*/  LEA R3, R15, UR4, 0x5 ;  /* 0x000000040f037c11 */ /* 0x007fca000f8e28ff */
[----:B-----5:R0:W-:Y:S04]  /*2170*/  STS.128 [R3], R4 ;  /* 0x0000000403007388 */ /* 0x0201e80000000c00 */
[----:B------:R-:W-:Y:S04]  /*2180*/  STS.128 [R3+0x2000], R8 ;  /* 0x0020000803007388 */ /* 0x000fe80000000c00 */
[----:B------:R-:W-:Y:S04]  /*2190*/  STS.64 [R3+0x10], R12 ;  /* 0x0000100c03007388 */ /* 0x000fe80000000a00 */
[----:B------:R-:W-:Y:S04]  /*21a0*/  STS.64 [R3+0x18], R20 ;  /* 0x0000181403007388 */ /* 0x000fe80000000a00 */
[----:B------:R-:W-:Y:S04]  /*21b0*/  STS.64 [R3+0x2010], R18 ;  /* 0x0020101203007388 */ /* 0x000fe80000000a00 */
[----:B------:R1:W-:Y:S01]  /*21c0*/  STS.64 [R3+0x2018], R26 ;  /* 0x0020181a03007388 */ /* 0x0003e20000000a00 */
[----:B------:R-:W-:Y:S06]  /*21d0*/  BAR.SYNC.DEFER_BLOCKING 0x0 ;  /* 0x0000000000007b1d */ /* 0x000fec0000010000 */
[----:B0-----:R-:W0:Y:S01]  /*21e0*/  S2R R6, SR_CgaCtaId ;  /* 0x0000000000067919 */ /* 0x001e220000008800 */
[----:B-1----:R-:W-:Y:S01]  /*21f0*/  IMAD.SHL.U32 R3, R15, 0x2, RZ ;  /* 0x000000020f037824 */ /* 0x002fe200078e00ff */
[----:B------:R-:W-:Y:S01]  /*2200*/  PREEXIT ;  /* 0x000000000000782d */ /* 0x000fe20000000000 */
[----:B------:R-:W-:Y:S03]  /*2210*/  BSSY.RECONVERGENT B0, `(.L_x_18) ;  /* 0x0000021000007945 */ /* 0x000fe60003800200 */
[----:B------:R-:W-:-:S02]  /*2220*/  VIMNMX R2, PT, PT, R3, R0, PT ;  /* 0x0000000003027248 */ /* 0x000fc40003fe0100 */
[----:B------:R-:W-:Y:S02]  /*2230*/  MOV R3, 0x400 ;  /* 0x0000040000037802 */ /* 0x000fe40000000f00 */
        /* <DEDUP_REMOVED lines=10> */
.L_x_20:
        /* <DEDUP_REMOVED lines=20> */
.L_x_19:
[----:B------:R-:W-:Y:S05]  /*2420*/  BSYNC.RECONVERGENT B0 ;  /* 0x0000000000007941 */ /* 0x000fea0003800200 */
.L_x_18:
[----:B------:R-:W-:Y:S01]  /*2430*/  IMAD.IADD R25, R2, 0x1, -R29 ;  /* 0x0000000102197824 */ /* 0x000fe200078e0a1d */
[----:B------:R-:W-:Y:S01]  /*2440*/  BSSY.RECONVERGENT B0, `(.L_x_21) ;  /* 0x0000014000007945 */ /* 0x000fe20003800200 */
[----:B------:R-:W-:Y:S01]  /*2450*/  IMAD R26, R29, 0x20, R26 ;  /* 0x000000201d1a7824 */ /* 0x000fe200078e021a */
[----:B------:R-:W-:Y:S01]  /*2460*/  PLOP3.LUT P0, PT, PT, PT, PT, 0x8, 0x80 ;  /* 0x000000000080781c */ /* 0x000fe20003f0e170 */
[----:B------:R-:W-:Y:S02]  /*2470*/  IMAD R31, R25, 0x20, R14 ;  /* 0x00000020191f7824 */ /* 0x000fe400078e020e */
[----:B------:R-:W-:Y:S01]  /*2480*/  IMAD.IADD R25, R24, 0x1, R25 ;  /* 0x0000000118197824 */ /* 0x000fe200078e0219 */
[----:B------:R-:W-:Y:S04]  /*2490*/  LDS.128 R8, [R26] ;  /* 0x000000001a087984 */ /* 0x000fe80000000c00 */
[----:B------:R-:W0:Y:S01]  /*24a0*/  LDS.128 R4, [R31] ;  /* 0x000000001f047984 */ /* 0x000e220000000c00 */
[----:B------:R-:W-:-:S03]  /*24b0*/  ISETP.GE.AND P1, PT, R25, R0, PT ;  /* 0x000000001900720c */ /* 0x000fc60003f26270 */
        /* <DEDUP_REMOVED lines=12> */
.L_x_22:
[----:B------:R-:W-:Y:S05]  /*2580*/  BSYNC.RECONVERGENT B0 ;  /* 0x0000000000007941 */ /* 0x000fea0003800200 */
.L_x_21:
[----:B------:R-:W0:Y:S01]  /*2590*/  @P0 LDS.128 R20, [R31+0x20] ;  /* 0x000020001f140984 */ /* 0x000e220000000c00 */
[C---:B--2---:R-:W-:Y:S01]  /*25a0*/  PRMT R3, R19.reuse, 0x7772, RZ ;  /* 0x0000777213037816 */ /* 0x044fe200000000ff */
[----:B------:R-:W1:Y:S01]  /*25b0*/  S2UR UR6, SR_CgaCtaId ;  /* 0x00000000000679c3 */ /* 0x000e620000008800 */
[----:B------:R-:W-:Y:S01]  /*25c0*/  PRMT R14, R19, 0x7773, RZ ;  /* 0x00007773130e7816 */ /* 0x000fe200000000ff */
[----:B------:R-:W2:Y:S01]  /*25d0*/  LDS.64 R12, [R26+0x18] ;  /* 0x000018001a0c7984 */ /* 0x000ea20000000a00 */
[----:B------:R-:W-:Y:S01]  /*25e0*/  VIADD R33, R25, 0x1 ;  /* 0x0000000119217836 */ /* 0x000fe20000000000 */
[C---:B------:R-:W-:Y:S01]  /*25f0*/  PRMT R30, R18.reuse, 0x7773, RZ ;  /* 0x00007773121e7816 */ /* 0x040fe200000000ff */
[----:B------:R-:W-:Y:S01]  /*2600*/  @!P0 IMAD.MOV R33, RZ, RZ, R25 ;  /* 0x000000ffff218224 */ /* 0x000fe200078e0219 */
[----:B------:R-:W3:Y:S01]  /*2610*/  LDS.64 R16, [R31+0x10] ;  /* 0x000010001f107984 */ /* 0x000ee20000000a00 */
[----:B------:R-:W-:Y:S01]  /*2620*/  @P0 PRMT R14, R3, 0x3340, R14 ;  /* 0x00003340030e0816 */ /* 0x000fe2000000000e */
[----:B------:R-:W-:Y:S01]  /*2630*/  @P0 IMAD.MOV.U32 R25, RZ, RZ, R27 ;  /* 0x000000ffff190224 */ /* 0x000fe200078e001b */
[C---:B------:R-:W-:Y:S01]  /*2640*/  PRMT R35, R18.reuse, 0x7772, RZ ;  /* 0x0000777212237816 */ /* 0x040fe200000000ff */
[----:B------:R4:W5:Y:S01]  /*2650*/  LDS.64 R2, [R26+0x10] ;  /* 0x000010001a027984 */ /* 0x0009620000000a00 */
[----:B------:R-:W-:Y:S01]  /*2660*/  PRMT R4, R19, 0x7771, RZ ;  /* 0x0000777113047816 */ /* 0x000fe200000000ff */
[----:B------:R-:W-:Y:S01]  /*2670*/  UMOV UR5, 0x400 ;  /* 0x0000040000057882 */ /* 0x000fe20000000000 */
[----:B------:R-:W-:Y:S01]  /*2680*/  @P0 PRMT R30, R35, 0x3340, R30 ;  /* 0x00003340231e0816 */ /* 0x000fe2000000001e */
[----:B------:R-:W-:Y:S01]  /*2690*/  @!P0 IMAD.MOV.U32 R25, RZ, RZ, R8 ;  /* 0x000000ffff198224 */ /* 0x000fe200078e0008 */
[----:B------:R-:W-:Y:S01]  /*26a0*/  @P0 PRMT R5, R19, 0x3340, R4 ;  /* 0x0000334013050816 */ /* 0x000fe20000000004 */
[----:B------:R-:W-:Y:S01]  /*26b0*/  BSSY.RECONVERGENT B0, `(.L_x_23) ;  /* 0x0000037000007945 */ /* 0x000fe20003800200 */
[----:B------:R-:W-:Y:S01]  /*26c0*/  ISETP.GE.AND P1, PT, R33, R0, PT ;  /* 0x000000002100720c */ /* 0x000fe20003f26270 */
[----:B----4-:R-:W-:Y:S01]  /*26d0*/  @P0 IMAD.MOV.U32 R26, RZ, RZ, R28 ;  /* 0x000000ffff1a0224 */ /* 0x010fe200078e001c */
[----:B------:R-:W-:Y:S01]  /*26e0*/  PRMT R33, R18, 0x7771, RZ ;  /* 0x0000777112217816 */ /* 0x000fe200000000ff */
[----:B------:R-:W-:Y:S01]  /*26f0*/  @!P0 IMAD.MOV.U32 R26, RZ, RZ, R9 ;  /* 0x000000ffff1a8224 */ /* 0x000fe200078e0009 */
[----:B------:R-:W-:-:S02]  /*2700*/  @P0 PRMT R14, R5, 0x5410, R14 ;  /* 0x00005410050e0816 */ /* 0x000fc4000000000e */
[----:B------:R-:W-:Y:S01]  /*2710*/  @P0 PRMT R33, R18, 0x3340, R33 ;  /* 0x0000334012210816 */ /* 0x000fe20000000021 */
[----:B-1----:R-:W-:Y:S01]  /*2720*/  ULEA UR4, UR6, UR5, 0x18 ;  /* 0x0000000506047291 */ /* 0x002fe2000f8ec0ff */
[----:B------:R1:W4:Y:S01]  /*2730*/  @P0 LDS.64 R18, [R31+0x38] ;  /* 0x000038001f120984 */ /* 0x0003220000000a00 */
[----:B0-----:R-:W-:Y:S02]  /*2740*/  @P0 IMAD.MOV.U32 R27, RZ, RZ, R20 ;  /* 0x000000ffff1b0224 */ /* 0x001fe400078e0014 */
[----:B------:R-:W-:Y:S02]  /*2750*/  @P0 IMAD.MOV.U32 R28, RZ, RZ, R21 ;  /* 0x000000ffff1c0224 */ /* 0x000fe400078e0015 */
[----:B------:R-:W-:Y:S01]  /*2760*/  @P0 IMAD.MOV.U32 R20, RZ, RZ, R6 ;  /* 0x000000ffff140224 */ /* 0x000fe200078e0006 */
[C---:B--2---:R-:W-:Y:S01]  /*2770*/  PRMT R32, R12.reuse, 0x7773, RZ ;  /* 0x000077730c207816 */ /* 0x044fe200000000ff */
[----:B------:R-:W-:Y:S01]  /*2780*/  @P0 IMAD.MOV.U32 R21, RZ, RZ, R7 ;  /* 0x000000ffff150224 */ /* 0x000fe200078e0007 */
[C---:B------:R-:W-:Y:S01]  /*2790*/  PRMT R35, R12.reuse, 0x7772, RZ ;  /* 0x000077720c237816 */ /* 0x040fe200000000ff */
[----:B------:R-:W-:Y:S01]  /*27a0*/  @P0 IMAD.MOV.U32 R6, RZ, RZ, R22 ;  /* 0x000000ffff060224 */ /* 0x000fe200078e0016 */
[C---:B------:R-:W-:Y:S01]  /*27b0*/  PRMT R22, R13.reuse, 0x7773, RZ ;  /* 0x000077730d167816 */ /* 0x040fe200000000ff */
[----:B------:R-:W-:Y:S01]  /*27c0*/  @P0 IMAD.MOV.U32 R7, RZ, RZ, R23 ;  /* 0x000000ffff070224 */ /* 0x000fe200078e0017 */
[----:B------:R-:W-:Y:S01]  /*27d0*/  PRMT R23, R13, 0x7772, RZ ;  /* 0x000077720d177816 */ /* 0x000fe200000000ff */
[----:B---3--:R-:W-:Y:S01]  /*27e0*/  @P0 IMAD.MOV.U32 R4, RZ, RZ, R16 ;  /* 0x000000ffff040224 */ /* 0x008fe200078e0010 */
[C---:B------:R-:W-:Y:S01]  /*27f0*/  PRMT R37, R12.reuse, 0x7771, RZ ;  /* 0x000077710c257816 */ /* 0x040fe200000000ff */
[----:B------:R-:W-:Y:S01]  /*2800*/  @P0 IMAD.MOV.U32 R5, RZ, RZ, R17 ;  /* 0x000000ffff050224 */ /* 0x000fe200078e0011 */
[----:B------:R-:W-:Y:S01]  /*2810*/  @!P0 PRMT R22, R23, 0x3340, R22 ;  /* 0x0000334017168816 */ /* 0x000fe20000000016 */
[----:B------:R1:W0:Y:S01]  /*2820*/  @P0 LDS.64 R16, [R31+0x30] ;  /* 0x000030001f100984 */ /* 0x0002220000000a00 */
[----:B------:R-:W-:Y:S01]  /*2830*/  @!P0 PRMT R23, R35, 0x3340, R32 ;  /* 0x0000334023178816 */ /* 0x000fe20000000020 */
[----:B------:R-:W-:Y:S01]  /*2840*/  VIADD R35, R29, 0x1 ;  /* 0x000000011d237836 */ /* 0x000fe20000000000 */
[----:B------:R-:W-:Y:S01]  /*2850*/  PRMT R32, R13, 0x7771, RZ ;  /* 0x000077710d207816 */ /* 0x000fe200000000ff */
[----:B------:R-:W-:Y:S01]  /*2860*/  @P0 IMAD.MOV R35, RZ, RZ, R29 ;  /* 0x000000ffff230224 */ /* 0x000fe200078e021d */
[----:B------:R-:W-:Y:S01]  /*2870*/  LEA R29, R29, UR4, 0x5 ;  /* 0x000000041d1d7c11 */ /* 0x000fe2000f8e28ff */
[----:B-----5:R-:W-:Y:S01]  /*2880*/  @!P0 IMAD.MOV.U32 R4, RZ, RZ, R2 ;  /* 0x000000ffff048224 */ /* 0x020fe200078e0002 */
[----:B------:R-:W-:Y:S01]  /*2890*/  @!P0 PRMT R31, R13, 0x3340, R32 ;  /* 0x000033400d1f8816 */ /* 0x000fe20000000020 */
[----:B------:R-:W-:Y:S01]  /*28a0*/  @!P0 IMAD.MOV.U32 R5, RZ, RZ, R3 ;  /* 0x000000ffff058224 */ /* 0x000fe200078e0003 */
[----:B------:R-:W-:Y:S01]  /*28b0*/  @!P0 PRMT R32, R12, 0x3340, R37 ;  /* 0x000033400c208816 */ /* 0x000fe20000000025 */
[----:B------:R-:W-:Y:S01]  /*28c0*/  @!P0 IMAD.MOV.U32 R20, RZ, RZ, R10 ;  /* 0x000000ffff148224 */ /* 0x000fe200078e000a */
[----:B------:R1:W2:Y:S01]  /*28d0*/  @!P0 LDS.64 R2, [R29+0x30] ;  /* 0x000030001d028984 */ /* 0x0002a20000000a00 */
[----:B------:R-:W-:-:S03]  /*28e0*/  @!P0 IMAD.MOV.U32 R21, RZ, RZ, R11 ;  /* 0x000000ffff158224 */ /* 0x000fc600078e000b */
[----:B------:R1:W3:Y:S04]  /*28f0*/  @!P0 LDS.64 R12, [R29+0x38] ;  /* 0x000038001d0c8984 */ /* 0x0002e80000000a00 */
[----:B------:R1:W0:Y:S01]  /*2900*/  @!P0 LDS.128 R8, [R29+0x20] ;  /* 0x000020001d088984 */ /* 0x0002220000000c00 */
        /* <DEDUP_REMOVED lines=11> */
[----:B---3--:R-:W-:Y:S02]  /*29c0*/  @P1 IMAD.MOV.U32 R13, RZ, RZ, R19 ;  /* 0x000000ffff0d1224 */ /* 0x008fe400078e0013 */
[----:B------:R-:W-:Y:S02]  /*29d0*/  @P1 IMAD.MOV.U32 R12, RZ, RZ, R18 ;  /* 0x000000ffff0c1224 */ /* 0x000fe400078e0012 */
[----:B------:R-:W-:Y:S02]  /*29e0*/  @P1 IMAD.MOV.U32 R8, RZ, RZ, R27 ;  /* 0x000000ffff081224 */ /* 0x000fe400078e001b */
[----:B------:R-:W-:-:S02]  /*29f0*/  @P1 IMAD.MOV.U32 R9, RZ, RZ, R28 ;  /* 0x000000ffff091224 */ /* 0x000fc400078e001c */
[----:B--2---:R-:W-:Y:S02]  /*2a00*/  @P1 IMAD.MOV.U32 R2, RZ, RZ, R16 ;  /* 0x000000ffff021224 */ /* 0x004fe400078e0010 */
[----:B------:R-:W-:-:S07]  /*2a10*/  @P1 IMAD.MOV.U32 R3, RZ, RZ, R17 ;  /* 0x000000ffff031224 */ /* 0x000fce00078e0011 */
.L_x_24:
[----:B------:R-:W-:Y:S05]  /*2a20*/  BSYNC.RECONVERGENT B0 ;  /* 0x0000000000007941 */ /* 0x000fea0003800200 */
.L_x_23:
[----:B------:R-:W4:Y:S01]  /*2a30*/  LDCU.U8 UR4, c[0x0][0x380] ;  /* 0x00007000ff0477ac */ /* 0x000f220008000000 */
[----:B------:R-:W1:Y:S01]  /*2a40*/  S2R R6, SR_CTAID.X ;  /* 0x0000000000067919 */ /* 0x000e620000002500 */
[----:B------:R-:W-:Y:S01]  /*2a50*/  @P0 PRMT R30, R33, 0x5410, R30 ;  /* 0x00005410211e0816 */ /* 0x000fe2000000001e */
[----:B------:R-:W-:Y:S01]  /*2a60*/  IMAD.SHL.U32 R7, R15, 0x2, RZ ;  /* 0x000000020f077824 */ /* 0x000fe200078e00ff */
[----:B------:R-:W-:Y:S01]  /*2a70*/  @!P0 PRMT R14, R31, 0x5410, R22 ;  /* 0x000054101f0e8816 */ /* 0x000fe20000000016 */
[----:B------:R-:W-:Y:S01]  /*2a80*/  IMAD.MOV.U32 R18, RZ, RZ, R20 ;  /* 0x000000ffff127224 */ /* 0x000fe200078e0014 */
[----:B------:R-:W-:Y:S01]  /*2a90*/  @!P0 PRMT R30, R32, 0x5410, R23 ;  /* 0x00005410201e8816 */ /* 0x000fe20000000017 */
[----:B------:R-:W-:Y:S01]  /*2aa0*/  IMAD.MOV.U32 R19, RZ, RZ, R21 ;  /* 0x000000ffff137224 */ /* 0x000fe200078e0015 */
[----:B------:R-:W-:Y:S01]  /*2ab0*/  ULEA UR5, UR6, UR5, 0x18 ;  /* 0x0000000506057291 */ /* 0x000fe2000f8ec0ff */
[----:B0-----:R-:W-:Y:S02]  /*2ac0*/  IMAD.MOV.U32 R16, RZ, RZ, R25 ;  /* 0x000000ffff107224 */ /* 0x001fe400078e0019 */
[----:B------:R-:W-:Y:S01]  /*2ad0*/  IMAD.MOV.U32 R17, RZ, RZ, R26 ;  /* 0x000000ffff117224 */ /* 0x000fe200078e001a */
[----:B----4-:R-:W-:-:S04]  /*2ae0*/  UPRMT UR4, UR4, 0x8880, URZ ;  /* 0x0000888004047896 */ /* 0x010fc800080000ff */
[----:B------:R-:W-:Y:S01]  /*2af0*/  UISETP.NE.AND UP0, UPT, UR4, URZ, UPT ;  /* 0x000000ff0400728c */ /* 0x000fe2000bf05270 */
[----:B------:R-:W-:Y:S08]  /*2b00*/  BAR.SYNC.DEFER_BLOCKING 0x0 ;  /* 0x0000000000007b1d */ /* 0x000ff00000010000 */
[----:B------:R-:W-:Y:S05]  /*2b10*/  BRA.U !UP0, `(.L_x_25) ;  /* 0x0000000108b47547 */ /* 0x000fea000b800000 */
[----:B------:R-:W0:Y:S01]  /*2b20*/  S2R R20, SR_LANEID ;  /* 0x0000000000147919 */ /* 0x000e220000000000 */
[----:B------:R-:W-:Y:S02]  /*2b30*/  LOP3.LUT R7, R7, 0x7c0, RZ, 0xc0, !PT ;  /* 0x000007c007077812 */ /* 0x000fe400078ec0ff */
[----:B------:R-:W-:Y:S02]  /*2b40*/  ISETP.NE.AND P0, PT, R15, RZ, PT ;  /* 0x000000ff0f00720c */ /* 0x000fe40003f05270 */
[----:B------:R-:W-:Y:S02]  /*2b50*/  PRMT R30, R30, 0x7650, R30 ;  /* 0x000076501e1e7816 */ /* 0x000fe4000000001e */
[----:B-1----:R-:W-:Y:S02]  /*2b60*/  PRMT R31, R14, 0x7650, R14 ;  /* 0x000076500e1f7816 */ /* 0x002fe4000000000e */
[----:B---3--:R-:W-:Y:S02]  /*2b70*/  PRMT R24, R12, 0x7650, R12 ;  /* 0x000076500c187816 */ /* 0x008fe4000000000c */
[----:B------:R-:W-:Y:S01]  /*2b80*/  PRMT R25, R13, 0x7650, R13 ;  /* 0x000076500d197816 */ /* 0x000fe2000000000d */
[----:B0-----:R-:W-:-:S04]  /*2b90*/  IMAD R21, R20, 0x2, R7 ;  /* 0x0000000214157824 */ /* 0x001fc800078e0207 */
[C---:B------:R-:W-:Y:S01]  /*2ba0*/  IMAD.IADD R20, R21.reuse, 0x1, -R20 ;  /* 0x0000000115147824 */ /* 0x040fe200078e0a14 */
[----:B------:R-:W-:-:S04]  /*2bb0*/  LEA R29, R21, UR5, 0x5 ;  /* 0x00000005151d7c11 */ /* 0x000fc8000f8e28ff */
[----:B------:R-:W-:Y:S01]  /*2bc0*/  LEA R14, R20, UR5, 0x5 ;  /* 0x00000005140e7c11 */ /* 0x000fe2000f8e28ff */
[----:B------:R-:W-:Y:S04]  /*2bd0*/  STS.128 [R29], R16 ;  /* 0x000000101d007388 */ /* 0x000fe80000000c00 */
[----:B------:R-:W-:Y:S04]  /*2be0*/  STS.128 [R29+0x20], R8 ;  /* 0x000020081d007388 */ /* 0x000fe80000000c00 */
[----:B------:R-:W-:Y:S04]  /*2bf0*/  STS.64 [R29+0x10], R4 ;  /* 0x000010041d007388 */ /* 0x000fe80000000a00 */
[----:B------:R-:W-:Y:S04]  /*2c00*/  STS.64 [R29+0x18], R30 ;  /* 0x0000181e1d007388 */ /* 0x000fe80000000a00 */
[----:B--2---:R0:W-:Y:S04]  /*2c10*/  STS.64 [R29+0x30], R2 ;  /* 0x000030021d007388 */ /* 0x0041e80000000a00 */
[----:B------:R-:W-:Y:S01]  /*2c20*/  STS.64 [R29+0x38], R24 ;  /* 0x000038181d007388 */ /* 0x000fe20000000a00 */
[----:B------:R-:W-:-:S03]  /*2c30*/  NOP ;  /* 0x0000000000007918 */ /* 0x000fc60000000000 */
[----:B------:R-:W-:Y:S01]  /*2c40*/  LDS.64 R22, [R14+0x10] ;  /* 0x000010000e167984 */ /* 0x000fe20000000a00 */
[----:B0-----:R-:W-:Y:S01]  /*2c50*/  LOP3.LUT R2, R15, 0x1f, RZ, 0xc0, !PT ;  /* 0x0000001f0f027812 */ /* 0x001fe200078ec0ff */
[----:B------:R-:W-:Y:S02]  /*2c60*/  IMAD.MOV.U32 R3, RZ, RZ, RZ ;  /* 0x000000ffff037224 */ /* 0x000fe400078e00ff */
[----:B------:R-:W-:Y:S02]  /*2c70*/  LDS.64 R12, [R14+0x410] ;  /* 0x000410000e0c7984 */ /* 0x000fe40000000a00 */
[----:B------:R-:W-:Y:S02]  /*2c80*/  IMAD.IADD R2, R7, 0x1, R2 ;  /* 0x0000000107027824 */ /* 0x000fe400078e0202 */
[----:B------:R-:W-:Y:S02]  /*2c90*/  LDS.64 R26, [R14+0x18] ;  /* 0x000018000e1a7984 */ /* 0x000fe40000000a00 */
[----:B------:R-:W-:-:S02]  /*2ca0*/  IMAD.WIDE.U32 R6, R6, 0x200, R2 ;  /* 0x0000020006067825 */ /* 0x000fc400078e0002 */
[----:B------:R-:W-:Y:S04]  /*2cb0*/  LDS.64 R20, [R14+0x418] ;  /* 0x000418000e147984 */ /* 0x000fe80000000a00 */
[----:B------:R-:W-:Y:S04]  /*2cc0*/  LDS.128 R16, [R14] ;  /* 0x000000000e107984 */ /* 0x000fe80000000c00 */
[----:B------:R-:W-:Y:S04]  /*2cd0*/  LDS.128 R8, [R14+0x400] ;  /* 0x000400000e087984 */ /* 0x000fe80000000c00 */
[----:B------:R-:W-:Y:S01]  /*2ce0*/  @!P0 STS [UR5+0x4000], R0 ;  /* 0x00400000ff008988 */ /* 0x000fe20008000805 */
[----:B------:R-:W-:Y:S06]  /*2cf0*/  BAR.SYNC.DEFER_BLOCKING 0x0 ;  /* 0x0000000000007b1d */ /* 0x000fec0000010000 */
[----:B------:R-:W0:Y:S01]  /*2d00*/  LDS R25, [UR5+0x4000] ;  /* 0x00400005ff197984 */ /* 0x000e220008000800 */
[----:B------:R-:W1:Y:S02]  /*2d10*/  LDCU.64 UR4, c[0x0][0x3a0] ;  /* 0x00007400ff0477ac */ /* 0x000e640008000a00 */
[----:B-1----:R-:W-:-:S04]  /*2d20*/  LEA R4, P1, R6, UR4, 0x5 ;  /* 0x0000000406047c11 */ /* 0x002fc8000f8228ff */
[----:B------:R-:W-:Y:S02]  /*2d30*/  LEA.HI.X R5, R6, UR5, R7, 0x5, P1 ;  /* 0x0000000506057c11 */ /* 0x000fe400088f2c07 */
[C---:B0-----:R-:W-:Y:S01]  /*2d40*/  ISETP.GE.AND P0, PT, R2.reuse, R25, PT ;  /* 0x000000190200720c */ /* 0x041fe20003f06270 */
[----:B------:R-:W-:-:S12]  /*2d50*/  VIADD R2, R2, 0x20 ;  /* 0x0000002002027836 */ /* 0x000fd80000000000 */
[----:B------:R0:W-:Y:S04]  /*2d60*/  @!P0 STG.E.128 desc[UR8][R4.64], R16 ;  /* 0x0000001004008986 */ /* 0x0001e8000c101d08 */
[----:B------:R0:W-:Y:S04]  /*2d70*/  @!P0 STG.E.64 desc[UR8][R4.64+0x10], R22 ;  /* 0x0000101604008986 */ /* 0x0001e8000c101b08 */
[----:B------:R0:W-:Y:S01]  /*2d80*/  @!P0 STG.E.64 desc[UR8][R4.64+0x18], R26 ;  /* 0x0000181a04008986 */ /* 0x0001e2000c101b08 */
[----:B------:R-:W-:-:S13]  /*2d90*/  ISETP.GE.AND P0, PT, R2, R25, PT ;  /* 0x000000190200720c */ /* 0x000fda0003f06270 */
[----:B0-----:R-:W-:Y:S05]  /*2da0*/  @P0 EXIT ;  /* 0x000000000000094d */ /* 0x001fea0003800000 */
[----:B------:R-:W-:Y:S04]  /*2db0*/  STG.E.128 desc[UR8][R4.64+0x400], R8 ;  /* 0x0004000804007986 */ /* 0x000fe8000c101d08 */
[----:B------:R-:W-:Y:S04]  /*2dc0*/  STG.E.64 desc[UR8][R4.64+0x410], R12 ;  /* 0x0004100c04007986 */ /* 0x000fe8000c101b08 */
[----:B------:R-:W-:Y:S01]  /*2dd0*/  STG.E.64 desc[UR8][R4.64+0x418], R20 ;  /* 0x0004181404007986 */ /* 0x000fe2000c101b08 */
[----:B------:R-:W-:Y:S05]  /*2de0*/  EXIT ;  /* 0x000000000000794d */ /* 0x000fea0003800000 */
.L_x_25:
        /* <DEDUP_REMOVED lines=22> */
[----:B------:R-:W-:Y:S02]  /*2f50*/  IMAD.WIDE.U32 R4, R6, 0x200, R2 ;  /* 0x0000020006047825 */ /* 0x000fe400078e0002 */
[----:B------:R-:W-:Y:S02]  /*2f60*/  LDS.64 R22, [R26+0x18] ;  /* 0x000018001a167984 */ /* 0x000fe40000000a00 */
[C---:B------:R-:W-:Y:S01]  /*2f70*/  IMAD.IADD R3, R7.reuse, 0x1, R2 ;  /* 0x0000000107037824 */ /* 0x040fe200078e0202 */
[----:B------:R-:W-:Y:S01]  /*2f80*/  IADD3 R7, P1, PT, R7, R4, RZ ;  /* 0x0000000407077210 */ /* 0x000fe20007f3e0ff */
[----:B------:R-:W-:Y:S04]  /*2f90*/  LDS.64 R20, [R26+0x418] ;  /* 0x000418001a147984 */ /* 0x000fe80000000a00 */
[----:B------:R-:W-:Y:S01]  /*2fa0*/  LDS.128 R16, [R26] ;  /* 0x000000001a107984 */ /* 0x000fe20000000c00 */
[----:B------:R-:W-:-:S02]  /*2fb0*/  IMAD.X R4, RZ, RZ, R5, P1 ;  /* 0x000000ffff047224 */ /* 0x000fc400008e0605 */
[----:B------:R-:W-:Y:S01]  /*2fc0*/  VIADD R5, R3, 0x20 ;  /* 0x0000002003057836 */ /* 0x000fe20000000000 */
[----:B------:R-:W-:Y:S04]  /*2fd0*/  LDS.128 R8, [R26+0x400] ;  /* 0x000400001a087984 */ /* 0x000fe80000000c00 */
[----:B------:R-:W-:Y:S01]  /*2fe0*/  @!P0 STS [UR5+0x4000], R0 ;  /* 0x00400000ff008988 */ /* 0x000fe20008000805 */
[----:B------:R-:W-:Y:S06]  /*2ff0*/  BAR.SYNC.DEFER_BLOCKING 0x0 ;  /* 0x0000000000007b1d */ /* 0x000fec0000010000 */
[----:B------:R-:W0:Y:S01]  /*3000*/  LDS R14, [UR5+0x4000] ;  /* 0x00400005ff0e7984 */ /* 0x000e220008000800 */
[----:B------:R-:W1:Y:S02]  /*3010*/  LDCU.64 UR4, c[0x0][0x388] ;  /* 0x00007100ff0477ac */ /* 0x000e640008000a00 */
[----:B-1----:R-:W-:-:S02]  /*3020*/  LEA R2, P1, R7, UR4, 0x5 ;  /* 0x0000000407027c11 */ /* 0x002fc4000f8228ff */
[-C--:B0-----:R-:W-:Y:S02]  /*3030*/  ISETP.GE.AND P0, PT, R3, R14.reuse, PT ;  /* 0x0000000e0300720c */ /* 0x081fe40003f06270 */
[----:B------:R-:W-:Y:S02]  /*3040*/  LEA.HI.X R3, R7, UR5, R4, 0x5, P1 ;  /* 0x0000000507037c11 */ /* 0x000fe400088f2c04 */
[----:B------:R-:W-:-:S09]  /*3050*/  ISETP.GE.AND P1, PT, R5, R14, PT ;  /* 0x0000000e0500720c */ /* 0x000fd20003f26270 */
[----:B------:R0:W-:Y:S04]  /*3060*/  @!P0 STG.E.128 desc[UR8][R2.64], R16 ;  /* 0x0000001002008986 */ /* 0x0001e8000c101d08 */
[----:B------:R0:W-:Y:S04]  /*3070*/  @!P0 STG.E.64 desc[UR8][R2.64+0x10], R24 ;  /* 0x0000101802008986 */ /* 0x0001e8000c101b08 */
[----:B------:R0:W-:Y:S01]  /*3080*/  @!P0 STG.E.64 desc[UR8][R2.64+0x18], R22 ;  /* 0x0000181602008986 */ /* 0x0001e2000c101b08 */
[----:B------:R-:W-:Y:S05]  /*3090*/  @P1 EXIT ;  /* 0x000000000000194d */ /* 0x000fea0003800000 */
[----:B------:R-:W-:Y:S04]  /*30a0*/  STG.E.128 desc[UR8][R2.64+0x400], R8 ;  /* 0x0004000802007986 */ /* 0x000fe8000c101d08 */
[----:B------:R-:W-:Y:S04]  /*30b0*/  STG.E.64 desc[UR8][R2.64+0x410], R12 ;  /* 0x0004100c02007986 */ /* 0x000fe8000c101b08 */
[----:B------:R-:W-:Y:S01]  /*30c0*/  STG.E.64 desc[UR8][R2.64+0x418], R20 ;  /* 0x0004181402007986 */ /* 0x000fe2000c101b08 */
[----:B------:R-:W-:Y:S05]  /*30d0*/  EXIT ;  /* 0x000000000000794d */ /* 0x000fea0003800000 */
.L_x_26:
[----:B------:R-:W-:-:S00]  /*30e0*/  BRA `(.L_x_26) ;  /* 0xfffffffc00fc7947 */ /* 0x000fc0000383ffff */
[----:B------:R-:W-:-:S00]  /*30f0*/  NOP ;  /* 0x0000000000007918 */ /* 0x000fc00000000000 */
        /* <DEDUP_REMOVED lines=8> */
.L_x_133:


//--------------------- .text._ZN3cub18CUB_300001_SM_10006detail10merge_sort30DeviceMergeSortPartitionKernelIN6thrust24THRUST_300001_SM_1000_NS6detail15normal_iteratorINS5_10device_ptrI9mystruct1EEEEmN4cuda3std3__44lessIS9_EES9_EEvbT_PT2_T0_SK_PSK_T1_SK_i --------------------------
	.section	.text._ZN3cub18CUB_300001_SM_10006detail10merge_sort30DeviceMergeSortPartitionKernelIN6thrust24THRUST_300001_SM_1000_NS6detail15normal_iteratorINS5_10device_ptrI9mystruct1EEEEmN4cuda3std3__44lessIS9_EES9_EEvbT_PT2_T0_SK_PSK_T1_SK_i,"ax",@progbits
	.align	128
        .global         _ZN3cub18CUB_300001_SM_10006detail10merge_sort30DeviceMergeSortPartitionKernelIN6thrust24THRUST_300001_SM_1000_NS6detail15normal_iteratorINS5_10device_ptrI9mystruct1EEEEmN4cuda3std3__44lessIS9_EES9_EEvbT_PT2_T0_SK_PSK_T1_SK_i
        .type           _ZN3cub18CUB_300001_SM_10006detail10merge_sort30DeviceMergeSortPartitionKernelIN6thrust24THRUST_300001_SM_1000_NS6detail15normal_iteratorINS5_10device_ptrI9mystruct1EEEEmN4cuda3std3__44lessIS9_EES9_EEvbT_PT2_T0_SK_PSK_T1_SK_i,@function
        .size           _ZN3cub18CUB_300001_SM_10006detail10merge_sort30DeviceMergeSortPartitionKernelIN6thrust24THRUST_300001_SM_1000_NS6detail15normal_iteratorINS5_10device_ptrI9mystruct1EEEEmN4cuda3std3__44lessIS9_EES9_EEvbT_PT2_T0_SK_PSK_T1_SK_i,(.L_x_134 - _ZN3cub18CUB_300001_SM_10006detail10merge_sort30DeviceMergeSortPartitionKernelIN6thrust24THRUST_300001_SM_1000_NS6detail15normal_iteratorINS5_10device_ptrI9mystruct1EEEEmN4cuda3std3__44lessIS9_EES9_EEvbT_PT2_T0_SK_PSK_T1_SK_i)
        .other          _ZN3cub18CUB_300001_SM_10006detail10merge_sort30DeviceMergeSortPartitionKernelIN6thrust24THRUST_300001_SM_1000_NS6detail15normal_iteratorINS5_10device_ptrI9mystruct1EEEEmN4cuda3std3__44lessIS9_EES9_EEvbT_PT2_T0_SK_PSK_T1_SK_i,@"STO_CUDA_ENTRY STV_DEFAULT"
_ZN3cub18CUB_300001_SM_10006detail10merge_sort30DeviceMergeSortPartitionKernelIN6thrust24THRUST_300001_SM_1000_NS6detail15normal_iteratorINS5_10device_ptrI9mystruct1EEEEmN4cuda3std3__44lessIS9_EES9_EEvbT_PT2_T0_SK_PSK_T1_SK_i:
.text._ZN3cub18CUB_300001_SM_10006detail10merge_sort30DeviceMergeSortPartitionKernelIN6thrust24THRUST_300001_SM_1000_NS6detail15normal_iteratorINS5_10device_ptrI9mystruct1EEEEmN4cuda3std3__44lessIS9_EES9_EEvbT_PT2_T0_SK_PSK_T1_SK_i:
[----:B------:R-:W-:Y:S01]  /*0000*/  LDC R1, c[0x0][0x37c] ;  /* 0x0000df00ff017b82 */ /* 0x000fe20000000800 */
[----:B------:R-:W0:Y:S01]  /*0010*/  S2R R0, SR_CTAID.X ;  /* 0x0000000000007919 */ /* 0x000e220000002500 */
[----:B------:R-:W0:Y:S01]  /*0020*/  LDCU UR4, c[0x0][0x360] ;  /* 0x00006c00ff0477ac */ /* 0x000e220008000800 */
[----:B------:R-:W0:Y:S01]  /*0030*/  S2R R3, SR_TID.X ;  /* 0x0000000000037919 */ /* 0x000e220000002100 */
[----:B------:R-:W1:Y:S01]  /*0040*/  LDCU.64 UR10, c[0x0][0x3a0] ;  /* 0x00007400ff0a77ac */ /* 0x000e620008000a00 */
[----:B0-----:R-:W-:-:S05]  /*0050*/  IMAD R0, R0, UR4, R3 ;  /* 0x0000000400007c24 */ /* 0x001fca000f8e0203 */
[----:B-1----:R-:W-:-:S04]  /*0060*/  ISETP.GE.U32.AND P0, PT, R0, UR10, PT ;  /* 0x0000000a00007c0c */ /* 0x002fc8000bf06070 */
[----:B------:R-:W-:-:S13]  /*0070*/  ISETP.GE.U32.AND.EX P0, PT, RZ, UR11, PT, P0 ;  /* 0x0000000bff007c0c */ /* 0x000fda000bf06100 */
[----:B------:R-:W-:Y:S05]  /*0080*/  @P0 EXIT ;  /* 0x000000000000094d */ /* 0x000fea0003800000 */
[----:B------:R-:W0:Y:S01]  /*0090*/  LDCU.64 UR6, c[0x0][0x3b8] ;  /* 0x00007700ff0677ac */ /* 0x000e220008000a00 */
[----:B------:R-:W1:Y:S01]  /*00a0*/  LDC R4, c[0x0][0x3c0] ;  /* 0x0000f000ff047b82 */ /* 0x000e620000000800 */
[----:B------:R-:W-:Y:S01]  /*00b0*/  ACQBULK ;  /* 0x000000000000782e */ /* 0x000fe20000000000 */
[----:B------:R-:W2:Y:S01]  /*00c0*/  LDCU.64 UR8, c[0x0][0x358] ;  /* 0x00006b00ff0877ac */ /* 0x000ea20008000a00 */
[----:B0-----:R-:W-:Y:S02]  /*00d0*/  UIADD3 UR4, UPT, UPT, -UR6, URZ, URZ ;  /* 0x000000ff06047290 */ /* 0x001fe4000fffe1ff */
[----:B------:R-:W-:-:S04]  /*00e0*/  USHF.R.U32.HI UR5, URZ, 0x1, UR7 ;  /* 0x00000001ff057899 */ /* 0x000fc80008011607 */
[----:B------:R-:W-:Y:S01]  /*00f0*/  LOP3.LUT R7, R0, UR4, RZ, 0xc0, !PT ;  /* 0x0000000400077c12 */ /* 0x000fe2000f8ec0ff */
[----:B------:R-:W-:Y:S01]  /*0100*/  USHF.R.U64 UR4, UR6, 0x1, UR7 ;  /* 0x0000000106047899 */ /* 0x000fe20008001207 */
[----:B-1----:R-:W-:Y:S01]  /*0110*/  SHF.R.S32.HI R5, RZ, 0x1f, R4 ;  /* 0x0000001fff057819 */ /* 0x002fe20000011404 */
[----:B------:R-:W-:Y:S02]  /*0120*/  IMAD R6, R4, UR5, RZ ;  /* 0x0000000504067c24 */ /* 0x000fe4000f8e02ff */
[----:B------:R-:W-:-:S04]  /*0130*/  IMAD.WIDE.U32 R2, R7, R4, RZ ;  /* 0x0000000407027225 */ /* 0x000fc800078e00ff */
[----:B------:R-:W-:-:S04]  /*0140*/  IMAD.WIDE.U32 R10, R4, UR4, RZ ;  /* 0x00000004040a7c25 */ /* 0x000fc8000f8e00ff */
[C---:B------:R-:W-:Y:S01]  /*0150*/  IMAD R9, R5.reuse, UR4, R6 ;  /* 0x0000000405097c24 */ /* 0x040fe2000f8e0206 */
[----:B------:R-:W-:Y:S01]  /*0160*/  IADD3 R6, P2, PT, R0, 0x1, RZ ;  /* 0x0000000100067810 */ /* 0x000fe20007f5e0ff */
[----:B------:R-:W-:Y:S01]  /*0170*/  IMAD R3, R5, R7, R3 ;  /* 0x0000000705037224 */ /* 0x000fe200078e0203 */
[----:B------:R-:W-:Y:S01]  /*0180*/  LOP3.LUT R7, RZ, R2, RZ, 0x33, !PT ;  /* 0x00000002ff077212 */ /* 0x000fe200078e33ff */
[----:B------:R-:W-:Y:S01]  /*0190*/  IMAD.IADD R11, R11, 0x1, R9 ;  /* 0x000000010b0b7824 */ /* 0x000fe200078e0209 */
[----:B------:R-:W0:Y:S01]  /*01a0*/  LDCU.64 UR4, c[0x0][0x398] ;  /* 0x00007300ff0477ac */ /* 0x000e220008000a00 */
[----:B------:R-:W-:Y:S01]  /*01b0*/  ISETP.NE.U32.AND P0, PT, R6, UR10, PT ;  /* 0x0000000a06007c0c */ /* 0x000fe2000bf05070 */
[----:B------:R-:W-:Y:S01]  /*01c0*/  IMAD.X R6, RZ, RZ, RZ, P2 ;  /* 0x000000ffff067224 */ /* 0x000fe200010e06ff */
[----:B------:R-:W-:Y:S02]  /*01d0*/  ISETP.LT.U32.AND P1, PT, R10, R7, PT ;  /* 0x000000070a00720c */ /* 0x000fe40003f21070 */
[----:B------:R-:W-:-:S02]  /*01e0*/  LOP3.LUT R8, RZ, R3, RZ, 0x33, !PT ;  /* 0x00000003ff087212 */ /* 0x000fc400078e33ff */
[----:B------:R-:W-:Y:S02]  /*01f0*/  ISETP.NE.AND.EX P0, PT, R6, UR11, PT, P0 ;  /* 0x0000000b06007c0c */ /* 0x000fe4000bf05300 */
[----:B------:R-:W-:-:S04]  /*0200*/  ISETP.LT.U32.AND.EX P1, PT, R11, R8, PT, P1 ;  /* 0x000000080b00720c */ /* 0x000fc80003f21110 */
[----:B------:R-:W-:Y:S02]  /*0210*/  SEL R7, R10, R7, P1 ;  /* 0x000000070a077207 */ /* 0x000fe40000800000 */
[----:B------:R-:W-:Y:S02]  /*0220*/  SEL R8, R11, R8, P1 ;  /* 0x000000080b087207 */ /* 0x000fe40000800000 */
[----:B------:R-:W-:-:S05]  /*0230*/  IADD3 R6, P1, PT, R7, R2, RZ ;  /* 0x0000000207067210 */ /* 0x000fca0007f3e0ff */
[----:B------:R-:W-:Y:S01]  /*0240*/  IMAD.X R7, R8, 0x1, R3, P1 ;  /* 0x0000000108077824 */ /* 0x000fe200008e0603 */
[----:B0-----:R-:W-:Y:S01]  /*0250*/  ISETP.LT.U32.AND P1, PT, R6, UR4, PT ;  /* 0x0000000406007c0c */ /* 0x001fe2000bf21070 */
[----:B------:R-:W0:Y:S03]  /*0260*/  @!P0 LDC.64 R8, c[0x0][0x3a8] ;  /* 0x0000ea00ff088b82 */ /* 0x000e260000000a00 */
[----:B------:R-:W-:-:S04]  /*0270*/  ISETP.LT.U32.AND.EX P1, PT, R7, UR5, PT, P1 ;  /* 0x0000000507007c0c */ /* 0x000fc8000bf21110 */
[----:B------:R-:W-:Y:S02]  /*0280*/  SEL R6, R6, UR4, P1 ;  /* 0x0000000406067c07 */ /* 0x000fe40008800000 */
[----:B------:R-:W-:Y:S02]  /*0290*/  SEL R7, R7, UR5, P1 ;  /* 0x0000000507077c07 */ /* 0x000fe40008800000 */
[----:B------:R-:W-:Y:S02]  /*02a0*/  LOP3.LUT R15, RZ, R6, RZ, 0x33, !PT ;  /* 0x00000006ff0f7212 */ /* 0x000fe400078e33ff */
[----:B------:R-:W-:Y:S02]  /*02b0*/  LOP3.LUT R19, RZ, R7, RZ, 0x33, !PT ;  /* 0x00000007ff137212 */ /* 0x000fe400078e33ff */
[----:B------:R-:W-:-:S04]  /*02c0*/  ISETP.LT.U32.AND P1, PT, R10, R15, PT ;  /* 0x0000000f0a00720c */ /* 0x000fc80003f21070 */
[----:B------:R-:W-:-:S04]  /*02d0*/  ISETP.LT.U32.AND.EX P1, PT, R11, R19, PT, P1 ;  /* 0x000000130b00720c */ /* 0x000fc80003f21110 */
[----:B------:R-:W-:Y:S02]  /*02e0*/  SEL R15, R10, R15, P1 ;  /* 0x0000000f0a0f7207 */ /* 0x000fe40000800000 */
[----:B------:R-:W-:Y:S02]  /*02f0*/  SEL R19, R11, R19, P1 ;  /* 0x000000130b137207 */ /* 0x000fe40000800000 */
[----:B------:R-:W-:Y:S02]  /*0300*/  IADD3 R15, P3, PT, R15, R6, RZ ;  /* 0x000000060f0f7210 */ /* 0x000fe40007f7e0ff */
[----:B0-----:R-:W-:Y:S02]  /*0310*/  @!P0 LEA R8, P2, R0, R8, 0x3 ;  /* 0x0000000800088211 */ /* 0x001fe400078418ff */
[----:B------:R-:W-:Y:S01]  /*0320*/  ISETP.LT.U32.AND P1, PT, R2, UR4, PT ;  /* 0x0000000402007c0c */ /* 0x000fe2000bf21070 */
[----:B------:R-:W-:Y:S01]  /*0330*/  IMAD.X R19, R19, 0x1, R7, P3 ;  /* 0x0000000113137824 */ /* 0x000fe200018e0607 */
[----:B------:R-:W-:-:S02]  /*0340*/  @!P0 LEA.HI.X R9, R0, R9, RZ, 0x3, P2 ;  /* 0x0000000900098211 */ /* 0x000fc400010f1cff */
[----:B------:R-:W-:Y:S02]  /*0350*/  ISETP.LT.U32.AND P2, PT, R15, UR4, PT ;  /* 0x000000040f007c0c */ /* 0x000fe4000bf41070 */
[----:B------:R-:W-:Y:S01]  /*0360*/  ISETP.LT.U32.AND.EX P1, PT, R3, UR5, PT, P1 ;  /* 0x0000000503007c0c */ /* 0x000fe2000bf21110 */
[----:B--2---:R0:W-:Y:S01]  /*0370*/  @!P0 STG.E.64 desc[UR8][R8.64], R6 ;  /* 0x0000000608008986 */ /* 0x0041e2000c101b08 */
[----:B------:R-:W-:Y:S02]  /*0380*/  ISETP.LT.U32.AND.EX P2, PT, R19, UR5, PT, P2 ;  /* 0x0000000513007c0c */ /* 0x000fe4000bf41120 */
[----:B------:R-:W-:Y:S02]  /*0390*/  SEL R2, R2, UR4, P1 ;  /* 0x0000000402027c07 */ /* 0x000fe40008800000 */
[----:B------:R-:W-:Y:S02]  /*03a0*/  SEL R3, R3, UR5, P1 ;  /* 0x0000000503037c07 */ /* 0x000fe40008800000 */
[----:B------:R-:W-:-:S02]  /*03b0*/  SEL R15, R15, UR4, P2 ;  /* 0x000000040f0f7c07 */ /* 0x000fc40009000000 */
[----:B------:R-:W-:Y:S01]  /*03c0*/  SEL R19, R19, UR5, P2 ;  /* 0x0000000513137c07 */ /* 0x000fe20009000000 */
[----:B------:R-:W-:Y:S06]  /*03d0*/  @!P0 EXIT ;  /* 0x000000000000894d */ /* 0x000fec0003800000 */
[----:B------:R-:W1:Y:S01]  /*03e0*/  LDCU.U8 UR5, c[0x0][0x380] ;  /* 0x00007000ff0577ac */ /* 0x000e620008000000 */
[----:B------:R-:W-:Y:S01]  /*03f0*/  IADD3 R13, P0, PT, R15, -R2, RZ ;  /* 0x800000020f0d7210 */ /* 0x000fe20007f1e0ff */
[----:B------:R-:W-:Y:S01]  /*0400*/  BSSY.RECONVERGENT B0, `(.L_x_27) ;  /* 0x0000086000007945 */ /* 0x000fe20003800200 */
[----:B------:R-:W-:-:S06]  /*0410*/  UIADD3 UR4, UPT, UPT, UR6, -0x1, URZ ;  /* 0xffffffff06047890 */ /* 0x000fcc000fffe0ff */
[----:B------:R-:W-:-:S05]  /*0420*/  LOP3.LUT R11, R0, UR4, RZ, 0xc0, !PT ;  /* 0x00000004000b7c12 */ /* 0x000fca000f8ec0ff */
[----:B0-----:R-:W-:Y:S01]  /*0430*/  IMAD.WIDE.U32 R8, R11, R4, RZ ;  /* 0x000000040b087225 */ /* 0x001fe200078e00ff */
[----:B-1----:R-:W-:-:S03]  /*0440*/  UPRMT UR4, UR5, 0x8880, URZ ;  /* 0x0000888005047896 */ /* 0x002fc600080000ff */
[----:B------:R-:W-:Y:S01]  /*0450*/  IMAD.X R4, R19, 0x1, ~R3, P0 ;  /* 0x0000000113047824 */ /* 0x000fe200000e0e03 */
[----:B------:R-:W-:Y:S01]  /*0460*/  ISETP.LT.U32.AND P0, PT, R8, R13, PT ;  /* 0x0000000d0800720c */ /* 0x000fe20003f01070 */
[----:B------:R-:W-:Y:S01]  /*0470*/  IMAD R5, R5, R11, R9 ;  /* 0x0000000b05057224 */ /* 0x000fe200078e0209 */
[----:B------:R-:W-:-:S04]  /*0480*/  UISETP.NE.AND UP0, UPT, UR4, URZ, UPT ;  /* 0x000000ff0400728c */ /* 0x000fc8000bf05270 */
[----:B------:R-:W-:-:S04]  /*0490*/  ISETP.LT.U32.AND.EX P0, PT, R5, R4, PT, P0 ;  /* 0x000000040500720c */ /* 0x000fc80003f01100 */
[----:B------:R-:W-:Y:S02]  /*04a0*/  SEL R9, R8, R13, P0 ;  /* 0x0000000d08097207 */ /* 0x000fe40000000000 */
[----:B------:R-:W-:Y:S01]  /*04b0*/  SEL R17, R5, R4, P0 ;  /* 0x0000000405117207 */ /* 0x000fe20000000000 */
[----:B------:R-:W-:Y:S06]  /*04c0*/  BRA.U !UP0, `(.L_x_28) ;  /* 0x0000000108f87547 */ /* 0x000fec000b800000 */
[----:B------:R-:W-:Y:S01]  /*04d0*/  IADD3 R8, P0, PT, R15, -R6, RZ ;  /* 0x800000060f087210 */ /* 0x000fe20007f1e0ff */
[----:B------:R-:W0:Y:S01]  /*04e0*/  LDCU.64 UR4, c[0x0][0x388] ;  /* 0x00007100ff0477ac */ /* 0x000e220008000a00 */
[----:B------:R-:W-:Y:S01]  /*04f0*/  IADD3 R16, P2, PT, R6, -R2, RZ ;  /* 0x8000000206107210 */ /* 0x000fe20007f5e0ff */
[----:B------:R-:W-:Y:S02]  /*0500*/  BSSY.RECONVERGENT B1, `(.L_x_29) ;  /* 0x0000039000017945 */ /* 0x000fe40003800200 */
[----:B------:R-:W-:Y:S01]  /*0510*/  IMAD.X R10, R19, 0x1, ~R7, P0 ;  /* 0x00000001130a7824 */ /* 0x000fe200000e0e07 */
[----:B------:R-:W-:Y:S01]  /*0520*/  ISETP.GT.U32.AND P0, PT, R9, R8, PT ;  /* 0x000000080900720c */ /* 0x000fe20003f04070 */
[----:B------:R-:W-:Y:S01]  /*0530*/  IMAD.X R12, R7, 0x1, ~R3, P2 ;  /* 0x00000001070c7824 */ /* 0x000fe200010e0e03 */
[----:B------:R-:W-:Y:S02]  /*0540*/  ISETP.LT.U32.AND P1, PT, R16, R9, PT ;  /* 0x000000091000720c */ /* 0x000fe40003f21070 */
[----:B------:R-:W-:-:S02]  /*0550*/  ISETP.GT.U32.AND.EX P0, PT, R17, R10, PT, P0 ;  /* 0x0000000a1100720c */ /* 0x000fc40003f04100 */
[----:B------:R-:W-:Y:S02]  /*0560*/  ISETP.LT.U32.AND.EX P1, PT, R12, R17, PT, P1 ;  /* 0x000000110c00720c */ /* 0x000fe40003f21110 */
[----:B------:R-:W-:Y:S02]  /*0570*/  SEL R5, R9, R8, P0 ;  /* 0x0000000809057207 */ /* 0x000fe40000000000 */
[----:B------:R-:W-:Y:S02]  /*0580*/  SEL R4, R17, R10, P0 ;  /* 0x0000000a11047207 */ /* 0x000fe40000000000 */
[----:B------:R-:W-:Y:S02]  /*0590*/  IADD3 R5, P0, PT, R5, -R8, RZ ;  /* 0x8000000805057210 */ /* 0x000fe40007f1e0ff */
[----:B------:R-:W-:Y:S02]  /*05a0*/  SEL R16, R16, R9, P1 ;  /* 0x0000000910107207 */ /* 0x000fe40000800000 */
[----:B------:R-:W-:Y:S01]  /*05b0*/  SEL R15, R12, R17, P1 ;  /* 0x000000110c0f7207 */ /* 0x000fe20000800000 */
[----:B------:R-:W-:Y:S01]  /*05c0*/  IMAD.X R4, R4, 0x1, ~R10, P0 ;  /* 0x0000000104047824 */ /* 0x000fe200000e0e0a */
[----:B------:R-:W-:-:S04]  /*05d0*/  ISETP.GE.U32.AND P0, PT, R5, R16, PT ;  /* 0x000000100500720c */ /* 0x000fc80003f06070 */
[----:B------:R-:W-:-:S13]  /*05e0*/  ISETP.GE.U32.AND.EX P0, PT, R4, R15, PT, P0 ;  /* 0x0000000f0400720c */ /* 0x000fda0003f06100 */
[----:B0-----:R-:W-:Y:S05]  /*05f0*/  @P0 BRA `(.L_x_30) ;  /* 0x0000000000a40947 */ /* 0x001fea0003800000 */
[----:B------:R-:W-:-:S05]  /*0600*/  IADD3 R14, P0, PT, R9, R6, RZ ;  /* 0x00000006090e7210 */ /* 0x000fca0007f1e0ff */
[----:B------:R-:W-:-:S08]  /*0610*/  IMAD.X R17, R17, 0x1, R7, P0 ;  /* 0x0000000111117824 */ /* 0x000fd000000e0607 */
.L_x_33:
[----:B------:R-:W-:-:S05]  /*0620*/  IADD3 R6, P0, PT, -R5, R16, RZ ;  /* 0x0000001005067210 */ /* 0x000fca0007f1e1ff */
[----:B------:R-:W-:-:S05]  /*0630*/  IMAD.X R9, R15, 0x1, ~R4, P0 ;  /* 0x000000010f097824 */ /* 0x000fca00000e0e04 */
[--C-:B------:R-:W-:Y:S02]  /*0640*/  SHF.R.U64 R6, R6, 0x1, R9.reuse ;  /* 0x0000000106067819 */ /* 0x100fe40000001209 */
[----:B------:R-:W-:Y:S02]  /*0650*/  SHF.R.U32.HI R9, RZ, 0x1, R9 ;  /* 0x00000001ff097819 */ /* 0x000fe40000011609 */
[----:B------:R-:W-:-:S04]  /*0660*/  IADD3 R19, P0, PT, R5, R6, RZ ;  /* 0x0000000605137210 */ /* 0x000fc80007f1e0ff */
[----:B------:R-:W-:Y:S01]  /*0670*/  LOP3.LUT R7, RZ, R19, RZ, 0x33, !PT ;  /* 0x00000013ff077212 */ /* 0x000fe200078e33ff */
[----:B------:R-:W-:Y:S01]  /*0680*/  IMAD.X R18, R4, 0x1, R9, P0 ;  /* 0x0000000104127824 */ /* 0x000fe200000e0609 */
[----:B------:R-:W-:Y:S02]  /*0690*/  IADD3 R9, P0, PT, R19, R2, RZ ;  /* 0x0000000213097210 */ /* 0x000fe40007f1e0ff */
[----:B------:R-:W-:Y:S02]  /*06a0*/  IADD3 R6, P1, PT, R7, R14, RZ ;  /* 0x0000000e07067210 */ /* 0x000fe40007f3e0ff */
[----:B------:R-:W-:Y:S01]  /*06b0*/  LOP3.LUT R8, RZ, R18, RZ, 0x33, !PT ;  /* 0x00000012ff087212 */ /* 0x000fe200078e33ff */
[----:B------:R-:W-:Y:S01]  /*06c0*/  IMAD.X R20, R18, 0x1, R3, P0 ;  /* 0x0000000112147824 */ /* 0x000fe200000e0603 */
[----:B------:R-:W-:-:S03]  /*06d0*/  LEA R10, P0, R9, UR4, 0x5 ;  /* 0x00000004090a7c11 */ /* 0x000fc6000f8028ff */
[----:B------:R-:W-:Y:S01]  /*06e0*/  IMAD.X R7, R8, 0x1, R17, P1 ;  /* 0x0000000108077824 */ /* 0x000fe200008e0611 */
[C---:B------:R-:W-:Y:S02]  /*06f0*/  LEA R12, P1, R6.reuse, UR4, 0x5 ;  /* 0x00000004060c7c11 */ /* 0x040fe4000f8228ff */
[----:B------:R-:W-:Y:S02]  /*0700*/  LEA.HI.X R11, R9, UR5, R20, 0x5, P0 ;  /* 0x00000005090b7c11 */ /* 0x000fe400080f2c14 */
[----:B------:R-:W-:-:S03]  /*0710*/  LEA.HI.X R13, R6, UR5, R7, 0x5, P1 ;  /* 0x00000005060d7c11 */ /* 0x000fc600088f2c07 */
[----:B------:R-:W2:Y:S04]  /*0720*/  LDG.E.64 R6, desc[UR8][R10.64] ;  /* 0x000000080a067981 */ /* 0x000ea8000c1e1b00 */
[----:B------:R-:W2:Y:S01]  /*0730*/  LDG.E.64 R8, desc[UR8][R12.64] ;  /* 0x000000080c087981 */ /* 0x000ea2000c1e1b00 */
[----:B------:R-:W-:Y:S01]  /*0740*/  IADD3 R20, P0, PT, R19, 0x1, RZ ;  /* 0x0000000113147810 */ /* 0x000fe20007f1e0ff */
[----:B------:R-:W-:Y:S04]  /*0750*/  BSSY.RECONVERGENT B2, `(.L_x_31) ;  /* 0x000000c000027945 */ /* 0x000fe80003800200 */
[----:B------:R-:W-:Y:S01]  /*0760*/  IMAD.X R21, RZ, RZ, R18, P0 ;  /* 0x000000ffff157224 */ /* 0x000fe200000e0612 */
[----:B------:R-:W-:-:S02]  /*0770*/  PLOP3.LUT P0, PT, PT, PT, PT, 0x8, 0x80 ;  /* 0x000000000080781c */ /* 0x000fc40003f0e170 */
[----:B--2---:R-:W-:-:S04]  /*0780*/  ISETP.GE.U32.AND P1, PT, R8, R6, PT ;  /* 0x000000060800720c */ /* 0x004fc80003f26070 */
[----:B------:R-:W-:-:S13]  /*0790*/  ISETP.GE.U32.AND.EX P1, PT, R9, R7, PT, P1 ;  /* 0x000000070900720c */ /* 0x000fda0003f26110 */
[----:B------:R-:W-:Y:S05]  /*07a0*/  @!P1 BRA `(.L_x_32) ;  /* 0x0000000000189947 */ /* 0x000fea0003800000 */
[----:B------:R-:W2:Y:S04]  /*07b0*/  LDG.E.64 R12, desc[UR8][R12.64+0x8] ;  /* 0x000008080c0c7981 */ /* 0x000ea8000c1e1b00 */
[----:B------:R-:W2:Y:S01]  /*07c0*/  LDG.E.64 R10, desc[UR8][R10.64+0x8] ;  /* 0x000008080a0a7981 */ /* 0x000ea2000c1e1b00 */
[----:B------:R-:W-:Y:S02]  /*07d0*/  ISETP.NE.U32.AND P1, PT, R8, R6, PT ;  /* 0x000000060800720c */ /* 0x000fe40003f25070 */
[----:B--2---:R-:W-:-:S04]  /*07e0*/  ISETP.GT.U32.AND P0, PT, R12, R10, PT ;  /* 0x0000000a0c00720c */ /* 0x004fc80003f04070 */
[----:B------:R-:W-:-:S04]  /*07f0*/  ISETP.GT.U32.AND.EX P0, PT, R13, R11, PT, P0 ;  /* 0x0000000b0d00720c */ /* 0x000fc80003f04100 */
[----:B------:R-:W-:-:S13]  /*0800*/  ISETP.NE.OR.EX P0, PT, R9, R7, P0, P1 ;  /* 0x000000070900720c */ /* 0x000fda0000705710 */
.L_x_32:
[----:B------:R-:W-:Y:S05]  /*0810*/  BSYNC.RECONVERGENT B2 ;  /* 0x0000000000027941 */ /* 0x000fea0003800200 */
.L_x_31:
[----:B------:R-:W-:Y:S02]  /*0820*/  SEL R5, R20, R5, P0 ;  /* 0x0000000514057207 */ /* 0x000fe40000000000 */
[----:B------:R-:W-:Y:S02]  /*0830*/  SEL R16, R16, R19, P0 ;  /* 0x0000001310107207 */ /* 0x000fe40000000000 */
[----:B------:R-:W-:Y:S02]  /*0840*/  SEL R4, R21, R4, P0 ;  /* 0x0000000415047207 */ /* 0x000fe40000000000 */
[----:B------:R-:W-:Y:S02]  /*0850*/  SEL R15, R15, R18, P0 ;  /* 0x000000120f0f7207 */ /* 0x000fe40000000000 */
[----:B------:R-:W-:-:S04]  /*0860*/  ISETP.GE.U32.AND P0, PT, R5, R16, PT ;  /* 0x000000100500720c */ /* 0x000fc80003f06070 */
[----:B------:R-:W-:-:S13]  /*0870*/  ISETP.GE.U32.AND.EX P0, PT, R4, R15, PT, P0 ;  /* 0x0000000f0400720c */ /* 0x000fda0003f06100 */
[----:B------:R-:W-:Y:S05]  /*0880*/  @!P0 BRA `(.L_x_33) ;  /* 0xfffffffc00648947 */ /* 0x000fea000383ffff */
.L_x_30:
[----:B------:R-:W-:Y:S05]  /*0890*/  BSYNC.RECONVERGENT B1 ;  /* 0x0000000000017941 */ /* 0x000fea0003800200 */
.L_x_29:
[----:B------:R-:W-:Y:S05]  /*08a0*/  BRA `(.L_x_34) ;  /* 0x0000000000ec7947 */ /* 0x000fea0003800000 */
.L_x_28:
[----:B------:R-:W-:Y:S01]  /*08b0*/  IADD3 R10, P0, PT, R15, -R6, RZ ;  /* 0x800000060f0a7210 */ /* 0x000fe20007f1e0ff */
[----:B------:R-:W0:Y:S01]  /*08c0*/  LDCU.64 UR4, c[0x0][0x390] ;  /* 0x00007200ff0477ac */ /* 0x000e220008000a00 */
[----:B------:R-:W-:-:S03]  /*08d0*/  IADD3 R4, P2, PT, R6, -R2, RZ ;  /* 0x8000000206047210 */ /* 0x000fc60007f5e0ff */
[----:B------:R-:W-:Y:S01]  /*08e0*/  IMAD.X R12, R19, 0x1, ~R7, P0 ;  /* 0x00000001130c7824 */ /* 0x000fe200000e0e07 */
[----:B------:R-:W-:Y:S01]  /*08f0*/  ISETP.GT.U32.AND P0, PT, R9, R10, PT ;  /* 0x0000000a0900720c */ /* 0x000fe20003f04070 */
[----:B------:R-:W-:Y:S01]  /*0900*/  IMAD.X R8, R7, 0x1, ~R3, P2 ;  /* 0x0000000107087824 */ /* 0x000fe200010e0e03 */
[----:B------:R-:W-:Y:S02]  /*0910*/  ISETP.LT.U32.AND P1, PT, R4, R9, PT ;  /* 0x000000090400720c */ /* 0x000fe40003f21070 */
[----:B------:R-:W-:Y:S02]  /*0920*/  ISETP.GT.U32.AND.EX P0, PT, R17, R12, PT, P0 ;  /* 0x0000000c1100720c */ /* 0x000fe40003f04100 */
[----:B------:R-:W-:Y:S02]  /*0930*/  ISETP.LT.U32.AND.EX P1, PT, R8, R17, PT, P1 ;  /* 0x000000110800720c */ /* 0x000fe40003f21110 */
[----:B------:R-:W-:Y:S02]  /*0940*/  SEL R5, R9, R10, P0 ;  /* 0x0000000a09057207 */ /* 0x000fe40000000000 */
[----:B------:R-:W-:-:S02]  /*0950*/  SEL R11, R17, R12, P0 ;  /* 0x0000000c110b7207 */ /* 0x000fc40000000000 */
        /* <DEDUP_REMOVED lines=9> */
.L_x_37:
        /* <DEDUP_REMOVED lines=31> */
.L_x_36:
[----:B------:R-:W-:Y:S05]  /*0be0*/  BSYNC.RECONVERGENT B1 ;  /* 0x0000000000017941 */ /* 0x000fea0003800200 */
.L_x_35:
[----:B------:R-:W-:Y:S02]  /*0bf0*/  SEL R5, R20, R5, P0 ;  /* 0x0000000514057207 */ /* 0x000fe40000000000 */
[----:B------:R-:W-:Y:S02]  /*0c00*/  SEL R16, R16, R19, P0 ;  /* 0x0000001310107207 */ /* 0x000fe40000000000 */
[----:B------:R-:W-:Y:S02]  /*0c10*/  SEL R4, R21, R4, P0 ;  /* 0x0000000415047207 */ /* 0x000fe40000000000 */
[----:B------:R-:W-:Y:S02]  /*0c20*/  SEL R15, R15, R18, P0 ;  /* 0x000000120f0f7207 */ /* 0x000fe40000000000 */
[----:B------:R-:W-:-:S04]  /*0c30*/  ISETP.GE.U32.AND P0, PT, R5, R16, PT ;  /* 0x000000100500720c */ /* 0x000fc80003f06070 */
[----:B------:R-:W-:-:S13]  /*0c40*/  ISETP.GE.U32.AND.EX P0, PT, R4, R15, PT, P0 ;  /* 0x0000000f0400720c */ /* 0x000fda0003f06100 */
[----:B------:R-:W-:Y:S05]  /*0c50*/  @!P0 BRA `(.L_x_37) ;  /* 0xfffffffc00648947 */ /* 0x000fea000383ffff */
.L_x_34:
[----:B------:R-:W-:Y:S05]  /*0c60*/  BSYNC.RECONVERGENT B0 ;  /* 0x0000000000007941 */ /* 0x000fea0003800200 */
.L_x_27:
[----:B------:R-:W0:Y:S01]  /*0c70*/  LDCU.64 UR6, c[0x0][0x3a8] ;  /* 0x00007500ff0677ac */ /* 0x000e220008000a00 */
[----:B------:R-:W-:-:S05]  /*0c80*/  IADD3 R2, P0, PT, R2, R5, RZ ;  /* 0x0000000502027210 */ /* 0x000fca0007f1e0ff */
[----:B------:R-:W-:Y:S01]  /*0c90*/  IMAD.X R3, R3, 0x1, R4, P0 ;  /* 0x0000000103037824 */ /* 0x000fe200000e0604 */
[----:B0-----:R-:W-:-:S04]  /*0ca0*/  LEA R6, P1, R0, UR6, 0x3 ;  /* 0x0000000600067c11 */ /* 0x001fc8000f8218ff */
[----:B------:R-:W-:-:S05]  /*0cb0*/  LEA.HI.X R7, R0, UR7, RZ, 0x3, P1 ;  /* 0x0000000700077c11 */ /* 0x000fca00088f1cff */
[----:B------:R-:W-:Y:S01]  /*0cc0*/  STG.E.64 desc[UR8][R6.64], R2 ;  /* 0x0000000206007986 */ /* 0x000fe2000c101b08 */
[----:B------:R-:W-:Y:S05]  /*0cd0*/  EXIT ;  /* 0x000000000000794d */ /* 0x000fea0003800000 */
.L_x_38:
        /* <DEDUP_REMOVED lines=10> */
.L_x_134:


//--------------------- .text._ZN3cub18CUB_300001_SM_10006detail10merge_sort30DeviceMergeSortBlockSortKernelINS2_10policy_hubIN6thrust24THRUST_300001_SM_1000_NS6detail15normal_iteratorINS6_10device_ptrI9mystruct1EEEEE9Policy600ESC_PNS0_8NullTypeESC_SG_mN4cuda3std3__44lessISA_EESA_SF_EEvbT0_T1_T2_T3_T4_PT6_PT7_T5_NS1_7vsmem_tE --------------------------
	.section	.text._ZN3cub18CUB_300001_SM_10006detail10merge_sort30DeviceMergeSortBlockSortKernelINS2_10policy_hubIN6thrust24THRUST_300001_SM_1000_NS6detail15normal_iteratorINS6_10device_ptrI9mystruct1EEEEE9Policy600ESC_PNS0_8NullTypeESC_SG_mN4cuda3std3__44lessISA_EESA_SF_EEvbT0_T1_T2_T3_T4_PT6_PT7_T5_NS1_7vsmem_tE,"ax",@progbits
	.align	128
        .global         _ZN3cub18CUB_300001_SM_10006detail10merge_sort30DeviceMergeSortBlockSortKernelINS2_10policy_hubIN6thrust24THRUST_300001_SM_1000_NS6detail15normal_iteratorINS6_10device_ptrI9mystruct1EEEEE9Policy600ESC_PNS0_8NullTypeESC_SG_mN4cuda3std3__44lessISA_EESA_SF_EEvbT0_T1_T2_T3_T4_PT6_PT7_T5_NS1_7vsmem_tE
        .type           _ZN3cub18CUB_300001_SM_10006detail10merge_sort30DeviceMergeSortBlockSortKernelINS2_10policy_hubIN6thrust24THRUST_300001_SM_1000_NS6detail15normal_iteratorINS6_10device_ptrI9mystruct1EEEEE9Policy600ESC_PNS0_8NullTypeESC_SG_mN4cuda3std3__44lessISA_EESA_SF_EEvbT0_T1_T2_T3_T4_PT6_PT7_T5_NS1_7vsmem_tE,@function
        .size           _ZN3cub18CUB_300001_SM_10006detail10merge_sort30DeviceMergeSortBlockSortKernelINS2_10policy_hubIN6thrust24THRUST_300001_SM_1000_NS6detail15normal_iteratorINS6_10device_ptrI9mystruct1EEEEE9Policy600ESC_PNS0_8NullTypeESC_SG_mN4cuda3std3__44lessISA_EESA_SF_EEvbT0_T1_T2_T3_T4_PT6_PT7_T5_NS1_7vsmem_tE,(.L_x_135 - _ZN3cub18CUB_300001_SM_10006detail10merge_sort30DeviceMergeSortBlockSortKernelINS2_10policy_hubIN6thrust24THRUST_300001_SM_1000_NS6detail15normal_iteratorINS6_10device_ptrI9mystruct1EEEEE9Policy600ESC_PNS0_8NullTypeESC_SG_mN4cuda3std3__44lessISA_EESA_SF_EEvbT0_T1_T2_T3_T4_PT6_PT7_T5_NS1_7vsmem_tE)
        .other          _ZN3cub18CUB_300001_SM_10006detail10merge_sort30DeviceMergeSortBlockSortKernelINS2_10policy_hubIN6thrust24THRUST_300001_SM_1000_NS6detail15normal_iteratorINS6_10device_ptrI9mystruct1EEEEE9Policy600ESC_PNS0_8NullTypeESC_SG_mN4cuda3std3__44lessISA_EESA_SF_EEvbT0_T1_T2_T3_T4_PT6_PT7_T5_NS1_7vsmem_tE,@"STO_CUDA_ENTRY STV_DEFAULT"
_ZN3cub18CUB_300001_SM_10006detail10merge_sort30DeviceMergeSortBlockSortKernelINS2_10policy_hubIN6thrust24THRUST_300001_SM_1000_NS6detail15normal_iteratorINS6_10device_ptrI9mystruct1EEEEE9Policy600ESC_PNS0_8NullTypeESC_SG_mN4cuda3std3__44lessISA_EESA_SF_EEvbT0_T1_T2_T3_T4_PT6_PT7_T5_NS1_7vsmem_tE:
.text._ZN3cub18CUB_300001_SM_10006detail10merge_sort30DeviceMergeSortBlockSortKernelINS2_10policy_hubIN6thrust24THRUST_300001_SM_1000_NS6detail15normal_iteratorINS6_10device_ptrI9mystruct1EEEEE9Policy600ESC_PNS0_8NullTypeESC_SG_mN4cuda3std3__44lessISA_EESA_SF_EEvbT0_T1_T2_T3_T4_PT6_PT7_T5_NS1_7vsmem_tE:
[----:B------:R-:W-:Y:S01]  /*0000*/  LDC R1, c[0x0][0x37c] ;  /* 0x0000df00ff017b82 */ /* 0x000fe20000000800 */
[----:B------:R-:W0:Y:S01]  /*0010*/  S2R R31, SR_CTAID.X ;  /* 0x00000000001f7919 */ /* 0x000e220000002500 */
[----:B------:R-:W1:Y:S01]  /*0020*/  LDCU UR4, c[0x0][0x370] ;  /* 0x00006e00ff0477ac */ /* 0x000e620008000800 */
[----:B------:R-:W2:Y:S01]  /*0030*/  LDCU.64 UR8, c[0x0][0x358] ;  /* 0x00006b00ff0877ac */ /* 0x000ea20008000a00 */
[----:B-1----:R-:W-:-:S04]  /*0040*/  UIADD3 UR4, UP0, UPT, UR4, -0x1, URZ ;  /* 0xffffffff04047890 */ /* 0x002fc8000ff1e0ff */
[----:B------:R-:W-:-:S06]  /*0050*/  UIADD3.X UR5, UPT, UPT, URZ, -0x1, URZ, UP0, !UPT ;  /* 0xffffffffff057890 */ /* 0x000fcc00087fe4ff */
[----:B------:R-:W-:Y:S01]  /*0060*/  IMAD.U32 R0, RZ, RZ, UR5 ;  /* 0x00000005ff007e24 */ /* 0x000fe2000f8e00ff */
[C---:B0-----:R-:W-:Y:S01]  /*0070*/  ISETP.LT.U32.AND P0, PT, R31.reuse, UR4, PT ;  /* 0x000000041f007c0c */ /* 0x041fe2000bf01070 */
[----:B------:R-:W-:-:S03]  /*0080*/  IMAD.WIDE.U32 R2, R31, 0x200, RZ ;  /* 0x000002001f027825 */ /* 0x000fc600078e00ff */
[----:B------:R-:W-:-:S13]  /*0090*/  ISETP.GT.U32.AND.EX P0, PT, R0, RZ, PT, P0 ;  /* 0x000000ff0000720c */ /* 0x000fda0003f04100 */
[----:B--2---:R-:W-:Y:S05]  /*00a0*/  @!P0 BRA `(.L_x_39) ;  /* 0x0000001400288947 */ /* 0x004fea0003800000 */
[----:B------:R-:W0:Y:S01]  /*00b0*/  S2R R30, SR_TID.X ;  /* 0x00000000001e7919 */ /* 0x000e220000002100 */
[----:B------:R-:W1:Y:S01]  /*00c0*/  LDCU.64 UR4, c[0x0][0x388] ;  /* 0x00007100ff0477ac */ /* 0x000e620008000a00 */
[----:B------:R-:W-:Y:S01]  /*00d0*/  ACQBULK ;  /* 0x000000000000782e */ /* 0x000fe20000000000 */
[----:B0-----:R-:W-:-:S05]  /*00e0*/  IMAD.SHL.U32 R0, R30, 0x2, RZ ;  /* 0x000000021e007824 */ /* 0x001fca00078e00ff */
[----:B------:R-:W-:-:S04]  /*00f0*/  LOP3.LUT R11, R0, 0x7c0, RZ, 0xc0, !PT ;  /* 0x000007c0000b7812 */ /* 0x000fc800078ec0ff */
[----:B------:R-:W-:-:S04]  /*0100*/  LOP3.LUT R5, R11, 0x1f, R30, 0xf8, !PT ;  /* 0x0000001f0b057812 */ /* 0x000fc800078ef81e */
[----:B------:R-:W-:-:S05]  /*0110*/  IADD3 R5, P0, PT, R2, R5, RZ ;  /* 0x0000000502057210 */ /* 0x000fca0007f1e0ff */
[----:B------:R-:W-:Y:S02]  /*0120*/  IMAD.X R28, RZ, RZ, R3, P0 ;  /* 0x000000ffff1c7224 */ /* 0x000fe400000e0603 */
[----:B------:R-:W-:-:S03]  /*0130*/  IMAD.SHL.U32 R29, R5, 0x20, RZ ;  /* 0x00000020051d7824 */ /* 0x000fc600078e00ff */
[----:B------:R-:W-:Y:S02]  /*0140*/  SHF.L.U64.HI R28, R5, 0x5, R28 ;  /* 0x00000005051c7819 */ /* 0x000fe4000001021c */
[----:B-1----:R-:W-:-:S04]  /*0150*/  IADD3 R8, P0, PT, R29, UR4, RZ ;  /* 0x000000041d087c10 */ /* 0x002fc8000ff1e0ff */
[----:B------:R-:W-:-:S05]  /*0160*/  IADD3.X R9, PT, PT, R28, UR5, RZ, P0, !PT ;  /* 0x000000051c097c10 */ /* 0x000fca00087fe4ff */
[----:B------:R-:W2:Y:S04]  /*0170*/  LDG.E.128 R4, desc[UR8][R8.64] ;  /* 0x0000000808047981 */ /* 0x000ea8000c1e1d00 */
[----:B------:R-:W3:Y:S04]  /*0180*/  LDG.E.128 R12, desc[UR8][R8.64+0x400] ;  /* 0x00040008080c7981 */ /* 0x000ee8000c1e1d00 */
[----:B------:R-:W4:Y:S04]  /*0190*/  LDG.E.64 R16, desc[UR8][R8.64+0x10] ;  /* 0x0000100808107981 */ /* 0x000f28000c1e1b00 */
[----:B------:R-:W5:Y:S04]  /*01a0*/  LDG.E.64 R18, desc[UR8][R8.64+0x410] ;  /* 0x0004100808127981 */ /* 0x000f68000c1e1b00 */
[----:B------:R-:W5:Y:S04]  /*01b0*/  LDG.E.64 R22, desc[UR8][R8.64+0x18] ;  /* 0x0000180808167981 */ /* 0x000f68000c1e1b00 */
[----:B------:R-:W5:Y:S01]  /*01c0*/  LDG.E.64 R32, desc[UR8][R8.64+0x418] ;  /* 0x0004180808207981 */ /* 0x000f62000c1e1b00 */
[----:B------:R-:W0:Y:S01]  /*01d0*/  S2UR UR5, SR_CgaCtaId ;  /* 0x00000000000579c3 */ /* 0x000e220000008800 */
[----:B------:R-:W-:Y:S01]  /*01e0*/  UMOV UR4, 0x400 ;  /* 0x0000040000047882 */ /* 0x000fe20000000000 */
[----:B------:R-:W1:Y:S01]  /*01f0*/  S2R R0, SR_LANEID ;  /* 0x0000000000007919 */ /* 0x000e620000000000 */
[----:B0-----:R-:W-:Y:S01]  /*0200*/  ULEA UR4, UR5, UR4, 0x18 ;  /* 0x0000000405047291 */ /* 0x001fe2000f8ec0ff */
[----:B-1----:R-:W-:-:S05]  /*0210*/  IMAD.IADD R2, R11, 0x1, R0 ;  /* 0x000000010b027824 */ /* 0x002fca00078e0200 */
[----:B------:R-:W-:-:S05]  /*0220*/  LEA R2, R2, UR4, 0x5 ;  /* 0x0000000402027c11 */ /* 0x000fca000f8e28ff */
[----:B------:R-:W-:Y:S01]  /*0230*/  IMAD R0, R0, 0x20, R2 ;  /* 0x0000002000007824 */ /* 0x000fe200078e0202 */
[----:B--2---:R-:W-:Y:S04]  /*0240*/  STS.128 [R2], R4 ;  /* 0x0000000402007388 */ /* 0x004fe80000000c00 */
[----:B---3--:R-:W-:Y:S04]  /*0250*/  STS.128 [R2+0x400], R12 ;  /* 0x0004000c02007388 */ /* 0x008fe80000000c00 */
[----:B----4-:R-:W-:Y:S04]  /*0260*/  STS.64 [R2+0x10], R16 ;  /* 0x0000101002007388 */ /* 0x010fe80000000a00 */
[----:B-----5:R-:W-:Y:S04]  /*0270*/  STS.64 [R2+0x410], R18 ;  /* 0x0004101202007388 */ /* 0x020fe80000000a00 */
[----:B------:R-:W-:Y:S04]  /*0280*/  STS.64 [R2+0x18], R22 ;  /* 0x0000181602007388 */ /* 0x000fe80000000a00 */
[----:B------:R-:W-:Y:S01]  /*0290*/  STS.64 [R2+0x418], R32 ;  /* 0x0004182002007388 */ /* 0x000fe20000000a00 */
[----:B------:R-:W-:-:S03]  /*02a0*/  NOP ;  /* 0x0000000000007918 */ /* 0x000fc60000000000 */
[----:B------:R-:W0:Y:S04]  /*02b0*/  LDS.64 R20, [R0+0x38] ;  /* 0x0000380000147984 */ /* 0x000e280000000a00 */
[----:B------:R-:W-:Y:S04]  /*02c0*/  LDS.128 R8, [R0+0x20] ;  /* 0x0000200000087984 */ /* 0x000fe80000000c00 */
[----:B------:R-:W-:Y:S04]  /*02d0*/  LDS.64 R24, [R0+0x18] ;  /* 0x0000180000187984 */ /* 0x000fe80000000a00 */
[----:B------:R-:W-:Y:S04]  /*02e0*/  LDS.64 R26, [R0+0x10] ;  /* 0x00001000001a7984 */ /* 0x000fe80000000a00 */
[----:B------:R-:W-:Y:S04]  /*02f0*/  LDS.64 R12, [R0+0x30] ;  /* 0x00003000000c7984 */ /* 0x000fe80000000a00 */
[----:B------:R-:W1:Y:S01]  /*0300*/  LDS.128 R4, [R0] ;  /* 0x0000000000047984 */ /* 0x000e620000000c00 */
[----:B0-----:R-:W-:-:S02]  /*0310*/  PRMT R17, R21, 0x7773, RZ ;  /* 0x0000777315117816 */ /* 0x001fc400000000ff */
[C---:B------:R-:W-:Y:S02]  /*0320*/  PRMT R18, R21.reuse, 0x7772, RZ ;  /* 0x0000777215127816 */ /* 0x040fe400000000ff */
[----:B------:R-:W-:Y:S02]  /*0330*/  PRMT R32, R21, 0x7771, RZ ;  /* 0x0000777115207816 */ /* 0x000fe400000000ff */
[C---:B------:R-:W-:Y:S02]  /*0340*/  PRMT R19, R20.reuse, 0x7773, RZ ;  /* 0x0000777314137816 */ /* 0x040fe400000000ff */
[C---:B------:R-:W-:Y:S02]  /*0350*/  PRMT R36, R20.reuse, 0x7772, RZ ;  /* 0x0000777214247816 */ /* 0x040fe400000000ff */
[----:B------:R-:W-:Y:S01]  /*0360*/  PRMT R35, R20, 0x7771, RZ ;  /* 0x0000777114237816 */ /* 0x000fe200000000ff */
[----:B------:R-:W-:Y:S01]  /*0370*/  BAR.SYNC.DEFER_BLOCKING 0x0 ;  /* 0x0000000000007b1d */ /* 0x000fe20000010000 */
[----:B-1----:R-:W-:-:S05]  /*0380*/  ISETP.GE.U32.AND P0, PT, R8, R4, PT ;  /* 0x000000040800720c */ /* 0x002fca0003f06070 */
[----:B------:R-:W-:Y:S02]  /*0390*/  BSSY.RECONVERGENT B1, `(.L_x_40) ;  /* 0x0000030000017945 */ /* 0x000fe40003800200 */
[----:B------:R-:W-:Y:S02]  /*03a0*/  PREEXIT ;  /* 0x000000000000782d */ /* 0x000fe40000000000 */
[----:B------:R-:W-:Y:S01]  /*03b0*/  BSSY.RELIABLE B0, `(.L_x_41) ;  /* 0x0000015000007945 */ /* 0x000fe20003800100 */
[----:B------:R-:W-:Y:S02]  /*03c0*/  ISETP.GE.U32.AND.EX P0, PT, R9, R5, PT, P0 ;  /* 0x000000050900720c */ /* 0x000fe40003f06100 */
[C---:B------:R-:W-:Y:S02]  /*03d0*/  PRMT R16, R25.reuse, 0x7773, RZ ;  /* 0x0000777319107816 */ /* 0x040fe400000000ff */
[C---:B------:R-:W-:Y:S02]  /*03e0*/  PRMT R3, R25.reuse, 0x7772, RZ ;  /* 0x0000777219037816 */ /* 0x040fe400000000ff */
[----:B------:R-:W-:-:S02]  /*03f0*/  PRMT R0, R25, 0x7771, RZ ;  /* 0x0000777119007816 */ /* 0x000fc400000000ff */
[C---:B------:R-:W-:Y:S02]  /*0400*/  PRMT R37, R24.reuse, 0x7773, RZ ;  /* 0x0000777318257816 */ /* 0x040fe400000000ff */
[C---:B------:R-:W-:Y:S02]  /*0410*/  PRMT R39, R24.reuse, 0x7771, RZ ;  /* 0x0000777118277816 */ /* 0x040fe400000000ff */
[----:B------:R-:W-:Y:S01]  /*0420*/  PRMT R38, R24, 0x7772, RZ ;  /* 0x0000777218267816 */ /* 0x000fe200000000ff */
[----:B------:R-:W-:Y:S06]  /*0430*/  @!P0 BRA `(.L_x_42) ;  /* 0x0000000000308947 */ /* 0x000fec0003800000 */
[----:B------:R-:W-:Y:S01]  /*0440*/  ISETP.GT.U32.AND P0, PT, R10, R6, PT ;  /* 0x000000060a00720c */ /* 0x000fe20003f04070 */
[----:B------:R-:W-:Y:S01]  /*0450*/  IMAD.MOV.U32 R34, RZ, RZ, R4 ;  /* 0x000000ffff227224 */ /* 0x000fe200078e0004 */
[----:B------:R-:W-:Y:S01]  /*0460*/  ISETP.NE.U32.AND P1, PT, R8, R4, PT ;  /* 0x000000040800720c */ /* 0x000fe20003f25070 */
[----:B------:R-:W-:Y:S01]  /*0470*/  IMAD.MOV.U32 R33, RZ, RZ, R5 ;  /* 0x000000ffff217224 */ /* 0x000fe200078e0005 */
[----:B------:R-:W-:Y:S01]  /*0480*/  ISETP.GT.U32.AND.EX P0, PT, R11, R7, PT, P0 ;  /* 0x000000070b00720c */ /* 0x000fe20003f04100 */
[----:B------:R-:W-:Y:S02]  /*0490*/  IMAD.MOV.U32 R22, RZ, RZ, R12 ;  /* 0x000000ffff167224 */ /* 0x000fe400078e000c */
[----:B------:R-:W-:Y:S01]  /*04a0*/  IMAD.MOV.U32 R23, RZ, RZ, R13 ;  /* 0x000000ffff177224 */ /* 0x000fe200078e000d */
[----:B------:R-:W-:Y:S01]  /*04b0*/  ISETP.NE.OR.EX P0, PT, R9, R5, P0, P1 ;  /* 0x000000050900720c */ /* 0x000fe20000705710 */
[----:B------:R-:W-:Y:S02]  /*04c0*/  IMAD.MOV.U32 R14, RZ, RZ, R6 ;  /* 0x000000ffff0e7224 */ /* 0x000fe400078e0006 */
[----:B------:R-:W-:-:S10]  /*04d0*/  IMAD.MOV.U32 R15, RZ, RZ, R7 ;  /* 0x000000ffff0f7224 */ /* 0x000fd400078e0007 */
[----:B------:R-:W-:Y:S05]  /*04e0*/  @P0 BREAK.RELIABLE B0 ;  /* 0x0000000000000942 */ /* 0x000fea0003800100 */
[----:B------:R-:W-:Y:S05]  /*04f0*/  @P0 BRA `(.L_x_43) ;  /* 0x0000000000640947 */ /* 0x000fea0003800000 */
.L_x_42:
[----:B------:R-:W-:Y:S05]  /*0500*/  BSYNC.RELIABLE B0 ;  /* 0x0000000000007941 */ /* 0x000fea0003800100 */
.L_x_41:
[----:B------:R-:W-:Y:S01]  /*0510*/  PRMT R19, R36, 0x3340, R19 ;  /* 0x0000334024137816 */ /* 0x000fe20000000013 */
[----:B------:R-:W-:Y:S01]  /*0520*/  IMAD.MOV.U32 R34, RZ, RZ, R8 ;  /* 0x000000ffff227224 */ /* 0x000fe200078e0008 */
        /* <DEDUP_REMOVED lines=14> */
[----:B------:R-:W-:-:S02]  /*0610*/  PRMT R24, R20, 0x5410, R19 ;  /* 0x0000541014187816 */ /* 0x000fc40000000013 */
[----:B------:R-:W-:Y:S01]  /*0620*/  PRMT R20, R15, 0x5410, R14 ;  /* 0x000054100f147816 */ /* 0x000fe2000000000e */
[----:B------:R-:W-:Y:S01]  /*0630*/  IMAD.MOV.U32 R14, RZ, RZ, R10 ;  /* 0x000000ffff0e7224 */ /* 0x000fe200078e000a */
[----:B------:R-:W-:Y:S01]  /*0640*/  PRMT R25, R32, 0x5410, R17 ;  /* 0x0000541020197816 */ /* 0x000fe20000000011 */
[----:B------:R-:W-:Y:S01]  /*0650*/  IMAD.MOV.U32 R15, RZ, RZ, R11 ;  /* 0x000000ffff0f7224 */ /* 0x000fe200078e000b */
[----:B------:R-:W-:Y:S01]  /*0660*/  PRMT R21, R0, 0x5410, R3 ;  /* 0x0000541000157816 */ /* 0x000fe20000000003 */
[----:B------:R-:W-:Y:S02]  /*0670*/  IMAD.MOV.U32 R10, RZ, RZ, R6 ;  /* 0x000000ffff0a7224 */ /* 0x000fe400078e0006 */
[----:B------:R-:W-:-:S07]  /*0680*/  IMAD.MOV.U32 R11, RZ, RZ, R7 ;  /* 0x000000ffff0b7224 */ /* 0x000fce00078e0007 */
.L_x_43:
[----:B------:R-:W-:Y:S05]  /*0690*/  BSYNC.RECONVERGENT B1 ;  /* 0x0000000000017941 */ /* 0x000fea0003800200 */
.L_x_40:
[----:B------:R-:W-:Y:S05]  /*06a0*/  WARPSYNC.ALL ;  /* 0x0000000000007948 */ /* 0x000fea0003800000 */
[----:B------:R-:W-:-:S07]  /*06b0*/  IMAD.MOV.U32 R32, RZ, RZ, 0x2 ;  /* 0x00000002ff207424 */ /* 0x000fce00078e00ff */
.L_x_51:
[----:B------:R-:W-:Y:S01]  /*06c0*/  IMAD.MOV R3, RZ, RZ, -R32 ;  /* 0x000000ffff037224 */ /* 0x000fe200078e0a20 */
[----:B------:R-:W0:Y:S08]  /*06d0*/  S2UR UR5, SR_CgaCtaId ;  /* 0x00000000000579c3 */ /* 0x000e300000008800 */
[----:B------:R-:W-:Y:S01]  /*06e0*/  BAR.SYNC.DEFER_BLOCKING 0x0 ;  /* 0x0000000000007b1d */ /* 0x000fe20000010000 */
[----:B------:R-:W-:Y:S01]  /*06f0*/  IMAD.MOV.U32 R12, RZ, RZ, R34 ;  /* 0x000000ffff0c7224 */ /* 0x000fe200078e0022 */
[----:B------:R-:W-:Y:S01]  /*0700*/  LOP3.LUT R0, R30, R3, RZ, 0xc0, !PT ;  /* 0x000000031e007212 */ /* 0x000fe200078ec0ff */
[----:B------:R-:W-:-:S03]  /*0710*/  VIADD R3, R32, 0xffffffff ;  /* 0xffffffff20037836 */ /* 0x000fc60000000000 */
[----:B------:R-:W-:Y:S01]  /*0720*/  UMOV UR4, 0x400 ;  /* 0x0000040000047882 */ /* 0x000fe20000000000 */
[----:B------:R-:W-:Y:S01]  /*0730*/  IMAD.MOV.U32 R13, RZ, RZ, R33 ;  /* 0x000000ffff0d7224 */ /* 0x000fe200078e0021 */
[----:B------:R-:W-:Y:S01]  /*0740*/  BSSY.RECONVERGENT B1, `(.L_x_44) ;  /* 0x000002f000017945 */ /* 0x000fe20003800200 */
[----:B------:R-:W-:-:S05]  /*0750*/  IMAD.SHL.U32 R0, R0, 0x2, RZ ;  /* 0x0000000200007824 */ /* 0x000fca00078e00ff */
[----:B------:R-:W-:Y:S02]  /*0760*/  VIMNMX.U32 R16, PT, PT, R0, 0x200, PT ;  /* 0x0000020000107848 */ /* 0x000fe40003fe0000 */
[----:B------:R-:W-:Y:S02]  /*0770*/  LOP3.LUT R0, R3, R30, RZ, 0xc0, !PT ;  /* 0x0000001e03007212 */ /* 0x000fe400078ec0ff */
[----:B------:R-:W-:-:S03]  /*0780*/  VIADDMNMX R3, R16, R32, 0x200, PT ;  /* 0x0000020010037446 */ /* 0x000fc60003800120 */
[----:B------:R-:W-:Y:S01]  /*0790*/  IMAD.SHL.U32 R18, R0, 0x2, RZ ;  /* 0x0000000200127824 */ /* 0x000fe200078e00ff */
[----:B------:R-:W-:Y:S01]  /*07a0*/  VIADDMNMX R0, R3, R32, 0x200, PT ;  /* 0x0000020003007446 */ /* 0x000fe20003800120 */
[----:B0-----:R-:W-:-:S03]  /*07b0*/  ULEA UR4, UR5, UR4, 0x18 ;  /* 0x0000000405047291 */ /* 0x001fc6000f8ec0ff */
[----:B------:R-:W-:Y:S01]  /*07c0*/  VIMNMX.U32 R18, PT, PT, R18, 0x200, PT ;  /* 0x0000020012127848 */ /* 0x000fe20003fe0000 */
[----:B------:R-:W-:-:S03]  /*07d0*/  IMAD.IADD R5, R0, 0x1, -R3 ;  /* 0x0000000100057824 */ /* 0x000fc600078e0a03 */
[----:B------:R-:W-:Y:S02]  /*07e0*/  VIADDMNMX R4, R3, -R16, R18, PT ;  /* 0x8000001003047246 */ /* 0x000fe40003800112 */
[C---:B------:R-:W-:Y:S01]  /*07f0*/  ISETP.GE.AND P0, PT, R18.reuse, R5, PT ;  /* 0x000000051200720c */ /* 0x040fe20003f06270 */
[----:B------:R-:W-:-:S05]  /*0800*/  IMAD.IADD R5, R18, 0x1, -R5 ;  /* 0x0000000112057824 */ /* 0x000fca00078e0a05 */
[----:B------:R-:W-:Y:S02]  /*0810*/  SEL R17, R5, RZ, P0 ;  /* 0x000000ff05117207 */ /* 0x000fe40000000000 */
[----:B------:R-:W-:Y:S02]  /*0820*/  LEA R5, R30, UR4, 0x6 ;  /* 0x000000041e057c11 */ /* 0x000fe4000f8e30ff */
[----:B------:R-:W-:-:S03]  /*0830*/  ISETP.GE.AND P0, PT, R17, R4, PT ;  /* 0x000000041100720c */ /* 0x000fc60003f06270 */
[----:B------:R0:W-:Y:S04]  /*0840*/  STS.128 [R5], R12 ;  /* 0x0000000c05007388 */ /* 0x0001e80000000c00 */
[----:B------:R0:W-:Y:S04]  /*0850*/  STS.128 [R5+0x20], R8 ;  /* 0x0000200805007388 */ /* 0x0001e80000000c00 */
[----:B------:R0:W-:Y:S04]  /*0860*/  STS.64 [R5+0x10], R26 ;  /* 0x0000101a05007388 */ /* 0x0001e80000000a00 */
[----:B------:R0:W-:Y:S04]  /*0870*/  STS.64 [R5+0x18], R24 ;  /* 0x0000181805007388 */ /* 0x0001e80000000a00 */
[----:B----4-:R0:W-:Y:S04]  /*0880*/  STS.64 [R5+0x30], R22 ;  /* 0x0000301605007388 */ /* 0x0101e80000000a00 */
[----:B---3--:R0:W-:Y:S01]  /*0890*/  STS.64 [R5+0x38], R20 ;  /* 0x0000381405007388 */ /* 0x0081e20000000a00 */
[----:B------:R-:W-:Y:S06]  /*08a0*/  BAR.SYNC.DEFER_BLOCKING 0x0 ;  /* 0x0000000000007b1d */ /* 0x000fec0000010000 */
[----:B------:R-:W-:Y:S05]  /*08b0*/  @P0 BRA `(.L_x_45) ;  /* 0x00000000005c0947 */ /* 0x000fea0003800000 */
[----:B0-----:R-:W-:Y:S02]  /*08c0*/  IMAD.MOV.U32 R12, RZ, RZ, R4 ;  /* 0x000000ffff0c7224 */ /* 0x001fe400078e0004 */
[----:B------:R-:W-:-:S07]  /*08d0*/  IMAD.IADD R14, R18, 0x1, R3 ;  /* 0x00000001120e7824 */ /* 0x000fce00078e0203 */
.L_x_46:
[----:B------:R-:W-:Y:S01]  /*08e0*/  IMAD.IADD R4, R12, 0x1, -R17 ;  /* 0x000000010c047824 */ /* 0x000fe200078e0a11 */
[----:B------:R-:W-:-:S04]  /*08f0*/  PLOP3.LUT P3, PT, PT, PT, PT, 0x8, 0x80 ;  /* 0x000000000080781c */ /* 0x000fc80003f6e170 */
[----:B------:R-:W-:-:S04]  /*0900*/  LEA.HI R4, R4, R4, RZ, 0x1 ;  /* 0x0000000404047211 */ /* 0x000fc800078f08ff */
[----:B------:R-:W-:-:S04]  /*0910*/  LEA.HI.SX32 R13, R4, R17, 0x1f ;  /* 0x00000011040d7211 */ /* 0x000fc800078ffaff */
[----:B------:R-:W-:Y:S01]  /*0920*/  LOP3.LUT R5, RZ, R13, RZ, 0x33, !PT ;  /* 0x0000000dff057212 */ /* 0x000fe200078e33ff */
[----:B------:R-:W-:-:S04]  /*0930*/  IMAD.IADD R4, R16, 0x1, R13 ;  /* 0x0000000110047824 */ /* 0x000fc800078e020d */
[----:B------:R-:W-:Y:S01]  /*0940*/  IMAD.IADD R5, R14, 0x1, R5 ;  /* 0x000000010e057824 */ /* 0x000fe200078e0205 */
[----:B------:R-:W-:-:S04]  /*0950*/  LEA R4, R4, UR4, 0x5 ;  /* 0x0000000404047c11 */ /* 0x000fc8000f8e28ff */
[----:B------:R-:W-:Y:S02]  /*0960*/  LEA R8, R5, UR4, 0x5 ;  /* 0x0000000405087c11 */ /* 0x000fe4000f8e28ff */
        /* <DEDUP_REMOVED lines=12> */
.L_x_45:
[----:B------:R-:W-:Y:S05]  /*0a30*/  BSYNC.RECONVERGENT B1 ;  /* 0x0000000000017941 */ /* 0x000fea0003800200 */
.L_x_44:
[----:B------:R-:W1:Y:S01]  /*0a40*/  S2UR UR5, SR_CgaCtaId ;  /* 0x00000000000579c3 */ /* 0x000e620000008800 */
[----:B------:R-:W-:Y:S01]  /*0a50*/  UMOV UR4, 0x400 ;  /* 0x0000040000047882 */ /* 0x000fe20000000000 */
[----:B0-----:R-:W-:Y:S01]  /*0a60*/  IADD3 R15, PT, PT, -R17, R3, R18 ;  /* 0x00000003110f7210 */ /* 0x001fe20007ffe112 */
[----:B------:R-:W-:Y:S01]  /*0a70*/  IMAD.IADD R14, R16, 0x1, R17 ;  /* 0x00000001100e7824 */ /* 0x000fe200078e0211 */
[----:B------:R-:W-:Y:S01]  /*0a80*/  BSSY.RECONVERGENT B1, `(.L_x_47) ;  /* 0x0000015000017945 */ /* 0x000fe20003800200 */
[----:B------:R-:W-:Y:S02]  /*0a90*/  PLOP3.LUT P0, PT, PT, PT, PT, 0x8, 0x80 ;  /* 0x000000000080781c */ /* 0x000fe40003f0e170 */
[----:B------:R-:W-:Y:S01]  /*0aa0*/  ISETP.GE.AND P1, PT, R15, R0, PT ;  /* 0x000000000f00720c */ /* 0x000fe20003f26270 */
[----:B-1----:R-:W-:-:S06]  /*0ab0*/  ULEA UR4, UR5, UR4, 0x18 ;  /* 0x0000000405047291 */ /* 0x002fcc000f8ec0ff */
[----:B------:R-:W-:Y:S02]  /*0ac0*/  LEA R38, R15, UR4, 0x5 ;  /* 0x000000040f267c11 */ /* 0x000fe4000f8e28ff */
[----:B------:R-:W-:-:S03]  /*0ad0*/  LEA R37, R14, UR4, 0x5 ;  /* 0x000000040e257c11 */ /* 0x000fc6000f8e28ff */
[----:B------:R-:W0:Y:S04]  /*0ae0*/  LDS.128 R4, [R38] ;  /* 0x0000000026047984 */ /* 0x000e280000000c00 */
[----:B------:R1:W2:Y:S04]  /*0af0*/  LDS.128 R8, [R37] ;  /* 0x0000000025087984 */ /* 0x0002a80000000c00 */
[----:B------:R1:W3:Y:S04]  /*0b00*/  LDS.64 R20, [R37+0x18] ;  /* 0x0000180025147984 */ /* 0x0002e80000000a00 */
[----:B------:R1:W4:Y:S01]  /*0b10*/  LDS.64 R12, [R38+0x18] ;  /* 0x00001800260c7984 */ /* 0x0003220000000a00 */
[----:B0-----:R-:W-:-:S02]  /*0b20*/  IMAD.MOV.U32 R35, RZ, RZ, R4 ;  /* 0x000000ffff237224 */ /* 0x001fc400078e0004 */
[----:B------:R-:W-:Y:S01]  /*0b30*/  IMAD.MOV.U32 R36, RZ, RZ, R5 ;  /* 0x000000ffff247224 */ /* 0x000fe200078e0005 */
[----:B-1----:R-:W-:Y:S06]  /*0b40*/  @P1 BRA `(.L_x_48) ;  /* 0x0000000000201947 */ /* 0x002fec0003800000 */
[----:B--2---:R-:W-:Y:S02]  /*0b50*/  ISETP.GE.U32.AND P1, PT, R35, R8, PT ;  /* 0x000000082300720c */ /* 0x004fe40003f26070 */
[----:B------:R-:W-:Y:S02]  /*0b60*/  PLOP3.LUT P0, PT, PT, PT, PT, 0x80, 0x8 ;  /* 0x000000000008781c */ /* 0x000fe40003f0f070 */
[----:B------:R-:W-:-:S04]  /*0b70*/  ISETP.GE.U32.AND.EX P1, PT, R36, R9, PT, P1 ;  /* 0x000000092400720c */ /* 0x000fc80003f26110 */
[----:B------:R-:W-:-:S13]  /*0b80*/  ISETP.GE.OR P1, PT, R14, R3, !P1 ;  /* 0x000000030e00720c */ /* 0x000fda0004f26670 */
[----:B------:R-:W-:Y:S02]  /*0b90*/  @!P1 ISETP.GT.U32.AND P2, PT, R6, R10, PT ;  /* 0x0000000a0600920c */ /* 0x000fe40003f44070 */
[----:B------:R-:W-:Y:S02]  /*0ba0*/  @!P1 ISETP.EQ.U32.AND P3, PT, R35, R8, PT ;  /* 0x000000082300920c */ /* 0x000fe40003f62070 */
[----:B------:R-:W-:-:S04]  /*0bb0*/  @!P1 ISETP.GT.U32.AND.EX P2, PT, R7, R11, PT, P2 ;  /* 0x0000000b0700920c */ /* 0x000fc80003f44120 */
[----:B------:R-:W-:-:S13]  /*0bc0*/  @!P1 ISETP.EQ.AND.EX P0, PT, R36, R9, !P2, P3 ;  /* 0x000000092400920c */ /* 0x000fda0005702330 */
.L_x_48:
[----:B------:R-:W-:Y:S05]  /*0bd0*/  BSYNC.RECONVERGENT B1 ;  /* 0x0000000000017941 */ /* 0x000fea0003800200 */
.L_x_47:
[----:B------:R-:W0:Y:S01]  /*0be0*/  @P0 LDS.128 R16, [R38+0x20] ;  /* 0x0000200026100984 */ /* 0x000e220000000c00 */
[----:B------:R-:W-:Y:S01]  /*0bf0*/  VIADD R39, R15, 0x1 ;  /* 0x000000010f277836 */ /* 0x000fe20000000000 */
[C---:B---3--:R-:W-:Y:S01]  /*0c00*/  PRMT R41, R21.reuse, 0x7773, RZ ;  /* 0x0000777315297816 */ /* 0x048fe200000000ff */
[----:B------:R-:W-:Y:S01]  /*0c10*/  @!P0 IMAD.MOV R39, RZ, RZ, R15 ;  /* 0x000000ffff278224 */ /* 0x000fe200078e020f */
[----:B------:R-:W1:Y:S01]  /*0c20*/  LDS.64 R4, [R38+0x10] ;  /* 0x0000100026047984 */ /* 0x000e620000000a00 */
[----:B------:R-:W-:Y:S01]  /*0c30*/  PRMT R24, R21, 0x7772, RZ ;  /* 0x0000777215187816 */ /* 0x000fe200000000ff */
[----:B------:R-:W-:Y:S01]  /*0c40*/  VIADD R40, R14, 0x1 ;  /* 0x000000010e287836 */ /* 0x000fe20000000000 */
[C---:B----4-:R-:W-:Y:S01]  /*0c50*/  PRMT R15, R12.reuse, 0x7773, RZ ;  /* 0x000077730c0f7816 */ /* 0x050fe200000000ff */
[----:B------:R-:W3:Y:S01]  /*0c60*/  LDS.64 R22, [R37+0x10] ;  /* 0x0000100025167984 */ /* 0x000ee20000000a00 */
[----:B------:R-:W-:Y:S01]  /*0c70*/  PRMT R34, R12, 0x7772, RZ ;  /* 0x000077720c227816 */ /* 0x000fe200000000ff */
[----:B------:R-:W-:Y:S01]  /*0c80*/  @P0 IMAD.MOV R40, RZ, RZ, R14 ;  /* 0x000000ffff280224 */ /* 0x000fe200078e020e */
[----:B------:R-:W-:Y:S01]  /*0c90*/  @!P0 PRMT R41, R24, 0x3340, R41 ;  /* 0x0000334018298816 */ /* 0x000fe20000000029 */
[----:B------:R-:W-:Y:S01]  /*0ca0*/  @P0 IMAD.MOV.U32 R33, RZ, RZ, R36 ;  /* 0x000000ffff210224 */ /* 0x000fe200078e0024 */
[----:B------:R-:W-:Y:S01]  /*0cb0*/  @P0 PRMT R24, R34, 0x3340, R15 ;  /* 0x0000334022180816 */ /* 0x000fe2000000000f */
[----:B------:R-:W-:Y:S01]  /*0cc0*/  @P0 IMAD.MOV.U32 R34, RZ, RZ, R35 ;  /* 0x000000ffff220224 */ /* 0x000fe200078e0023 */
[C---:B------:R-:W-:Y:S01]  /*0cd0*/  PRMT R25, R13.reuse, 0x7773, RZ ;  /* 0x000077730d197816 */ /* 0x040fe200000000ff */
[----:B------:R-:W-:Y:S01]  /*0ce0*/  BSSY.RECONVERGENT B1, `(.L_x_49) ;  /* 0x000003b000017945 */ /* 0x000fe20003800200 */
[C---:B------:R-:W-:Y:S01]  /*0cf0*/  PRMT R26, R13.reuse, 0x7772, RZ ;  /* 0x000077720d1a7816 */ /* 0x040fe200000000ff */
[----:B--2---:R-:W-:Y:S01]  /*0d00*/  @!P0 IMAD.MOV.U32 R34, RZ, RZ, R8 ;  /* 0x000000ffff228224 */ /* 0x004fe200078e0008 */
[----:B------:R-:W-:Y:S01]  /*0d10*/  PRMT R14, R13, 0x7771, RZ ;  /* 0x000077710d0e7816 */ /* 0x000fe200000000ff */
[----:B------:R-:W-:Y:S01]  /*0d20*/  @!P0 IMAD.MOV.U32 R33, RZ, RZ, R9 ;  /* 0x000000ffff218224 */ /* 0x000fe200078e0009 */
[----:B------:R-:W-:-:S02]  /*0d30*/  PRMT R15, R12, 0x7771, RZ ;  /* 0x000077710c0f7816 */ /* 0x000fc400000000ff */
[----:B------:R-:W-:Y:S02]  /*0d40*/  @P0 PRMT R25, R26, 0x3340, R25 ;  /* 0x000033401a190816 */ /* 0x000fe40000000019 */
[----:B------:R-:W-:Y:S02]  /*0d50*/  @P0 PRMT R14, R13, 0x3340, R14 ;  /* 0x000033400d0e0816 */ /* 0x000fe4000000000e */
[----:B------:R-:W-:Y:S02]  /*0d60*/  @P0 PRMT R15, R12, 0x3340, R15 ;  /* 0x000033400c0f0816 */ /* 0x000fe4000000000f */
[----:B------:R-:W-:Y:S01]  /*0d70*/  PRMT R43, R20, 0x7773, RZ ;  /* 0x00007773142b7816 */ /* 0x000fe200000000ff */
[----:B------:R-:W-:Y:S01]  /*0d80*/  @P0 LDS.64 R12, [R38+0x38] ;  /* 0x00003800260c0984 */ /* 0x000fe20000000a00 */
[----:B------:R-:W-:Y:S01]  /*0d90*/  @P0 PRMT R25, R14, 0x5410, R25 ;  /* 0x000054100e190816 */ /* 0x000fe20000000019 */
[----:B------:R-:W-:Y:S01]  /*0da0*/  @P0 IMAD.MOV.U32 R14, RZ, RZ, R6 ;  /* 0x000000ffff0e0224 */ /* 0x000fe200078e0006 */
[----:B------:R-:W-:Y:S01]  /*0db0*/  @P0 PRMT R24, R15, 0x5410, R24 ;  /* 0x000054100f180816 */ /* 0x000fe20000000018 */
[----:B------:R-:W-:Y:S01]  /*0dc0*/  @P0 IMAD.MOV.U32 R15, RZ, RZ, R7 ;  /* 0x000000ffff0f0224 */ /* 0x000fe200078e0007 */
[----:B------:R-:W-:Y:S01]  /*0dd0*/  PRMT R42, R21, 0x7771, RZ ;  /* 0x00007771152a7816 */ /* 0x000fe200000000ff */
[----:B------:R-:W-:Y:S01]  /*0de0*/  @!P0 IMAD.MOV.U32 R14, RZ, RZ, R10 ;  /* 0x000000ffff0e8224 */ /* 0x000fe200078e000a */
[----:B------:R-:W-:Y:S01]  /*0df0*/  ISETP.GE.AND P1, PT, R39, R0, PT ;  /* 0x000000002700720c */ /* 0x000fe20003f26270 */
[----:B------:R-:W-:Y:S01]  /*0e00*/  @!P0 IMAD.MOV.U32 R15, RZ, RZ, R11 ;  /* 0x000000ffff0f8224 */ /* 0x000fe200078e000b */
[----:B------:R-:W-:Y:S01]  /*0e10*/  @!P0 PRMT R42, R21, 0x3340, R42 ;  /* 0x00003340152a8816 */ /* 0x000fe2000000002a */
[----:B0-----:R-:W-:Y:S01]  /*0e20*/  @P0 IMAD.MOV.U32 R35, RZ, RZ, R16 ;  /* 0x000000ffff230224 */ /* 0x001fe200078e0010 */
[C---:B------:R-:W-:Y:S01]  /*0e30*/  PRMT R16, R20.reuse, 0x7772, RZ ;  /* 0x0000777214107816 */ /* 0x040fe200000000ff */
[----:B------:R-:W-:Y:S01]  /*0e40*/  @P0 IMAD.MOV.U32 R36, RZ, RZ, R17 ;  /* 0x000000ffff240224 */ /* 0x000fe200078e0011 */
[----:B------:R-:W-:Y:S01]  /*0e50*/  PRMT R17, R20, 0x7771, RZ ;  /* 0x0000777114117816 */ /* 0x000fe200000000ff */
[----:B------:R-:W-:Y:S01]  /*0e60*/  @P0 IMAD.MOV.U32 R6, RZ, RZ, R18 ;  /* 0x000000ffff060224 */ /* 0x000fe200078e0012 */
[----:B------:R-:W-:Y:S01]  /*0e70*/  @!P0 PRMT R43, R16, 0x3340, R43 ;  /* 0x00003340102b8816 */ /* 0x000fe2000000002b */
[----:B------:R-:W-:Y:S01]  /*0e80*/  @P0 IMAD.MOV.U32 R7, RZ, RZ, R19 ;  /* 0x000000ffff070224 */ /* 0x000fe200078e0013 */
[----:B------:R-:W-:Y:S01]  /*0e90*/  @!P0 PRMT R44, R20, 0x3340, R17 ;  /* 0x00003340142c8816 */ /* 0x000fe20000000011 */
[----:B-1----:R-:W-:Y:S01]  /*0ea0*/  @P0 IMAD.MOV.U32 R26, RZ, RZ, R4 ;  /* 0x000000ffff1a0224 */ /* 0x002fe200078e0004 */
[----:B------:R-:W0:Y:S01]  /*0eb0*/  @!P0 LDS.128 R16, [R37+0x20] ;  /* 0x0000200025108984 */ /* 0x000e220000000c00 */
[----:B------:R-:W-:Y:S01]  /*0ec0*/  @P0 IMAD.MOV.U32 R27, RZ, RZ, R5 ;  /* 0x000000ffff1b0224 */ /* 0x000fe200078e0005 */
[----:B------:R-:W-:Y:S01]  /*0ed0*/  @!P0 PRMT R25, R42, 0x5410, R41 ;  /* 0x000054102a198816 */ /* 0x000fe20000000029 */
[----:B---3--:R-:W-:Y:S01]  /*0ee0*/  @!P0 IMAD.MOV.U32 R26, RZ, RZ, R22 ;  /* 0x000000ffff1a8224 */ /* 0x008fe200078e0016 */
[----:B------:R1:W2:Y:S01]  /*0ef0*/  @P0 LDS.64 R4, [R38+0x30] ;  /* 0x0000300026040984 */ /* 0x0002a20000000a00 */
[----:B------:R-:W-:Y:S01]  /*0f00*/  @!P0 IMAD.MOV.U32 R27, RZ, RZ, R23 ;  /* 0x000000ffff1b8224 */ /* 0x000fe200078e0017 */
[----:B------:R-:W-:-:S02]  /*0f10*/  @!P0 PRMT R24, R44, 0x5410, R43 ;  /* 0x000054102c188816 */ /* 0x000fc4000000002b */
[----:B------:R1:W3:Y:S04]  /*0f20*/  @!P0 LDS.64 R20, [R37+0x38] ;  /* 0x0000380025148984 */ /* 0x0002e80000000a00 */
[----:B------:R1:W4:Y:S01]  /*0f30*/  @!P0 LDS.64 R22, [R37+0x30] ;  /* 0x0000300025168984 */ /* 0x0003220000000a00 */
[----:B0-----:R-:W-:Y:S02]  /*0f40*/  @!P0 IMAD.MOV.U32 R10, RZ, RZ, R18 ;  /* 0x000000ffff0a8224 */ /* 0x001fe400078e0012 */
[----:B------:R-:W-:Y:S02]  /*0f50*/  @!P0 IMAD.MOV.U32 R11, RZ, RZ, R19 ;  /* 0x000000ffff0b8224 */ /* 0x000fe400078e0013 */
[----:B------:R-:W-:Y:S02]  /*0f60*/  @!P0 IMAD.MOV.U32 R8, RZ, RZ, R16 ;  /* 0x000000ffff088224 */ /* 0x000fe400078e0010 */
[----:B------:R-:W-:Y:S01]  /*0f70*/  @!P0 IMAD.MOV.U32 R9, RZ, RZ, R17 ;  /* 0x000000ffff098224 */ /* 0x000fe200078e0011 */
[----:B-12---:R-:W-:Y:S06]  /*0f80*/  @P1 BRA `(.L_x_50) ;  /* 0x0000000000401947 */ /* 0x006fec0003800000 */
[C---:B------:R-:W-:Y:S02]  /*0f90*/  ISETP.GE.U32.AND P1, PT, R35.reuse, R8, PT ;  /* 0x000000082300720c */ /* 0x040fe40003f26070 */
[----:B------:R-:W-:Y:S02]  /*0fa0*/  ISETP.GT.U32.AND P2, PT, R6, R10, PT ;  /* 0x0000000a0600720c */ /* 0x000fe40003f44070 */
[----:B------:R-:W-:Y:S02]  /*0fb0*/  ISETP.EQ.U32.AND P0, PT, R35, R8, PT ;  /* 0x000000082300720c */ /* 0x000fe40003f02070 */
[----:B------:R-:W-:Y:S02]  /*0fc0*/  ISETP.GE.U32.AND.EX P1, PT, R36, R9, PT, P1 ;  /* 0x000000092400720c */ /* 0x000fe40003f26110 */
[----:B------:R-:W-:Y:S02]  /*0fd0*/  ISETP.GT.U32.AND.EX P2, PT, R7, R11, PT, P2 ;  /* 0x0000000b0700720c */ /* 0x000fe40003f44120 */
[----:B------:R-:W-:-:S02]  /*0fe0*/  ISETP.GE.OR P1, PT, R40, R3, !P1 ;  /* 0x000000032800720c */ /* 0x000fc40004f26670 */
[----:B------:R-:W-:-:S04]  /*0ff0*/  ISETP.EQ.AND.EX P0, PT, R36, R9, !P2, P0 ;  /* 0x000000092400720c */ /* 0x000fc80005702300 */
[----:B------:R-:W-:-:S13]  /*1000*/  PLOP3.LUT P0, PT, P1, P0, PT, 0xf8, 0x8f ;  /* 0x00000000008f781c */ /* 0x000fda0000f01f70 */
[----:B---3--:R-:W-:Y:S02]  /*1010*/  @P0 IMAD.MOV.U32 R21, RZ, RZ, R13 ;  /* 0x000000ffff150224 */ /* 0x008fe400078e000d */
[----:B------:R-:W-:Y:S02]  /*1020*/  @P0 IMAD.MOV.U32 R20, RZ, RZ, R12 ;  /* 0x000000ffff140224 */ /* 0x000fe400078e000c */
[----:B------:R-:W-:Y:S02]  /*1030*/  @P0 IMAD.MOV.U32 R8, RZ, RZ, R35 ;  /* 0x000000ffff080224 */ /* 0x000fe400078e0023 */
[----:B------:R-:W-:Y:S02]  /*1040*/  @P0 IMAD.MOV.U32 R9, RZ, RZ, R36 ;  /* 0x000000ffff090224 */ /* 0x000fe400078e0024 */
[----:B----4-:R-:W-:Y:S02]  /*1050*/  @P0 IMAD.MOV.U32 R22, RZ, RZ, R4 ;  /* 0x000000ffff160224 */ /* 0x010fe400078e0004 */
[----:B------:R-:W-:-:S02]  /*1060*/  @P0 IMAD.MOV.U32 R23, RZ, RZ, R5 ;  /* 0x000000ffff170224 */ /* 0x000fc400078e0005 */
[----:B------:R-:W-:Y:S02]  /*1070*/  @P0 IMAD.MOV.U32 R10, RZ, RZ, R6 ;  /* 0x000000ffff0a0224 */ /* 0x000fe400078e0006 */
[----:B------:R-:W-:-:S07]  /*1080*/  @P0 IMAD.MOV.U32 R11, RZ, RZ, R7 ;  /* 0x000000ffff0b0224 */ /* 0x000fce00078e0007 */
.L_x_50:
[----:B------:R-:W-:Y:S05]  /*1090*/  BSYNC.RECONVERGENT B1 ;  /* 0x0000000000017941 */ /* 0x000fea0003800200 */
.L_x_49:
[C---:B------:R-:W-:Y:S01]  /*10a0*/  ISETP.GE.U32.AND P0, PT, R32.reuse, 0x81, PT ;  /* 0x000000812000780c */ /* 0x040fe20003f06070 */
[----:B------:R-:W-:-:S12]  /*10b0*/  IMAD.SHL.U32 R32, R32, 0x2, RZ ;  /* 0x0000000220207824 */ /* 0x000fd800078e00ff */
[----:B------:R-:W-:Y:S05]  /*10c0*/  @!P0 BRA `(.L_x_51) ;  /* 0xfffffff4007c8947 */ /* 0x000fea000383ffff */
[----:B------:R-:W0:Y:S01]  /*10d0*/  LDCU.U8 UR4, c[0x0][0x380] ;  /* 0x00007000ff0477ac */ /* 0x000e220008000000 */
[----:B------:R-:W1:Y:S01]  /*10e0*/  S2R R3, SR_LANEID ;  /* 0x0000000000037919 */ /* 0x000e620000000000 */
[----:B0-----:R-:W-:-:S04]  /*10f0*/  UPRMT UR4, UR4, 0x8880, URZ ;  /* 0x0000888004047896 */ /* 0x001fc800080000ff */
[----:B------:R-:W-:Y:S01]  /*1100*/  UISETP.NE.AND UP0, UPT, UR4, URZ, UPT ;  /* 0x000000ff0400728c */ /* 0x000fe2000bf05270 */
[----:B-1----:R-:W-:Y:S01]  /*1110*/  IMAD R3, R3, 0x20, R2 ;  /* 0x0000002003037824 */ /* 0x002fe200078e0202 */
[----:B------:R-:W-:Y:S07]  /*1120*/  BAR.SYNC.DEFER_BLOCKING 0x0 ;  /* 0x0000000000007b1d */ /* 0x000fee0000010000 */
[----:B------:R-:W-:Y:S05]  /*1130*/  BRA.U !UP0, `(.L_x_52) ;  /* 0x0000000108907547 */ /* 0x000fea000b800000 */
[----:B------:R-:W0:Y:S01]  /*1140*/  S2R R0, SR_TID.X ;  /* 0x0000000000007919 */ /* 0x000e220000002100 */
[----:B------:R-:W-:Y:S01]  /*1150*/  PRMT R24, R24, 0x7650, R24 ;  /* 0x0000765018187816 */ /* 0x000fe20000000018 */
[----:B------:R-:W-:Y:S01]  /*1160*/  IMAD.MOV.U32 R12, RZ, RZ, R34 ;  /* 0x000000ffff0c7224 */ /* 0x000fe200078e0022 */
[----:B------:R-:W-:Y:S01]  /*1170*/  PRMT R25, R25, 0x7650, R25 ;  /* 0x0000765019197816 */ /* 0x000fe20000000019 */
[----:B------:R-:W-:Y:S01]  /*1180*/  IMAD.MOV.U32 R13, RZ, RZ, R33 ;  /* 0x000000ffff0d7224 */ /* 0x000fe200078e0021 */
[----:B---3--:R-:W-:Y:S01]  /*1190*/  PRMT R20, R20, 0x7650, R20 ;  /* 0x0000765014147816 */ /* 0x008fe20000000014 */
[----:B------:R0:W-:Y:S01]  /*11a0*/  STS.64 [R3+0x10], R26 ;  /* 0x0000101a03007388 */ /* 0x0001e20000000a00 */
[----:B------:R-:W-:Y:S01]  /*11b0*/  PRMT R21, R21, 0x7650, R21 ;  /* 0x0000765015157816 */ /* 0x000fe20000000015 */
[----:B------:R-:W1:Y:S02]  /*11c0*/  LDCU.64 UR4, c[0x0][0x398] ;  /* 0x00007300ff0477ac */ /* 0x000e640008000a00 */
[----:B----4-:R-:W-:Y:S04]  /*11d0*/  STS.64 [R3+0x30], R22 ;  /* 0x0000301603007388 */ /* 0x010fe80000000a00 */
[----:B------:R2:W-:Y:S04]  /*11e0*/  STS.128 [R3], R12 ;  /* 0x0000000c03007388 */ /* 0x0005e80000000c00 */
[----:B------:R-:W-:Y:S04]  /*11f0*/  STS.128 [R3+0x20], R8 ;  /* 0x0000200803007388 */ /* 0x000fe80000000c00 */
[----:B------:R-:W-:Y:S04]  /*1200*/  STS.64 [R3+0x18], R24 ;  /* 0x0000181803007388 */ /* 0x000fe80000000a00 */
[----:B------:R3:W-:Y:S01]  /*1210*/  STS.64 [R3+0x38], R20 ;  /* 0x0000381403007388 */ /* 0x0007e20000000a00 */
[----:B------:R-:W-:-:S03]  /*1220*/  NOP ;  /* 0x0000000000007918 */ /* 0x000fc60000000000 */
[----:B------:R-:W4:Y:S01]  /*1230*/  LDS.128 R8, [R2] ;  /* 0x0000000002087984 */ /* 0x000f220000000c00 */
[C---:B0-----:R-:W-:Y:S01]  /*1240*/  IMAD.SHL.U32 R26, R0.reuse, 0x2, RZ ;  /* 0x00000002001a7824 */ /* 0x041fe200078e00ff */
[----:B------:R-:W-:Y:S01]  /*1250*/  LOP3.LUT R0, R0, 0x1f, RZ, 0xc0, !PT ;  /* 0x0000001f00007812 */ /* 0x000fe200078ec0ff */
[----:B--2---:R-:W-:Y:S01]  /*1260*/  IMAD.WIDE.U32 R12, R31, 0x200, RZ ;  /* 0x000002001f0c7825 */ /* 0x004fe200078e00ff */
[----:B------:R-:W0:Y:S02]  /*1270*/  LDS.128 R4, [R2+0x400] ;  /* 0x0004000002047984 */ /* 0x000e240000000c00 */
[----:B---3--:R-:W-:Y:S02]  /*1280*/  LOP3.LUT R3, R26, 0x7c0, RZ, 0xc0, !PT ;  /* 0x000007c01a037812 */ /* 0x008fe400078ec0ff */
[----:B------:R-:W2:Y:S02]  /*1290*/  LDS.64 R16, [R2+0x10] ;  /* 0x0000100002107984 */ /* 0x000ea40000000a00 */
[----:B------:R-:W-:-:S02]  /*12a0*/  IADD3 R0, P0, P1, R3, R12, R0 ;  /* 0x0000000c03007210 */ /* 0x000fc4000791e000 */
[----:B------:R-:W3:Y:S02]  /*12b0*/  LDS.64 R18, [R2+0x410] ;  /* 0x0004100002127984 */ /* 0x000ee40000000a00 */
[----:B------:R-:W-:Y:S02]  /*12c0*/  IADD3.X R13, PT, PT, RZ, R13, RZ, P0, P1 ;  /* 0x0000000dff0d7210 */ /* 0x000fe400007e24ff */
[----:B------:R-:W5:Y:S01]  /*12d0*/  LDS.64 R22, [R2+0x18] ;  /* 0x0000180002167984 */ /* 0x000f620000000a00 */
[----:B-1----:R-:W-:-:S03]  /*12e0*/  LEA R12, P0, R0, UR4, 0x5 ;  /* 0x00000004000c7c11 */ /* 0x002fc6000f8028ff */
[----:B------:R-:W1:Y:S01]  /*12f0*/  LDS.64 R14, [R2+0x418] ;  /* 0x00041800020e7984 */ /* 0x000e620000000a00 */
[----:B------:R-:W-:-:S05]  /*1300*/  LEA.HI.X R13, R0, UR5, R13, 0x5, P0 ;  /* 0x00000005000d7c11 */ /* 0x000fca00080f2c0d */
[----:B----4-:R-:W-:Y:S04]  /*1310*/  STG.E.128 desc[UR8][R12.64], R8 ;  /* 0x000000080c007986 */ /* 0x010fe8000c101d08 */
[----:B0-----:R-:W-:Y:S04]  /*1320*/  STG.E.128 desc[UR8][R12.64+0x400], R4 ;  /* 0x000400040c007986 */ /* 0x001fe8000c101d08 */
[----:B--2---:R-:W-:Y:S04]  /*1330*/  STG.E.64 desc[UR8][R12.64+0x10], R16 ;  /* 0x000010100c007986 */ /* 0x004fe8000c101b08 */
[----:B---3--:R-:W-:Y:S04]  /*1340*/  STG.E.64 desc[UR8][R12.64+0x410], R18 ;  /* 0x000410120c007986 */ /* 0x008fe8000c101b08 */
[----:B-----5:R-:W-:Y:S04]  /*1350*/  STG.E.64 desc[UR8][R12.64+0x18], R22 ;  /* 0x000018160c007986 */ /* 0x020fe8000c101b08 */
[----:B-1----:R-:W-:Y:S01]  /*1360*/  STG.E.64 desc[UR8][R12.64+0x418], R14 ;  /* 0x0004180e0c007986 */ /* 0x002fe2000c101b08 */
[----:B------:R-:W-:Y:S05]  /*1370*/  EXIT ;  /* 0x000000000000794d */ /* 0x000fea0003800000 */
.L_x_52:
[----:B------:R-:W-:Y:S01]  /*1380*/  IMAD.MOV.U32 R13, RZ, RZ, R33 ;  /* 0x000000ffff0d7224 */ /* 0x000fe200078e0021 */
[----:B------:R-:W-:Y:S01]  /*1390*/  PRMT R30, R24, 0x7650, R24 ;  /* 0x00007650181e7816 */ /* 0x000fe20000000018 */
[----:B------:R-:W-:Y:S01]  /*13a0*/  IMAD.MOV.U32 R12, RZ, RZ, R34 ;  /* 0x000000ffff0c7224 */ /* 0x000fe200078e0022 */
[----:B------:R-:W-:Y:S01]  /*13b0*/  PRMT R31, R25, 0x7650, R25 ;  /* 0x00007650191f7816 */ /* 0x000fe20000000019 */
[----:B------:R-:W-:Y:S01]  /*13c0*/  STS.64 [R3+0x10], R26 ;  /* 0x0000101a03007388 */ /* 0x000fe20000000a00 */
[----:B---3--:R-:W-:Y:S01]  /*13d0*/  PRMT R32, R20, 0x7650, R20 ;  /* 0x0000765014207816 */ /* 0x008fe20000000014 */
[----:B------:R-:W0:Y:S01]  /*13e0*/  LDCU.64 UR4, c[0x0][0x3b0] ;  /* 0x00007600ff0477ac */ /* 0x000e220008000a00 */
[----:B------:R-:W-:Y:S01]  /*13f0*/  PRMT R33, R21, 0x7650, R21 ;  /* 0x0000765015217816 */ /* 0x000fe20000000015 */
[----:B----4-:R-:W-:Y:S04]  /*1400*/  STS.64 [R3+0x30], R22 ;  /* 0x0000301603007388 */ /* 0x010fe80000000a00 */
[----:B------:R-:W-:Y:S04]  /*1410*/  STS.128 [R3], R12 ;  /* 0x0000000c03007388 */ /* 0x000fe80000000c00 */
[----:B------:R0:W-:Y:S04]  /*1420*/  STS.128 [R3+0x20], R8 ;  /* 0x0000200803007388 */ /* 0x0001e80000000c00 */
[----:B------:R-:W-:Y:S04]  /*1430*/  STS.64 [R3+0x18], R30 ;  /* 0x0000181e03007388 */ /* 0x000fe80000000a00 */
[----:B------:R-:W-:Y:S01]  /*1440*/  STS.64 [R3+0x38], R32 ;  /* 0x0000382003007388 */ /* 0x000fe20000000a00 */
[----:B------:R-:W-:-:S03]  /*1450*/  NOP ;  /* 0x0000000000007918 */ /* 0x000fc60000000000 */
[----:B------:R-:W1:Y:S01]  /*1460*/  LDS.128 R4, [R2] ;  /* 0x0000000002047984 */ /* 0x000e620000000c00 */
[----:B0-----:R-:W-:-:S03]  /*1470*/  IADD3 R8, P0, PT, R29, UR4, RZ ;  /* 0x000000041d087c10 */ /* 0x001fc6000ff1e0ff */
[----:B------:R-:W0:Y:S01]  /*1480*/  LDS.128 R20, [R2+0x400] ;  /* 0x0004000002147984 */ /* 0x000e220000000c00 */
[----:B------:R-:W-:-:S03]  /*1490*/  IADD3.X R9, PT, PT, R28, UR5, RZ, P0, !PT ;  /* 0x000000051c097c10 */ /* 0x000fc600087fe4ff */
[----:B------:R-:W2:Y:S04]  /*14a0*/  LDS.64 R16, [R2+0x10] ;  /* 0x0000100002107984 */ /* 0x000ea80000000a00 */
[----:B------:R-:W3:Y:S04]  /*14b0*/  LDS.64 R18, [R2+0x410] ;  /* 0x0004100002127984 */ /* 0x000ee80000000a00 */
[----:B------:R-:W4:Y:S04]  /*14c0*/  LDS.64 R24, [R2+0x18] ;  /* 0x0000180002187984 */ /* 0x000f280000000a00 */
[----:B------:R-:W5:Y:S04]  /*14d0*/  LDS.64 R12, [R2+0x418] ;  /* 0x00041800020c7984 */ /* 0x000f680000000a00 */
[----:B-1----:R-:W-:Y:S04]  /*14e0*/  STG.E.128 desc[UR8][R8.64], R4 ;  /* 0x0000000408007986 */ /* 0x002fe8000c101d08 */
[----:B0-----:R-:W-:Y:S04]  /*14f0*/  STG.E.128 desc[UR8][R8.64+0x400], R20 ;  /* 0x0004001408007986 */ /* 0x001fe8000c101d08 */
[----:B--2---:R-:W-:Y:S04]  /*1500*/  STG.E.64 desc[UR8][R8.64+0x10], R16 ;  /* 0x0000101008007986 */ /* 0x004fe8000c101b08 */
[----:B---3--:R-:W-:Y:S04]  /*1510*/  STG.E.64 desc[UR8][R8.64+0x410], R18 ;  /* 0x0004101208007986 */ /* 0x008fe8000c101b08 */
[----:B----4-:R-:W-:Y:S04]  /*1520*/  STG.E.64 desc[UR8][R8.64+0x18], R24 ;  /* 0x0000181808007986 */ /* 0x010fe8000c101b08 */
[----:B-----5:R-:W-:Y:S01]  /*1530*/  STG.E.64 desc[UR8][R8.64+0x418], R12 ;  /* 0x0004180c08007986 */ /* 0x020fe2000c101b08 */
[----:B------:R-:W-:Y:S05]  /*1540*/  EXIT ;  /* 0x000000000000794d */ /* 0x000fea0003800000 */
.L_x_39:
[----:B------:R-:W0:Y:S01]  /*1550*/  LDC.64 R2, c[0x0][0x388] ;  /* 0x0000e200ff027b82 */ /* 0x000e220000000a00 */
[----:B------:R-:W-:Y:S01]  /*1560*/  ACQBULK ;  /* 0x000000000000782e */ /* 0x000fe20000000000 */
[----:B------:R-:W1:Y:S06]  /*1570*/  S2R R28, SR_TID.X ;  /* 0x00000000001c7919 */ /* 0x000e6c0000002100 */
[----:B------:R-:W2:Y:S01]  /*1580*/  LDC R9, c[0x0][0x3a8] ;  /* 0x0000ea00ff097b82 */ /* 0x000ea20000000800 */
[----:B0-----:R-:W-:-:S05]  /*1590*/  IMAD.WIDE.U32 R2, R31, 0x4000, R2 ;  /* 0x000040001f027825 */ /* 0x001fca00078e0002 */
[----:B------:R-:W3:Y:S04]  /*15a0*/  LDG.E.64 R20, desc[UR8][R2.64+0x10] ;  /* 0x0000100802147981 */ /* 0x000ee8000c1e1b00 */
[----:B------:R-:W4:Y:S04]  /*15b0*/  LDG.E.128 R4, desc[UR8][R2.64] ;  /* 0x0000000802047981 */ /* 0x000f28000c1e1d00 */
[----:B------:R0:W5:Y:S01]  /*15c0*/  LDG.E.64 R22, desc[UR8][R2.64+0x18] ;  /* 0x0000180802167981 */ /* 0x000162000c1e1b00 */
[----:B-1----:R-:W-:Y:S02]  /*15d0*/  IMAD.SHL.U32 R17, R28, 0x2, RZ ;  /* 0x000000021c117824 */ /* 0x002fe400078e00ff */
[----:B------:R-:W-:-:S03]  /*15e0*/  IMAD.SHL.U32 R26, R31, 0x200, RZ ;  /* 0x000002001f1a7824 */ /* 0x000fc600078e00ff */
[----:B------:R-:W-:Y:S01]  /*15f0*/  LOP3.LUT R13, R17, 0x7c0, RZ, 0xc0, !PT ;  /* 0x000007c0110d7812 */ /* 0x000fe200078ec0ff */
[----:B------:R-:W-:-:S03]  /*1600*/  IMAD.MOV R26, RZ, RZ, -R26 ;  /* 0x000000ffff1a7224 */ /* 0x000fc600078e0a1a */
[----:B------:R-:W-:Y:S02]  /*1610*/  LOP3.LUT R11, R13, 0x1f, R28, 0xf8, !PT ;  /* 0x0000001f0d0b7812 */ /* 0x000fe400078ef81c */
[----:B--2---:R-:W-:Y:S02]  /*1620*/  VIADDMNMX R26, R26, R9, 0x200, PT ;  /* 0x000002001a1a7446 */ /* 0x004fe40003800109 */
[C---:B0-----:R-:W-:Y:S01]  /*1630*/  LEA R2, P2, R11.reuse, R2, 0x5 ;  /* 0x000000020b027211 */ /* 0x041fe200078428ff */
[C---:B------:R-:W-:Y:S01]  /*1640*/  VIADD R27, R11.reuse, 0x20 ;  /* 0x000000200b1b7836 */ /* 0x040fe20000000000 */
[----:B------:R-:W-:-:S03]  /*1650*/  ISETP.GE.AND P0, PT, R11, R26, PT ;  /* 0x0000001a0b00720c */ /* 0x000fc60003f06270 */
[----:B------:R-:W-:Y:S01]  /*1660*/  IMAD.X R3, RZ, RZ, R3, P2 ;  /* 0x000000ffff037224 */ /* 0x000fe200010e0603 */
[----:B------:R-:W-:Y:S01]  /*1670*/  ISETP.GE.AND P1, PT, R27, R26, PT ;  /* 0x0000001a1b00720c */ /* 0x000fe20003f26270 */
[----:B------:R-:W0:Y:S01]  /*1680*/  S2R R12, SR_LANEID ;  /* 0x00000000000c7919 */ /* 0x000e220000000000 */
[----:B------:R-:W1:Y:S01]  /*1690*/  S2UR UR5, SR_CgaCtaId ;  /* 0x00000000000579c3 */ /* 0x000e620000008800 */
[----:B---3--:R-:W-:Y:S02]  /*16a0*/  IMAD.MOV.U32 R32, RZ, RZ, R20 ;  /* 0x000000ffff207224 */ /* 0x008fe400078e0014 */
[----:B------:R-:W-:Y:S02]  /*16b0*/  IMAD.MOV.U32 R33, RZ, RZ, R21 ;  /* 0x000000ffff217224 */ /* 0x000fe400078e0015 */
[----:B----4-:R-:W-:Y:S02]  /*16c0*/  IMAD.MOV.U32 R8, RZ, RZ, R4 ;  /* 0x000000ffff087224 */ /* 0x010fe400078e0004 */
[----:B------:R-:W2:Y:S01]  /*16d0*/  @!P0 LDG.E.64 R20, desc[UR8][R2.64+0x10] ;  /* 0x0000100802148981 */ /* 0x000ea2000c1e1b00 */
[----:B------:R-:W-:-:S02]  /*16e0*/  IMAD.MOV.U32 R9, RZ, RZ, R5 ;  /* 0x000000ffff097224 */ /* 0x000fc400078e0005 */
[----:B------:R-:W-:Y:S01]  /*16f0*/  IMAD.MOV.U32 R10, RZ, RZ, R6 ;  /* 0x000000ffff0a7224 */ /* 0x000fe200078e0006 */
[----:B------:R-:W3:Y:S01]  /*1700*/  @!P1 LDG.E.64 R32, desc[UR8][R2.64+0x410] ;  /* 0x0004100802209981 */ /* 0x000ee2000c1e1b00 */
[----:B------:R-:W-:Y:S02]  /*1710*/  IMAD.MOV.U32 R11, RZ, RZ, R7 ;  /* 0x000000ffff0b7224 */ /* 0x000fe400078e0007 */
[----:B-----5:R-:W-:Y:S01]  /*1720*/  IMAD.MOV.U32 R34, RZ, RZ, R22 ;  /* 0x000000ffff227224 */ /* 0x020fe200078e0016 */
[----:B------:R-:W4:Y:S01]  /*1730*/  @!P0 LDG.E.128 R4, desc[UR8][R2.64] ;  /* 0x0000000802048981 */ /* 0x000f22000c1e1d00 */
[----:B------:R-:W-:-:S03]  /*1740*/  IMAD.MOV.U32 R35, RZ, RZ, R23 ;  /* 0x000000ffff237224 */ /* 0x000fc600078e0017 */
[----:B------:R-:W5:Y:S04]  /*1750*/  @!P1 LDG.E.128 R8, desc[UR8][R2.64+0x400] ;  /* 0x0004000802089981 */ /* 0x000f68000c1e1d00 */
[----:B------:R-:W5:Y:S04]  /*1760*/  @!P0 LDG.E.64 R22, desc[UR8][R2.64+0x18] ;  /* 0x0000180802168981 */ /* 0x000f68000c1e1b00 */
[----:B------:R-:W5:Y:S01]  /*1770*/  @!P1 LDG.E.64 R34, desc[UR8][R2.64+0x418] ;  /* 0x0004180802229981 */ /* 0x000f62000c1e1b00 */
[----:B------:R-:W-:Y:S01]  /*1780*/  UMOV UR4, 0x400 ;  /* 0x0000040000047882 */ /* 0x000fe20000000000 */
[----:B0-----:R-:W-:Y:S01]  /*1790*/  IMAD.IADD R0, R13, 0x1, R12 ;  /* 0x000000010d007824 */ /* 0x001fe200078e020c */
[----:B-1----:R-:W-:-:S06]  /*17a0*/  ULEA UR4, UR5, UR4, 0x18 ;  /* 0x0000000405047291 */ /* 0x002fcc000f8ec0ff */
[----:B------:R-:W-:-:S05]  /*17b0*/  LEA R0, R0, UR4, 0x5 ;  /* 0x0000000400007c11 */ /* 0x000fca000f8e28ff */
[----:B------:R-:W-:Y:S01]  /*17c0*/  IMAD R30, R12, 0x20, R0 ;  /* 0x000000200c1e7824 */ /* 0x000fe200078e0200 */
[----:B--2---:R-:W-:Y:S04]  /*17d0*/  STS.64 [R0+0x10], R20 ;  /* 0x0000101400007388 */ /* 0x004fe80000000a00 */
[----:B---3--:R-:W-:Y:S04]  /*17e0*/  STS.64 [R0+0x410], R32 ;  /* 0x0004102000007388 */ /* 0x008fe80000000a00 */
[----:B----4-:R-:W-:Y:S04]  /*17f0*/  STS.128 [R0], R4 ;  /* 0x0000000400007388 */ /* 0x010fe80000000c00 */
[----:B-----5:R-:W-:Y:S04]  /*1800*/  STS.128 [R0+0x400], R8 ;  /* 0x0004000800007388 */ /* 0x020fe80000000c00 */
[----:B------:R-:W-:Y:S04]  /*1810*/  STS.64 [R0+0x18], R22 ;  /* 0x0000181600007388 */ /* 0x000fe80000000a00 */
[----:B------:R-:W-:Y:S01]  /*1820*/  STS.64 [R0+0x418], R34 ;  /* 0x0004182200007388 */ /* 0x000fe20000000a00 */
[----:B------:R-:W-:-:S03]  /*1830*/  NOP ;  /* 0x0000000000007918 */ /* 0x000fc60000000000 */
[----:B------:R-:W0:Y:S04]  /*1840*/  LDS.64 R36, [R30+0x18] ;  /* 0x000018001e247984 */ /* 0x000e280000000a00 */
[----:B------:R-:W-:Y:S04]  /*1850*/  LDS.64 R24, [R30+0x10] ;  /* 0x000010001e187984 */ /* 0x000fe80000000a00 */
[----:B------:R-:W1:Y:S04]  /*1860*/  LDS.64 R18, [R30+0x30] ;  /* 0x000030001e127984 */ /* 0x000e680000000a00 */
[----:B------:R-:W-:Y:S04]  /*1870*/  LDS.64 R2, [R30+0x38] ;  /* 0x000038001e027984 */ /* 0x000fe80000000a00 */
[----:B------:R-:W-:Y:S04]  /*1880*/  LDS.128 R12, [R30+0x20] ;  /* 0x000020001e0c7984 */ /* 0x000fe80000000c00 */
[----:B------:R2:W3:Y:S01]  /*1890*/  LDS.128 R8, [R30] ;  /* 0x000000001e087984 */ /* 0x0004e20000000c00 */
[----:B0-----:R-:W-:-:S02]  /*18a0*/  IMAD.MOV.U32 R22, RZ, RZ, R36 ;  /* 0x000000ffff167224 */ /* 0x001fc400078e0024 */
[----:B------:R-:W-:-:S03]  /*18b0*/  IMAD.MOV.U32 R23, RZ, RZ, R37 ;  /* 0x000000ffff177224 */ /* 0x000fc600078e0025 */
[C---:B------:R-:W-:Y:S02]  /*18c0*/  PRMT R29, R22.reuse, 0x7771, RZ ;  /* 0x00007771161d7816 */ /* 0x040fe400000000ff */
[C---:B------:R-:W-:Y:S02]  /*18d0*/  PRMT R16, R22.reuse, 0x7772, RZ ;  /* 0x0000777216107816 */ /* 0x040fe400000000ff */
[----:B------:R-:W-:Y:S01]  /*18e0*/  PRMT R33, R22, 0x7773, RZ ;  /* 0x0000777316217816 */ /* 0x000fe200000000ff */
[----:B------:R-:W-:Y:S01]  /*18f0*/  BAR.SYNC.DEFER_BLOCKING 0x0 ;  /* 0x0000000000007b1d */ /* 0x000fe20000010000 */
[C---:B------:R-:W-:Y:S01]  /*1900*/  VIADD R5, R17.reuse, 0x1 ;  /* 0x0000000111057836 */ /* 0x040fe20000000000 */
[----:B------:R-:W-:-:S06]  /*1910*/  ISETP.GE.U32.AND P1, PT, R17, R26, PT ;  /* 0x0000001a1100720c */ /* 0x000fcc0003f26070 */
[----:B------:R-:W-:Y:S01]  /*1920*/  PREEXIT ;  /* 0x000000000000782d */ /* 0x000fe20000000000 */
[----:B--2---:R-:W-:Y:S01]  /*1930*/  PRMT R30, R37, 0x7771, RZ ;  /* 0x00007771251e7816 */ /* 0x004fe200000000ff */
[----:B------:R-:W-:Y:S01]  /*1940*/  BSSY.RECONVERGENT B0, `(.L_x_53) ;  /* 0x0000039000007945 */ /* 0x000fe20003800200 */
[----:B------:R-:W-:Y:S02]  /*1950*/  ISETP.GE.U32.AND P0, PT, R5, R26, PT ;  /* 0x0000001a0500720c */ /* 0x000fe40003f06070 */
[C---:B------:R-:W-:Y:S02]  /*1960*/  PRMT R32, R37.reuse, 0x7772, RZ ;  /* 0x0000777225207816 */ /* 0x040fe400000000ff */
[----:B------:R-:W-:-:S09]  /*1970*/  PRMT R35, R37, 0x7773, RZ ;  /* 0x0000777325237816 */ /* 0x000fd200000000ff */
[----:B------:R-:W-:Y:S01]  /*1980*/  @P0 PRMT R6, R16, 0x3340, R33 ;  /* 0x0000334010060816 */ /* 0x000fe20000000021 */
[----:B-1----:R-:W-:Y:S01]  /*1990*/  @P0 IMAD.MOV.U32 R18, RZ, RZ, R24 ;  /* 0x000000ffff120224 */ /* 0x002fe200078e0018 */
[----:B------:R-:W-:Y:S01]  /*19a0*/  @P0 PRMT R7, R22, 0x3340, R29 ;  /* 0x0000334016070816 */ /* 0x000fe2000000001d */
[----:B------:R-:W-:Y:S01]  /*19b0*/  @P0 IMAD.MOV.U32 R19, RZ, RZ, R25 ;  /* 0x000000ffff130224 */ /* 0x000fe200078e0019 */
[----:B------:R-:W-:Y:S01]  /*19c0*/  @P0 PRMT R5, R23, 0x3340, R30 ;  /* 0x0000334017050816 */ /* 0x000fe2000000001e */
[----:B---3--:R-:W-:Y:S01]  /*19d0*/  @P0 IMAD.MOV.U32 R14, RZ, RZ, R10 ;  /* 0x000000ffff0e0224 */ /* 0x008fe200078e000a */
[----:B------:R-:W-:Y:S01]  /*19e0*/  @P0 PRMT R4, R32, 0x3340, R35 ;  /* 0x0000334020040816 */ /* 0x000fe20000000023 */
[----:B------:R-:W-:Y:S01]  /*19f0*/  @P0 IMAD.MOV.U32 R15, RZ, RZ, R11 ;  /* 0x000000ffff0f0224 */ /* 0x000fe200078e000b */
[----:B------:R-:W-:Y:S01]  /*1a00*/  @P0 PRMT R2, R7, 0x5410, R6 ;  /* 0x0000541007020816 */ /* 0x000fe20000000006 */
[----:B------:R-:W-:Y:S01]  /*1a10*/  @P0 IMAD.MOV.U32 R12, RZ, RZ, R8 ;  /* 0x000000ffff0c0224 */ /* 0x000fe200078e0008 */
[----:B------:R-:W-:Y:S01]  /*1a20*/  @P0 PRMT R3, R5, 0x5410, R4 ;  /* 0x0000541005030816 */ /* 0x000fe20000000004 */
[----:B------:R-:W-:-:S02]  /*1a30*/  @P0 IMAD.MOV.U32 R13, RZ, RZ, R9 ;  /* 0x000000ffff0d0224 */ /* 0x000fc400078e0009 */
[----:B------:R-:W-:Y:S02]  /*1a40*/  IMAD.MOV.U32 R6, RZ, RZ, R14 ;  /* 0x000000ffff067224 */ /* 0x000fe400078e000e */
[----:B------:R-:W-:Y:S02]  /*1a50*/  IMAD.MOV.U32 R7, RZ, RZ, R15 ;  /* 0x000000ffff077224 */ /* 0x000fe400078e000f */
[----:B------:R-:W-:Y:S02]  /*1a60*/  IMAD.MOV.U32 R4, RZ, RZ, R12 ;  /* 0x000000ffff047224 */ /* 0x000fe400078e000c */
[----:B------:R-:W-:Y:S02]  /*1a70*/  IMAD.MOV.U32 R5, RZ, RZ, R13 ;  /* 0x000000ffff057224 */ /* 0x000fe400078e000d */
[----:B------:R-:W-:Y:S02]  /*1a80*/  IMAD.MOV.U32 R20, RZ, RZ, R18 ;  /* 0x000000ffff147224 */ /* 0x000fe400078e0012 */
[----:B------:R-:W-:Y:S01]  /*1a90*/  IMAD.MOV.U32 R21, RZ, RZ, R19 ;  /* 0x000000ffff157224 */ /* 0x000fe200078e0013 */
[----:B------:R-:W-:Y:S06]  /*1aa0*/  @P1 BRA `(.L_x_54) ;  /* 0x0000000000881947 */ /* 0x000fec0003800000 */
[----:B------:R-:W-:-:S04]  /*1ab0*/  ISETP.GE.U32.AND P0, PT, R12, R8, PT ;  /* 0x000000080c00720c */ /* 0x000fc80003f06070 */
[----:B------:R-:W-:-:S13]  /*1ac0*/  ISETP.GE.U32.AND.EX P0, PT, R13, R9, PT, P0 ;  /* 0x000000090d00720c */ /* 0x000fda0003f06100 */
[----:B------:R-:W-:Y:S05]  /*1ad0*/  @!P0 BRA `(.L_x_55) ;  /* 0x00000000002c8947 */ /* 0x000fea0003800000 */
        /* <DEDUP_REMOVED lines=10> */
[----:B------:R-:W-:Y:S05]  /*1b80*/  @P0 BRA `(.L_x_54) ;  /* 0x0000000000500947 */ /* 0x000fea0003800000 */
.L_x_55:
        /* <DEDUP_REMOVED lines=15> */
[----:B------:R-:W-:-:S02]  /*1c80*/  IMAD.MOV.U32 R11, RZ, RZ, R15 ;  /* 0x000000ffff0b7224 */ /* 0x000fc400078e000f */
[----:B------:R-:W-:Y:S02]  /*1c90*/  IMAD.MOV.U32 R8, RZ, RZ, R12 ;  /* 0x000000ffff087224 */ /* 0x000fe400078e000c */
[----:B------:R-:W-:Y:S02]  /*1ca0*/  IMAD.MOV.U32 R9, RZ, RZ, R13 ;  /* 0x000000ffff097224 */ /* 0x000fe400078e000d */
[----:B------:R-:W-:Y:S02]  /*1cb0*/  IMAD.MOV.U32 R24, RZ, RZ, R18 ;  /* 0x000000ffff187224 */ /* 0x000fe400078e0012 */
[----:B------:R-:W-:-:S07]  /*1cc0*/  IMAD.MOV.U32 R25, RZ, RZ, R19 ;  /* 0x000000ffff197224 */ /* 0x000fce00078e0013 */
.L_x_54:
[----:B------:R-:W-:Y:S05]  /*1cd0*/  BSYNC.RECONVERGENT B0 ;  /* 0x0000000000007941 */ /* 0x000fea0003800200 */
.L_x_53:
[----:B------:R-:W-:-:S05]  /*1ce0*/  UMOV UR4, 0x2 ;  /* 0x0000000200047882 */ /* 0x000fca0000000000 */
.L_x_63:
[----:B------:R-:W-:Y:S01]  /*1cf0*/  UIADD3 UR5, UPT, UPT, -UR4, URZ, URZ ;  /* 0x000000ff04057290 */ /* 0x000fe2000fffe1ff */
[----:B------:R-:W0:Y:S08]  /*1d00*/  S2UR UR6, SR_CgaCtaId ;  /* 0x00000000000679c3 */ /* 0x000e300000008800 */
[----:B------:R-:W-:Y:S01]  /*1d10*/  BAR.SYNC.DEFER_BLOCKING 0x0 ;  /* 0x0000000000007b1d */ /* 0x000fe20000010000 */
[----:B------:R-:W-:Y:S01]  /*1d20*/  LOP3.LUT R12, R28, UR5, RZ, 0xc0, !PT ;  /* 0x000000051c0c7c12 */ /* 0x000fe2000f8ec0ff */
[----:B------:R-:W-:-:S04]  /*1d30*/  UIADD3 UR5, UPT, UPT, UR4, -0x1, URZ ;  /* 0xffffffff04057890 */ /* 0x000fc8000fffe0ff */
[----:B------:R-:W-:Y:S01]  /*1d40*/  BSSY.RECONVERGENT B0, `(.L_x_56) ;  /* 0x000002f000007945 */ /* 0x000fe20003800200 */
[----:B------:R-:W-:-:S05]  /*1d50*/  IMAD.SHL.U32 R13, R12, 0x2, RZ ;  /* 0x000000020c0d7824 */ /* 0x000fca00078e00ff */
[----:B------:R-:W-:Y:S02]  /*1d60*/  VIMNMX R12, PT, PT, R26, R13, PT ;  /* 0x0000000d1a0c7248 */ /* 0x000fe40003fe0100 */
[----:B------:R-:W-:Y:S01]  /*1d70*/  LOP3.LUT R13, R28, UR5, RZ, 0xc0, !PT ;  /* 0x000000051c0d7c12 */ /* 0x000fe2000f8ec0ff */
[----:B------:R-:W-:Y:S01]  /*1d80*/  UMOV UR5, 0x400 ;  /* 0x0000040000057882 */ /* 0x000fe20000000000 */
[----:B------:R-:W-:-:S03]  /*1d90*/  VIADDMNMX R29, R12, UR4, R26, PT ;  /* 0x000000040c1d7c46 */ /* 0x000fc6000b80011a */
[----:B------:R-:W-:Y:S01]  /*1da0*/  IMAD.SHL.U32 R13, R13, 0x2, RZ ;  /* 0x000000020d0d7824 */ /* 0x000fe200078e00ff */
[----:B------:R-:W-:Y:S01]  /*1db0*/  VIADDMNMX R16, R29, UR4, R26, PT ;  /* 0x000000041d107c46 */ /* 0x000fe2000b80011a */
[----:B0-----:R-:W-:-:S03]  /*1dc0*/  ULEA UR5, UR6, UR5, 0x18 ;  /* 0x0000000506057291 */ /* 0x001fc6000f8ec0ff */
[----:B------:R-:W-:Y:S01]  /*1dd0*/  VIMNMX R14, PT, PT, R26, R13, PT ;  /* 0x0000000d1a0e7248 */ /* 0x000fe20003fe0100 */
[----:B------:R-:W-:Y:S02]  /*1de0*/  IMAD.IADD R13, R16, 0x1, -R29 ;  /* 0x00000001100d7824 */ /* 0x000fe400078e0a1d */
[----:B------:R-:W-:Y:S02]  /*1df0*/  LEA R15, R28, UR5, 0x6 ;  /* 0x000000051c0f7c11 */ /* 0x000fe4000f8e30ff */
[----:B------:R-:W-:Y:S02]  /*1e00*/  VIADDMNMX R18, R29, -R12, R14, PT ;  /* 0x8000000c1d127246 */ /* 0x000fe4000380010e */
[C---:B------:R-:W-:Y:S01]  /*1e10*/  ISETP.GE.AND P0, PT, R14.reuse, R13, PT ;  /* 0x0000000d0e00720c */ /* 0x040fe20003f06270 */
[----:B------:R-:W-:Y:S01]  /*1e20*/  IMAD.IADD R13, R14, 0x1, -R13 ;  /* 0x000000010e0d7824 */ /* 0x000fe200078e0a0d */
[----:B------:R0:W-:Y:S04]  /*1e30*/  STS.128 [R15], R8 ;  /* 0x000000080f007388 */ /* 0x0001e80000000c00 */
[----:B------:R-:W-:Y:S01]  /*1e40*/  SEL R13, R13, RZ, P0 ;  /* 0x000000ff0d0d7207 */ /* 0x000fe20000000000 */
[----:B----4-:R0:W-:Y:S03]  /*1e50*/  STS.128 [R15+0x20], R4 ;  /* 0x000020040f007388 */ /* 0x0101e60000000c00 */
[----:B------:R-:W-:Y:S01]  /*1e60*/  ISETP.GE.AND P0, PT, R13, R18, PT ;  /* 0x000000120d00720c */ /* 0x000fe20003f06270 */
[----:B------:R0:W-:Y:S04]  /*1e70*/  STS.64 [R15+0x10], R24 ;  /* 0x000010180f007388 */ /* 0x0001e80000000a00 */
[----:B------:R0:W-:Y:S04]  /*1e80*/  STS.64 [R15+0x18], R22 ;  /* 0x000018160f007388 */ /* 0x0001e80000000a00 */
[----:B------:R0:W-:Y:S04]  /*1e90*/  STS.64 [R15+0x30], R20 ;  /* 0x000030140f007388 */ /* 0x0001e80000000a00 */
[----:B---3--:R0:W-:Y:S01]  /*1ea0*/  STS.64 [R15+0x38], R2 ;  /* 0x000038020f007388 */ /* 0x0081e20000000a00 */
[----:B------:R-:W-:Y:S06]  /*1eb0*/  BAR.SYNC.DEFER_BLOCKING 0x0 ;  /* 0x0000000000007b1d */ /* 0x000fec0000010000 */
[----:B--2---:R-:W-:Y:S05]  /*1ec0*/  @P0 BRA `(.L_x_57) ;  /* 0x0000000000580947 */ /* 0x004fea0003800000 */
[----:B0-----:R-:W-:-:S07]  /*1ed0*/  IMAD.IADD R20, R14, 0x1, R29 ;  /* 0x000000010e147824 */ /* 0x001fce00078e021d */
.L_x_58:
        /* <DEDUP_REMOVED lines=8> */
[----:B------:R-:W-:Y:S01]  /*1f60*/  LEA R3, R3, UR5, 0x5 ;  /* 0x0000000503037c11 */ /* 0x000fe2000f8e28ff */
        /* <DEDUP_REMOVED lines=12> */
.L_x_57:
[----:B------:R-:W-:Y:S05]  /*2030*/  BSYNC.RECONVERGENT B0 ;  /* 0x0000000000007941 */ /* 0x000fea0003800200 */
.L_x_56:
[----:B------:R-:W1:Y:S01]  /*2040*/  S2UR UR6, SR_CgaCtaId ;  /* 0x00000000000679c3 */ /* 0x000e620000008800 */
[----:B------:R-:W-:Y:S01]  /*2050*/  UMOV UR5, 0x400 ;  /* 0x0000040000057882 */ /* 0x000fe20000000000 */
[----:B0-----:R-:W-:Y:S01]  /*2060*/  IMAD.IADD R22, R12, 0x1, R13 ;  /* 0x000000010c167824 */ /* 0x001fe200078e020d */
[----:B------:R-:W-:Y:S01]  /*2070*/  IADD3 R11, PT, PT, -R13, R29, R14 ;  /* 0x0000001d0d0b7210 */ /* 0x000fe20007ffe10e */
[----:B------:R-:W-:Y:S01]  /*2080*/  BSSY.RECONVERGENT B0, `(.L_x_59) ;  /* 0x0000016000007945 */ /* 0x000fe20003800200 */
[----:B------:R-:W-:Y:S02]  /*2090*/  PLOP3.LUT P0, PT, PT, PT, PT, 0x8, 0x80 ;  /* 0x000000000080781c */ /* 0x000fe40003f0e170 */
[C---:B------:R-:W-:Y:S01]  /*20a0*/  ISETP.GE.AND P1, PT, R11.reuse, R16, PT ;  /* 0x000000100b00720c */ /* 0x040fe20003f26270 */
[----:B------:R-:W-:Y:S01]  /*20b0*/  VIADD R9, R11, 0x1 ;  /* 0x000000010b097836 */ /* 0x000fe20000000000 */
[----:B-1----:R-:W-:-:S06]  /*20c0*/  ULEA UR5, UR6, UR5, 0x18 ;  /* 0x0000000506057291 */ /* 0x002fcc000f8ec0ff */
[----:B------:R-:W-:Y:S02]  /*20d0*/  LEA R39, R11, UR5, 0x5 ;  /* 0x000000050b277c11 */ /* 0x000fe4000f8e28ff */
[----:B------:R-:W-:-:S03]  /*20e0*/  LEA R30, R22, UR5, 0x5 ;  /* 0x00000005161e7c11 */ /* 0x000fc6000f8e28ff */
[----:B------:R0:W1:Y:S04]  /*20f0*/  LDS.128 R12, [R39] ;  /* 0x00000000270c7984 */ /* 0x0000680000000c00 */
[----:B------:R0:W2:Y:S04]  /*2100*/  LDS.64 R20, [R30+0x10] ;  /* 0x000010001e147984 */ /* 0x0000a80000000a00 */
[----:B------:R0:W3:Y:S04]  /*2110*/  LDS.64 R32, [R39+0x10] ;  /* 0x0000100027207984 */ /* 0x0000e80000000a00 */
[----:B------:R0:W4:Y:S04]  /*2120*/  LDS.64 R2, [R30+0x18] ;  /* 0x000018001e027984 */ /* 0x0001280000000a00 */
[----:B------:R0:W0:Y:S04]  /*2130*/  LDS.64 R34, [R39+0x18] ;  /* 0x0000180027227984 */ /* 0x0000280000000a00 */
[----:B------:R0:W0:Y:S01]  /*2140*/  LDS.128 R4, [R30] ;  /* 0x000000001e047984 */ /* 0x0000220000000c00 */
[----:B------:R-:W-:Y:S05]  /*2150*/  @P1 BRA `(.L_x_60) ;  /* 0x0000000000201947 */ /* 0x000fea0003800000 */
[----:B01----:R-:W-:Y:S02]  /*2160*/  ISETP.GE.U32.AND P1, PT, R12, R4, PT ;  /* 0x000000040c00720c */ /* 0x003fe40003f26070 */
[----:B------:R-:W-:Y:S02]  /*2170*/  PLOP3.LUT P0, PT, PT, PT, PT, 0x80, 0x8 ;  /* 0x000000000008781c */ /* 0x000fe40003f0f070 */
[----:B------:R-:W-:-:S04]  /*2180*/  ISETP.GE.U32.AND.EX P1, PT, R13, R5, PT, P1 ;  /* 0x000000050d00720c */ /* 0x000fc80003f26110 */
[----:B------:R-:W-:-:S13]  /*2190*/  ISETP.GE.OR P1, PT, R22, R29, !P1 ;  /* 0x0000001d1600720c */ /* 0x000fda0004f26670 */
[----:B------:R-:W-:Y:S02]  /*21a0*/  @!P1 ISETP.GT.U32.AND P2, PT, R14, R6, PT ;  /* 0x000000060e00920c */ /* 0x000fe40003f44070 */
[----:B------:R-:W-:Y:S02]  /*21b0*/  @!P1 ISETP.EQ.U32.AND P3, PT, R12, R4, PT ;  /* 0x000000040c00920c */ /* 0x000fe40003f62070 */
[----:B------:R-:W-:-:S04]  /*21c0*/  @!P1 ISETP.GT.U32.AND.EX P2, PT, R15, R7, PT, P2 ;  /* 0x000000070f00920c */ /* 0x000fc80003f44120 */
[----:B------:R-:W-:-:S13]  /*21d0*/  @!P1 ISETP.EQ.AND.EX P0, PT, R13, R5, !P2, P3 ;  /* 0x000000050d00920c */ /* 0x000fda0005702330 */
.L_x_60:
[----:B------:R-:W-:Y:S05]  /*21e0*/  BSYNC.RECONVERGENT B0 ;  /* 0x0000000000007941 */ /* 0x000fea0003800200 */
.L_x_59:
[----:B------:R-:W-:Y:S01]  /*21f0*/  @!P0 IMAD.MOV R9, RZ, RZ, R11 ;  /* 0x000000ffff098224 */ /* 0x000fe200078e020b */
[C---:B----4-:R-:W-:Y:S01]  /*2200*/  PRMT R37, R2.reuse, 0x7773, RZ ;  /* 0x0000777302257816 */ /* 0x050fe200000000ff */
[----:B---3--:R-:W-:Y:S01]  /*2210*/  @P0 IMAD.MOV.U32 R24, RZ, RZ, R32 ;  /* 0x000000ffff180224 */ /* 0x008fe200078e0020 */
[----:B------:R-:W-:Y:S01]  /*2220*/  PRMT R8, R2, 0x7772, RZ ;  /* 0x0000777202087816 */ /* 0x000fe200000000ff */
[----:B------:R-:W-:Y:S01]  /*2230*/  @P0 IMAD.MOV.U32 R25, RZ, RZ, R33 ;  /* 0x000000ffff190224 */ /* 0x000fe200078e0021 */
[----:B------:R-:W-:Y:S01]  /*2240*/  ISETP.GE.AND P1, PT, R9, R16, PT ;  /* 0x000000100900720c */ /* 0x000fe20003f26270 */
[----:B--2---:R-:W-:Y:S01]  /*2250*/  @!P0 IMAD.MOV.U32 R24, RZ, RZ, R20 ;  /* 0x000000ffff188224 */ /* 0x004fe200078e0014 */
[C---:B0-----:R-:W-:Y:S01]  /*2260*/  PRMT R23, R35.reuse, 0x7773, RZ ;  /* 0x0000777323177816 */ /* 0x041fe200000000ff */
[----:B------:R-:W-:Y:S01]  /*2270*/  @!P0 IMAD.MOV.U32 R25, RZ, RZ, R21 ;  /* 0x000000ffff198224 */ /* 0x000fe200078e0015 */
[C---:B------:R-:W-:Y:S01]  /*2280*/  PRMT R10, R35.reuse, 0x7772, RZ ;  /* 0x00007772230a7816 */ /* 0x040fe200000000ff */
[----:B------:R-:W-:Y:S01]  /*2290*/  @P0 LDS.64 R32, [R39+0x30] ;  /* 0x0000300027200984 */ /* 0x000fe20000000a00 */
[----:B------:R-:W-:Y:S01]  /*22a0*/  PRMT R38, R34, 0x7773, RZ ;  /* 0x0000777322267816 */ /* 0x000fe200000000ff */
[----:B------:R-:W-:Y:S01]  /*22b0*/  VIADD R42, R22, 0x1 ;  /* 0x00000001162a7836 */ /* 0x000fe20000000000 */
[----:B------:R-:W-:Y:S01]  /*22c0*/  PRMT R9, R34, 0x7772, RZ ;  /* 0x0000777222097816 */ /* 0x000fe200000000ff */
[----:B------:R-:W-:Y:S01]  /*22d0*/  @!P0 LDS.64 R20, [R30+0x30] ;  /* 0x000030001e148984 */ /* 0x000fe20000000a00 */
[----:B------:R-:W-:Y:S01]  /*22e0*/  PRMT R16, R35, 0x7771, RZ ;  /* 0x0000777123107816 */ /* 0x000fe200000000ff */
[----:B------:R-:W-:Y:S01]  /*22f0*/  BSSY.RECONVERGENT B0, `(.L_x_61) ;  /* 0x0000034000007945 */ /* 0x000fe20003800200 */
[----:B------:R-:W-:Y:S01]  /*2300*/  @!P0 PRMT R37, R8, 0x3340, R37 ;  /* 0x0000334008258816 */ /* 0x000fe20000000025 */
[----:B------:R-:W-:Y:S01]  /*2310*/  @P0 IMAD.MOV R42, RZ, RZ, R22 ;  /* 0x000000ffff2a0224 */ /* 0x000fe200078e0216 */
[----:B------:R-:W-:-:S02]  /*2320*/  @P0 PRMT R23, R10, 0x3340, R23 ;  /* 0x000033400a170816 */ /* 0x000fc40000000017 */
[----:B------:R-:W-:Y:S02]  /*2330*/  @P0 PRMT R38, R9, 0x3340, R38 ;  /* 0x0000334009260816 */ /* 0x000fe40000000026 */
[C---:B------:R-:W-:Y:S02]  /*2340*/  PRMT R36, R3.reuse, 0x7773, RZ ;  /* 0x0000777303247816 */ /* 0x040fe400000000ff */
[----:B------:R-:W-:Y:S02]  /*2350*/  PRMT R11, R3, 0x7772, RZ ;  /* 0x00007772030b7816 */ /* 0x000fe400000000ff */
[----:B------:R-:W-:Y:S02]  /*2360*/  @P0 PRMT R8, R35, 0x3340, R16 ;  /* 0x0000334023080816 */ /* 0x000fe40000000010 */
[----:B------:R-:W-:Y:S01]  /*2370*/  PRMT R10, R3, 0x7771, RZ ;  /* 0x00007771030a7816 */ /* 0x000fe200000000ff */
[----:B------:R-:W0:Y:S01]  /*2380*/  @P0 LDS.128 R16, [R39+0x20] ;  /* 0x0000200027100984 */ /* 0x000e220000000c00 */
[----:B------:R-:W-:-:S02]  /*2390*/  PRMT R9, R2, 0x7771, RZ ;  /* 0x0000777102097816 */ /* 0x000fc400000000ff */
[----:B------:R-:W-:Y:S02]  /*23a0*/  PRMT R43, R34, 0x7771, RZ ;  /* 0x00007771222b7816 */ /* 0x000fe400000000ff */
[----:B------:R-:W-:Y:S01]  /*23b0*/  @!P0 PRMT R36, R11, 0x3340, R36 ;  /* 0x000033400b248816 */ /* 0x000fe20000000024 */
[----:B-1----:R-:W-:Y:S01]  /*23c0*/  @P0 IMAD.MOV.U32 R11, RZ, RZ, R15 ;  /* 0x000000ffff0b0224 */ /* 0x002fe200078e000f */
[----:B------:R-:W-:Y:S01]  /*23d0*/  @P0 PRMT R23, R8, 0x5410, R23 ;  /* 0x0000541008170816 */ /* 0x000fe20000000017 */
[----:B------:R-:W-:Y:S01]  /*23e0*/  @P0 IMAD.MOV.U32 R8, RZ, RZ, R12 ;  /* 0x000000ffff080224 */ /* 0x000fe200078e000c */
[----:B------:R-:W-:Y:S01]  /*23f0*/  @!P0 PRMT R41, R3, 0x3340, R10 ;  /* 0x0000334003298816 */ /* 0x000fe2000000000a */
[----:B------:R-:W-:Y:S01]  /*2400*/  @P0 IMAD.MOV.U32 R10, RZ, RZ, R14 ;  /* 0x000000ffff0a0224 */ /* 0x000fe200078e000e */
[----:B------:R-:W-:Y:S01]  /*2410*/  @!P0 PRMT R40, R2, 0x3340, R9 ;  /* 0x0000334002288816 */ /* 0x000fe20000000009 */
[----:B------:R-:W-:Y:S01]  /*2420*/  @P0 IMAD.MOV.U32 R9, RZ, RZ, R13 ;  /* 0x000000ffff090224 */ /* 0x000fe200078e000d */
[----:B------:R-:W-:Y:S01]  /*2430*/  @P0 PRMT R43, R34, 0x3340, R43 ;  /* 0x00003340222b0816 */ /* 0x000fe2000000002b */
[----:B------:R-:W-:Y:S01]  /*2440*/  @!P0 IMAD.MOV.U32 R10, RZ, RZ, R6 ;  /* 0x000000ffff0a8224 */ /* 0x000fe200078e0006 */
[----:B------:R1:W2:Y:S01]  /*2450*/  @P0 LDS.64 R34, [R39+0x38] ;  /* 0x0000380027220984 */ /* 0x0002a20000000a00 */
[----:B------:R-:W-:Y:S01]  /*2460*/  @!P0 IMAD.MOV.U32 R11, RZ, RZ, R7 ;  /* 0x000000ffff0b8224 */ /* 0x000fe200078e0007 */
[----:B------:R-:W-:Y:S01]  /*2470*/  @P0 PRMT R22, R43, 0x5410, R38 ;  /* 0x000054102b160816 */ /* 0x000fe20000000026 */
[----:B------:R-:W-:Y:S01]  /*2480*/  @!P0 IMAD.MOV.U32 R8, RZ, RZ, R4 ;  /* 0x000000ffff088224 */ /* 0x000fe200078e0004 */
[----:B------:R1:W3:Y:S01]  /*2490*/  @!P0 LDS.64 R2, [R30+0x38] ;  /* 0x000038001e028984 */ /* 0x0002e20000000a00 */
[----:B------:R-:W-:Y:S01]  /*24a0*/  @!P0 IMAD.MOV.U32 R9, RZ, RZ, R5 ;  /* 0x000000ffff098224 */ /* 0x000fe200078e0005 */
[----:B------:R-:W-:-:S02]  /*24b0*/  @!P0 PRMT R23, R41, 0x5410, R36 ;  /* 0x0000541029178816 */ /* 0x000fc40000000024 */
[----:B------:R1:W4:Y:S01]  /*24c0*/  @!P0 LDS.128 R4, [R30+0x20] ;  /* 0x000020001e048984 */ /* 0x0003220000000c00 */
[----:B------:R-:W-:Y:S01]  /*24d0*/  @!P0 PRMT R22, R40, 0x5410, R37 ;  /* 0x0000541028168816 */ /* 0x000fe20000000025 */
[----:B0-----:R-:W-:Y:S02]  /*24e0*/  @P0 IMAD.MOV.U32 R14, RZ, RZ, R18 ;  /* 0x000000ffff0e0224 */ /* 0x001fe400078e0012 */
[----:B------:R-:W-:Y:S02]  /*24f0*/  @P0 IMAD.MOV.U32 R15, RZ, RZ, R19 ;  /* 0x000000ffff0f0224 */ /* 0x000fe400078e0013 */
[----:B------:R-:W-:Y:S02]  /*2500*/  @P0 IMAD.MOV.U32 R12, RZ, RZ, R16 ;  /* 0x000000ffff0c0224 */ /* 0x000fe400078e0010 */
[----:B------:R-:W-:Y:S01]  /*2510*/  @P0 IMAD.MOV.U32 R13, RZ, RZ, R17 ;  /* 0x000000ffff0d0224 */ /* 0x000fe200078e0011 */
[----:B-1----:R-:W-:Y:S06]  /*2520*/  @P1 BRA `(.L_x_62) ;  /* 0x0000000000401947 */ /* 0x002fec0003800000 */
[----:B----4-:R-:W-:Y:S02]  /*2530*/  ISETP.GE.U32.AND P1, PT, R12, R4, PT ;  /* 0x000000040c00720c */ /* 0x010fe40003f26070 */
[----:B------:R-:W-:Y:S02]  /*2540*/  ISETP.GT.U32.AND P2, PT, R14, R6, PT ;  /* 0x000000060e00720c */ /* 0x000fe40003f44070 */
[----:B------:R-:W-:Y:S02]  /*2550*/  ISETP.EQ.U32.AND P0, PT, R12, R4, PT ;  /* 0x000000040c00720c */ /* 0x000fe40003f02070 */
[----:B------:R-:W-:Y:S02]  /*2560*/  ISETP.GE.U32.AND.EX P1, PT, R13, R5, PT, P1 ;  /* 0x000000050d00720c */ /* 0x000fe40003f26110 */
[----:B------:R-:W-:Y:S02]  /*2570*/  ISETP.GT.U32.AND.EX P2, PT, R15, R7, PT, P2 ;  /* 0x000000070f00720c */ /* 0x000fe40003f44120 */
[----:B------:R-:W-:-:S02]  /*2580*/  ISETP.GE.OR P1, PT, R42, R29, !P1 ;  /* 0x0000001d2a00720c */ /* 0x000fc40004f26670 */
[----:B------:R-:W-:-:S04]  /*2590*/  ISETP.EQ.AND.EX P0, PT, R13, R5, !P2, P0 ;  /* 0x000000050d00720c */ /* 0x000fc80005702300 */
[----:B------:R-:W-:-:S13]  /*25a0*/  PLOP3.LUT P0, PT, P1, P0, PT, 0xf8, 0x8f ;  /* 0x00000000008f781c */ /* 0x000fda0000f01f70 */
[----:B------:R-:W-:Y:S02]  /*25b0*/  @P0 IMAD.MOV.U32 R6, RZ, RZ, R14 ;  /* 0x000000ffff060224 */ /* 0x000fe400078e000e */
[----:B------:R-:W-:Y:S02]  /*25c0*/  @P0 IMAD.MOV.U32 R7, RZ, RZ, R15 ;  /* 0x000000ffff070224 */ /* 0x000fe400078e000f */
[----:B--23--:R-:W-:Y:S02]  /*25d0*/  @P0 IMAD.MOV.U32 R3, RZ, RZ, R35 ;  /* 0x000000ffff030224 */ /* 0x00cfe400078e0023 */
[----:B------:R-:W-:Y:S02]  /*25e0*/  @P0 IMAD.MOV.U32 R2, RZ, RZ, R34 ;  /* 0x000000ffff020224 */ /* 0x000fe400078e0022 */
[----:B------:R-:W-:Y:S02]  /*25f0*/  @P0 IMAD.MOV.U32 R4, RZ, RZ, R12 ;  /* 0x000000ffff040224 */ /* 0x000fe400078e000c */
[----:B------:R-:W-:-:S02]  /*2600*/  @P0 IMAD.MOV.U32 R5, RZ, RZ, R13 ;  /* 0x000000ffff050224 */ /* 0x000fc400078e000d */
[----:B------:R-:W-:Y:S02]  /*2610*/  @P0 IMAD.MOV.U32 R20, RZ, RZ, R32 ;  /* 0x000000ffff140224 */ /* 0x000fe400078e0020 */
[----:B------:R-:W-:-:S07]  /*2620*/  @P0 IMAD.MOV.U32 R21, RZ, RZ, R33 ;  /* 0x000000ffff150224 */ /* 0x000fce00078e0021 */
.L_x_62:
[----:B------:R-:W-:Y:S05]  /*2630*/  BSYNC.RECONVERGENT B0 ;  /* 0x0000000000007941 */ /* 0x000fea0003800200 */
.L_x_61:
[----:B------:R-:W-:Y:S02]  /*2640*/  UISETP.GE.U32.AND UP0, UPT, UR4, 0x81, UPT ;  /* 0x000000810400788c */ /* 0x000fe4000bf06070 */
[----:B------:R-:W-:-:S07]  /*2650*/  USHF.L.U32 UR5, UR4, 0x1, URZ ;  /* 0x0000000104057899 */ /* 0x000fce00080006ff */
[----:B------:R-:W-:Y:S01]  /*2660*/  UMOV UR4, UR5 ;  /* 0x0000000500047c82 */ /* 0x000fe20008000000 */
[----:B------:R-:W-:Y:S05]  /*2670*/  BRA.U !UP0, `(.L_x_63) ;  /* 0xfffffff5089c7547 */ /* 0x000fea000b83ffff */
[----:B------:R-:W0:Y:S01]  /*2680*/  S2R R14, SR_TID.X ;  /* 0x00000000000e7919 */ /* 0x000e220000002100 */
[----:B------:R-:W1:Y:S01]  /*2690*/  LDCU.U8 UR4, c[0x0][0x380] ;  /* 0x00007000ff0477ac */ /* 0x000e620008000000 */
[----:B------:R-:W5:Y:S01]  /*26a0*/  S2UR UR6, SR_CgaCtaId ;  /* 0x00000000000679c3 */ /* 0x000f620000008800 */
[----:B------:R-:W-:Y:S01]  /*26b0*/  IMAD.WIDE.U32 R12, R31, 0x200, RZ ;  /* 0x000002001f0c7825 */ /* 0x000fe200078e00ff */
[----:B------:R-:W2:Y:S01]  /*26c0*/  S2R R33, SR_LANEID ;  /* 0x0000000000217919 */ /* 0x000ea20000000000 */
[----:B------:R-:W-:Y:S01]  /*26d0*/  UMOV UR5, 0x400 ;  /* 0x0000040000057882 */ /* 0x000fe20000000000 */
[----:B-1----:R-:W-:-:S04]  /*26e0*/  UPRMT UR4, UR4, 0x8880, URZ ;  /* 0x0000888004047896 */ /* 0x002fc800080000ff */
[----:B------:R-:W-:Y:S02]  /*26f0*/  UISETP.NE.AND UP0, UPT, UR4, URZ, UPT ;  /* 0x000000ff0400728c */ /* 0x000fe4000bf05270 */
[----:B-----5:R-:W-:Y:S01]  /*2700*/  ULEA UR5, UR6, UR5, 0x18 ;  /* 0x0000000506057291 */ /* 0x020fe2000f8ec0ff */
[----:B0-----:R-:W-:Y:S02]  /*2710*/  IMAD.SHL.U32 R17, R14, 0x2, RZ ;  /* 0x000000020e117824 */ /* 0x001fe400078e00ff */
[----:B--2---:R-:W-:-:S03]  /*2720*/  IMAD R33, R33, 0x20, R0 ;  /* 0x0000002021217824 */ /* 0x004fc600078e0200 */
[----:B------:R-:W-:-:S04]  /*2730*/  LOP3.LUT R17, R17, 0x7c0, RZ, 0xc0, !PT ;  /* 0x000007c011117812 */ /* 0x000fc800078ec0ff */
[----:B------:R-:W-:Y:S01]  /*2740*/  LOP3.LUT R15, R17, 0x1f, R14, 0xf8, !PT ;  /* 0x0000001f110f7812 */ /* 0x000fe200078ef80e */
[----:B------:R-:W-:Y:S06]  /*2750*/  BAR.SYNC.DEFER_BLOCKING 0x0 ;  /* 0x0000000000007b1d */ /* 0x000fec0000010000 */
[----:B------:R-:W-:Y:S05]  /*2760*/  BRA.U !UP0, `(.L_x_64) ;  /* 0x0000000108947547 */ /* 0x000fea000b800000 */
[----:B------:R-:W-:Y:S01]  /*2770*/  ISETP.NE.AND P0, PT, R28, RZ, PT ;  /* 0x000000ff1c00720c */ /* 0x000fe20003f05270 */
[----:B------:R-:W-:Y:S01]  /*2780*/  STS.64 [R33+0x10], R24 ;  /* 0x0000101821007388 */ /* 0x000fe20000000a00 */
[----:B------:R-:W-:Y:S02]  /*2790*/  PRMT R34, R22, 0x7650, R22 ;  /* 0x0000765016227816 */ /* 0x000fe40000000016 */
[----:B------:R-:W-:Y:S01]  /*27a0*/  PRMT R35, R23, 0x7650, R23 ;  /* 0x0000765017237816 */ /* 0x000fe20000000017 */
[----:B------:R-:W-:Y:S01]  /*27b0*/  STS.64 [R33+0x30], R20 ;  /* 0x0000301421007388 */ /* 0x000fe20000000a00 */
[----:B---3--:R-:W-:Y:S02]  /*27c0*/  PRMT R38, R2, 0x7650, R2 ;  /* 0x0000765002267816 */ /* 0x008fe40000000002 */
[----:B------:R-:W-:Y:S01]  /*27d0*/  PRMT R39, R3, 0x7650, R3 ;  /* 0x0000765003277816 */ /* 0x000fe20000000003 */
[----:B------:R-:W-:Y:S01]  /*27e0*/  STS.128 [R33], R8 ;  /* 0x0000000821007388 */ /* 0x000fe20000000c00 */
[----:B------:R-:W-:-:S03]  /*27f0*/  LOP3.LUT R14, R14, 0x1f, RZ, 0xc0, !PT ;  /* 0x0000001f0e0e7812 */ /* 0x000fc600078ec0ff */
[----:B----4-:R0:W-:Y:S01]  /*2800*/  STS.128 [R33+0x20], R4 ;  /* 0x0000200421007388 */ /* 0x0101e20000000c00 */
[----:B------:R-:W-:-:S03]  /*2810*/  IADD3 R17, P1, P2, R17, R12, R14 ;  /* 0x0000000c11117210 */ /* 0x000fc60007a3e00e */
[----:B------:R-:W-:Y:S01]  /*2820*/  STS.64 [R33+0x18], R34 ;  /* 0x0000182221007388 */ /* 0x000fe20000000a00 */
[----:B------:R-:W-:-:S03]  /*2830*/  IADD3.X R12, PT, PT, RZ, R13, RZ, P1, P2 ;  /* 0x0000000dff0c7210 */ /* 0x000fc60000fe44ff */
[----:B------:R-:W-:Y:S01]  /*2840*/  STS.64 [R33+0x38], R38 ;  /* 0x0000382621007388 */ /* 0x000fe20000000a00 */
[----:B------:R-:W-:-:S03]  /*2850*/  NOP ;  /* 0x0000000000007918 */ /* 0x000fc60000000000 */
[----:B------:R-:W-:Y:S04]  /*2860*/  LDS.64 R2, [R0+0x10] ;  /* 0x0000100000027984 */ /* 0x000fe80000000a00 */
[----:B------:R-:W-:Y:S04]  /*2870*/  LDS.64 R18, [R0+0x410] ;  /* 0x0004100000127984 */ /* 0x000fe80000000a00 */
[----:B------:R-:W-:Y:S04]  /*2880*/  LDS.64 R24, [R0+0x18] ;  /* 0x0000180000187984 */ /* 0x000fe80000000a00 */
[----:B------:R-:W-:Y:S04]  /*2890*/  LDS.64 R36, [R0+0x418] ;  /* 0x0004180000247984 */ /* 0x000fe80000000a00 */
[----:B------:R-:W-:Y:S04]  /*28a0*/  LDS.128 R20, [R0] ;  /* 0x0000000000147984 */ /* 0x000fe80000000c00 */
[----:B------:R-:W-:Y:S04]  /*28b0*/  LDS.128 R28, [R0+0x400] ;  /* 0x00040000001c7984 */ /* 0x000fe80000000c00 */
[----:B------:R-:W-:Y:S01]  /*28c0*/  @!P0 STS [UR5+0x4000], R26 ;  /* 0x0040001aff008988 */ /* 0x000fe20008000805 */
[----:B------:R-:W-:Y:S06]  /*28d0*/  BAR.SYNC.DEFER_BLOCKING 0x0 ;  /* 0x0000000000007b1d */ /* 0x000fec0000010000 */
[----:B------:R-:W1:Y:S01]  /*28e0*/  LDS R6, [UR5+0x4000] ;  /* 0x00400005ff067984 */ /* 0x000e620008000800 */
[----:B------:R-:W0:Y:S02]  /*28f0*/  LDCU.64 UR4, c[0x0][0x398] ;  /* 0x00007300ff0477ac */ /* 0x000e240008000a00 */
[----:B0-----:R-:W-:-:S04]  /*2900*/  LEA R4, P1, R17, UR4, 0x5 ;  /* 0x0000000411047c11 */ /* 0x001fc8000f8228ff */
[----:B------:R-:W-:Y:S02]  /*2910*/  LEA.HI.X R5, R17, UR5, R12, 0x5, P1 ;  /* 0x0000000511057c11 */ /* 0x000fe400088f2c0c */
[----:B-1----:R-:W-:-:S13]  /*2920*/  ISETP.GE.AND P0, PT, R15, R6, PT ;  /* 0x000000060f00720c */ /* 0x002fda0003f06270 */
        /* <DEDUP_REMOVED lines=9> */
.L_x_64:
[----:B------:R-:W-:Y:S01]  /*29c0*/  ISETP.NE.AND P0, PT, R28, RZ, PT ;  /* 0x000000ff1c00720c */ /* 0x000fe20003f05270 */
[----:B------:R-:W-:Y:S01]  /*29d0*/  STS.64 [R33+0x10], R24 ;  /* 0x0000101821007388 */ /* 0x000fe20000000a00 */
[----:B------:R-:W-:Y:S02]  /*29e0*/  PRMT R28, R22, 0x7650, R22 ;  /* 0x00007650161c7816 */ /* 0x000fe40000000016 */
[----:B------:R-:W-:Y:S01]  /*29f0*/  PRMT R29, R23, 0x7650, R23 ;  /* 0x00007650171d7816 */ /* 0x000fe20000000017 */
[----:B------:R-:W-:Y:S01]  /*2a00*/  STS.64 [R33+0x30], R20 ;  /* 0x0000301421007388 */ /* 0x000fe20000000a00 */
[----:B---3--:R-:W-:Y:S02]  /*2a10*/  PRMT R30, R2, 0x7650, R2 ;  /* 0x00007650021e7816 */ /* 0x008fe40000000002 */
[----:B------:R-:W-:Y:S01]  /*2a20*/  PRMT R31, R3, 0x7650, R3 ;  /* 0x00007650031f7816 */ /* 0x000fe20000000003 */
[----:B------:R0:W-:Y:S04]  /*2a30*/  STS.128 [R33], R8 ;  /* 0x0000000821007388 */ /* 0x0001e80000000c00 */
[----:B----4-:R-:W-:Y:S04]  /*2a40*/  STS.128 [R33+0x20], R4 ;  /* 0x0000200421007388 */ /* 0x010fe80000000c00 */
[----:B------:R-:W-:Y:S04]  /*2a50*/  STS.64 [R33+0x18], R28 ;  /* 0x0000181c21007388 */ /* 0x000fe80000000a00 */
[----:B------:R-:W-:Y:S01]  /*2a60*/  STS.64 [R33+0x38], R30 ;  /* 0x0000381e21007388 */ /* 0x000fe20000000a00 */
[----:B------:R-:W-:-:S03]  /*2a70*/  NOP ;  /* 0x0000000000007918 */ /* 0x000fc60000000000 */
[----:B------:R-:W-:Y:S01]  /*2a80*/  LDS.64 R2, [R0+0x10] ;  /* 0x0000100000027984 */ /* 0x000fe20000000a00 */
[----:B0-----:R-:W-:-:S03]  /*2a90*/  IADD3 R9, P1, PT, R12, R15, RZ ;  /* 0x0000000f0c097210 */ /* 0x001fc60007f3e0ff */
[----:B------:R-:W-:Y:S02]  /*2aa0*/  LDS.64 R20, [R0+0x410] ;  /* 0x0004100000147984 */ /* 0x000fe40000000a00 */
[----:B------:R-:W-:Y:S02]  /*2ab0*/  IMAD.X R12, RZ, RZ, R13, P1 ;  /* 0x000000ffff0c7224 */ /* 0x000fe400008e060d */
[----:B------:R-:W-:Y:S04]  /*2ac0*/  LDS.64 R22, [R0+0x18] ;  /* 0x0000180000167984 */ /* 0x000fe80000000a00 */
        /* <DEDUP_REMOVED lines=9> */
[-C--:B0-----:R-:W-:Y:S02]  /*2b60*/  ISETP.GE.AND P0, PT, R15, R10.reuse, PT ;  /* 0x0000000a0f00720c */ /* 0x081fe40003f06270 */
[----:B------:R-:W-:-:S11]  /*2b70*/  ISETP.GE.AND P1, PT, R27, R10, PT ;  /* 0x0000000a1b00720c */ /* 0x000fd60003f26270 */
        /* <DEDUP_REMOVED lines=8> */
.L_x_65:
        /* <DEDUP_REMOVED lines=16> */
.L_x_135:


//--------------------- .text._ZN3cub18CUB_300001_SM_10006detail10merge_sort26DeviceMergeSortMergeKernelINS2_10policy_hubIN6thrust24THRUST_300001_SM_1000_NS6detail15normal_iteratorINS6_10device_ptrI9mystruct1EEEEE9Policy600ESC_PNS0_8NullTypeESC_SG_jN4cuda3std3__44lessISA_EESA_SF_EEvbT2_T3_T4_PT6_PT7_T5_PSO_SO_NS1_7vsmem_tE --------------------------
	.section	.text._ZN3cub18CUB_300001_SM_10006detail10merge_sort26DeviceMergeSortMergeKernelINS2_10policy_hubIN6thrust24THRUST_300001_SM_1000_NS6detail15normal_iteratorINS6_10device_ptrI9mystruct1EEEEE9Policy600ESC_PNS0_8NullTypeESC_SG_jN4cuda3std3__44lessISA_EESA_SF_EEvbT2_T3_T4_PT6_PT7_T5_PSO_SO_NS1_7vsmem_tE,"ax",@progbits
	.align	128
        .global         _ZN3cub18CUB_300001_SM_10006detail10merge_sort26DeviceMergeSortMergeKernelINS2_10policy_hubIN6thrust24THRUST_300001_SM_1000_NS6detail15normal_iteratorINS6_10device_ptrI9mystruct1EEEEE9Policy600ESC_PNS0_8NullTypeESC_SG_jN4cuda3std3__44lessISA_EESA_SF_EEvbT2_T3_T4_PT6_PT7_T5_PSO_SO_NS1_7vsmem_tE
        .type           _ZN3cub18CUB_300001_SM_10006detail10merge_sort26DeviceMergeSortMergeKernelINS2_10policy_hubIN6thrust24THRUST_300001_SM_1000_NS6detail15normal_iteratorINS6_10device_ptrI9mystruct1EEEEE9Policy600ESC_PNS0_8NullTypeESC_SG_jN4cuda3std3__44lessISA_EESA_SF_EEvbT2_T3_T4_PT6_PT7_T5_PSO_SO_NS1_7vsmem_tE,@function
        .size           _ZN3cub18CUB_300001_SM_10006detail10merge_sort26DeviceMergeSortMergeKernelINS2_10policy_hubIN6thrust24THRUST_300001_SM_1000_NS6detail15normal_iteratorINS6_10device_ptrI9mystruct1EEEEE9Policy600ESC_PNS0_8NullTypeESC_SG_jN4cuda3std3__44lessISA_EESA_SF_EEvbT2_T3_T4_PT6_PT7_T5_PSO_SO_NS1_7vsmem_tE,(.L_x_136 - _ZN3cub18CUB_300001_SM_10006detail10merge_sort26DeviceMergeSortMergeKernelINS2_10policy_hubIN6thrust24THRUST_300001_SM_1000_NS6detail15normal_iteratorINS6_10device_ptrI9mystruct1EEEEE9Policy600ESC_PNS0_8NullTypeESC_SG_jN4cuda3std3__44lessISA_EESA_SF_EEvbT2_T3_T4_PT6_PT7_T5_PSO_SO_NS1_7vsmem_tE)
        .other          _ZN3cub18CUB_300001_SM_10006detail10merge_sort26DeviceMergeSortMergeKernelINS2_10policy_hubIN6thrust24THRUST_300001_SM_1000_NS6detail15normal_iteratorINS6_10device_ptrI9mystruct1EEEEE9Policy600ESC_PNS0_8NullTypeESC_SG_jN4cuda3std3__44lessISA_EESA_SF_EEvbT2_T3_T4_PT6_PT7_T5_PSO_SO_NS1_7vsmem_tE,@"STO_CUDA_ENTRY STV_DEFAULT"
_ZN3cub18CUB_300001_SM_10006detail10merge_sort26DeviceMergeSortMergeKernelINS2_10policy_hubIN6thrust24THRUST_300001_SM_1000_NS6detail15normal_iteratorINS6_10device_ptrI9mystruct1EEEEE9Policy600ESC_PNS0_8NullTypeESC_SG_jN4cuda3std3__44lessISA_EESA_SF_EEvbT2_T3_T4_PT6_PT7_T5_PSO_SO_NS1_7vsmem_tE:
.text._ZN3cub18CUB_300001_SM_10006detail10merge_sort26DeviceMergeSortMergeKernelINS2_10policy_hubIN6thrust24THRUST_300001_SM_1000_NS6detail15normal_iteratorINS6_10device_ptrI9mystruct1EEEEE9Policy600ESC_PNS0_8NullTypeESC_SG_jN4cuda3std3__44lessISA_EESA_SF_EEvbT2_T3_T4_PT6_PT7_T5_PSO_SO_NS1_7vsmem_tE:
[----:B------:R-:W-:Y:S01]  /*0000*/  LDC R1, c[0x0][0x37c] ;  /* 0x0000df00ff017b82 */ /* 0x000fe20000000800 */
[----:B------:R-:W0:Y:S01]  /*0010*/  S2R R9, SR_CTAID.X ;  /* 0x0000000000097919 */ /* 0x000e220000002500 */
[----:B------:R-:W1:Y:S06]  /*0020*/  LDCU UR4, c[0x0][0x370] ;  /* 0x00006e00ff0477ac */ /* 0x000e6c0008000800 */
[----:B------:R-:W2:Y:S01]  /*0030*/  LDC R7, c[0x0][0x3c0] ;  /* 0x0000f000ff077b82 */ /* 0x000ea20000000800 */
[----:B------:R-:W3:Y:S01]  /*0040*/  S2R R0, SR_TID.X ;  /* 0x0000000000007919 */ /* 0x000ee20000002100 */
[----:B------:R-:W4:Y:S01]  /*0050*/  LDCU.64 UR8, c[0x0][0x358] ;  /* 0x00006b00ff0877ac */ /* 0x000f220008000a00 */
[----:B-1----:R-:W-:Y:S01]  /*0060*/  UIADD3 UR4, UPT, UPT, UR4, -0x1, URZ ;  /* 0xffffffff04047890 */ /* 0x002fe2000fffe0ff */
[----:B--2---:R-:W-:-:S05]  /*0070*/  IMAD.SHL.U32 R2, R7, 0x100, RZ ;  /* 0x0000010007027824 */ /* 0x004fca00078e00ff */
[----:B0-----:R-:W-:-:S13]  /*0080*/  ISETP.GE.U32.AND P0, PT, R9, UR4, PT ;  /* 0x0000000409007c0c */ /* 0x001fda000bf06070 */
[----:B---34-:R-:W-:Y:S05]  /*0090*/  @P0 BRA `(.L_x_66) ;  /* 0x0000001400340947 */ /* 0x018fea0003800000 */
[----:B------:R-:W0:Y:S01]  /*00a0*/  LDC.64 R4, c[0x0][0x3b8] ;  /* 0x0000ee00ff047b82 */ /* 0x000e220000000a00 */
[----:B------:R-:W-:Y:S01]  /*00b0*/  IMAD.MOV R10, RZ, RZ, -R7 ;  /* 0x000000ffff0a7224 */ /* 0x000fe200078e0a07 */
[----:B------:R-:W1:Y:S06]  /*00c0*/  LDCU.U8 UR4, c[0x0][0x380] ;  /* 0x00007000ff0477ac */ /* 0x000e6c0008000000 */
[----:B------:R-:W2:Y:S01]  /*00d0*/  LDC R12, c[0x0][0x398] ;  /* 0x0000e600ff0c7b82 */ /* 0x000ea20000000800 */
[----:B0-----:R-:W-:-:S05]  /*00e0*/  IMAD.WIDE.U32 R4, R9, 0x4, R4 ;  /* 0x0000000409047825 */ /* 0x001fca00078e0004 */
[----:B------:R-:W3:Y:S04]  /*00f0*/  LDG.E R6, desc[UR8][R4.64+0x4] ;  /* 0x0000040804067981 */ /* 0x000ee8000c1e1900 */
[----:B------:R2:W4:Y:S01]  /*0100*/  LDG.E R3, desc[UR8][R4.64] ;  /* 0x0000000804037981 */ /* 0x000522000c1e1900 */
[CC--:B------:R-:W-:Y:S01]  /*0110*/  LOP3.LUT R7, R9.reuse, R10.reuse, RZ, 0xc0, !PT ;  /* 0x0000000a09077212 */ /* 0x0c0fe200078ec0ff */
[----:B-1----:R-:W-:Y:S01]  /*0120*/  UPRMT UR4, UR4, 0x8880, URZ ;  /* 0x0000888004047896 */ /* 0x002fe200080000ff */
[----:B------:R-:W-:Y:S01]  /*0130*/  LOP3.LUT R2, R2, 0xfffffe00, RZ, 0xc0, !PT ;  /* 0xfffffe0002027812 */ /* 0x000fe200078ec0ff */
[----:B------:R-:W-:Y:S02]  /*0140*/  ACQBULK ;  /* 0x000000000000782e */ /* 0x000fe40000000000 */
[C---:B------:R-:W-:Y:S01]  /*0150*/  IMAD.IADD R8, R9.reuse, 0x1, -R7 ;  /* 0x0000000109087824 */ /* 0x040fe200078e0a07 */
[----:B------:R-:W-:Y:S01]  /*0160*/  LOP3.LUT R9, R9, R10, RZ, 0xfc, !PT ;  /* 0x0000000a09097212 */ /* 0x000fe200078efcff */
[----:B------:R-:W-:Y:S01]  /*0170*/  IMAD.SHL.U32 R7, R7, 0x200, RZ ;  /* 0x0000020007077824 */ /* 0x000fe200078e00ff */
[----:B------:R-:W-:Y:S01]  /*0180*/  UISETP.NE.AND UP0, UPT, UR4, URZ, UPT ;  /* 0x000000ff0400728c */ /* 0x000fe2000bf05270 */
[----:B------:R-:W-:Y:S01]  /*0190*/  IMAD.SHL.U32 R8, R8, 0x200, RZ ;  /* 0x0000020008087824 */ /* 0x000fe200078e00ff */
[----:B------:R-:W-:Y:S01]  /*01a0*/  ISETP.NE.AND P1, PT, R9, -0x1, PT ;  /* 0xffffffff0900780c */ /* 0x000fe20003f25270 */
[----:B--2---:R-:W-:-:S02]  /*01b0*/  IMAD.IADD R5, R12, 0x1, -R7 ;  /* 0x000000010c057824 */ /* 0x004fc400078e0a07 */
[C---:B------:R-:W-:Y:S01]  /*01c0*/  VIADD R11, R8.reuse, 0x1ff ;  /* 0x000001ff080b7836 */ /* 0x040fe20000000000 */
[----:B------:R-:W-:Y:S02]  /*01d0*/  ISETP.NE.AND P0, PT, R8, -0x200, PT ;  /* 0xfffffe000800780c */ /* 0x000fe40003f05270 */
[----:B------:R-:W-:-:S05]  /*01e0*/  VIMNMX.U32 R9, PT, PT, R2, R5, !PT ;  /* 0x0000000502097248 */ /* 0x000fca0007fe0000 */
[----:B------:R-:W-:-:S06]  /*01f0*/  IMAD.IADD R9, R9, 0x1, -R2 ;  /* 0x0000000109097824 */ /* 0x000fcc00078e0a02 */
[----:B------:R-:W-:Y:S02]  /*0200*/  @P0 VIADD R11, R8, 0x200 ;  /* 0x00000200080b0836 */ /* 0x000fe40000000000 */
[----:B---3--:R-:W-:-:S04]  /*0210*/  IMAD.IADD R6, R6, 0x1, -R7 ;  /* 0x0000000106067824 */ /* 0x008fc800078e0a07 */
[----:B------:R-:W-:Y:S01]  /*0220*/  IMAD.IADD R11, R11, 0x1, -R6 ;  /* 0x000000010b0b7824 */ /* 0x000fe200078e0a06 */
[----:B------:R-:W-:Y:S01]  /*0230*/  @!P1 VIMNMX.U32 R6, PT, PT, R2, R5, PT ;  /* 0x0000000502069248 */ /* 0x000fe20003fe0000 */
[----:B----4-:R-:W-:-:S03]  /*0240*/  IMAD.IADD R3, R3, 0x1, -R7 ;  /* 0x0000000103037824 */ /* 0x010fc600078e0a07 */
[----:B------:R-:W-:Y:S01]  /*0250*/  SEL R4, R2, R11, !P1 ;  /* 0x0000000b02047207 */ /* 0x000fe20004800000 */
[----:B------:R-:W-:Y:S01]  /*0260*/  IMAD.IADD R19, R6, 0x1, -R3 ;  /* 0x0000000106137824 */ /* 0x000fe200078e0a03 */
[----:B------:R-:W-:Y:S02]  /*0270*/  VIADDMNMX.U32 R18, R8, -R3, R9, PT ;  /* 0x8000000308127246 */ /* 0x000fe40003800009 */
[----:B------:R-:W-:Y:S01]  /*0280*/  VIMNMX.U32 R25, PT, PT, R9, R4, PT ;  /* 0x0000000409197248 */ /* 0x000fe20003fe0000 */
[----:B------:R-:W-:Y:S06]  /*0290*/  BRA.U !UP0, `(.L_x_67) ;  /* 0x0000000108707547 */ /* 0x000fec000b800000 */
[----:B------:R-:W0:Y:S01]  /*02a0*/  LDCU.64 UR4, c[0x0][0x388] ;  /* 0x00007100ff0477ac */ /* 0x000e220008000a00 */
[----:B------:R-:W-:Y:S01]  /*02b0*/  IADD3 R5, P1, P2, R18, R7, R2 ;  /* 0x0000000712057210 */ /* 0x000fe20007a3e002 */
[C---:B------:R-:W-:Y:S02]  /*02c0*/  IMAD.IADD R2, R0.reuse, 0x1, -R19 ;  /* 0x0000000100027824 */ /* 0x040fe400078e0a13 */
[----:B------:R-:W-:Y:S01]  /*02d0*/  VIADD R4, R0, 0x100 ;  /* 0x0000010000047836 */ /* 0x000fe20000000000 */
[----:B------:R-:W-:Y:S02]  /*02e0*/  IADD3.X R9, PT, PT, RZ, RZ, RZ, P1, P2 ;  /* 0x000000ffff097210 */ /* 0x000fe40000fe44ff */
[----:B------:R-:W-:Y:S02]  /*02f0*/  IADD3 R5, P0, PT, R2, R5, RZ ;  /* 0x0000000502057210 */ /* 0x000fe40007f1e0ff */
[----:B------:R-:W-:Y:S02]  /*0300*/  IADD3 R3, P2, P3, R0, R3, R7 ;  /* 0x0000000300037210 */ /* 0x000fe40007b5e007 */
[----:B------:R-:W-:-:S02]  /*0310*/  LEA.HI.X.SX32 R2, R2, R9, 0x1, P0 ;  /* 0x0000000902027211 */ /* 0x000fc400000f0eff */
[-C--:B------:R-:W-:Y:S02]  /*0320*/  ISETP.GE.AND P1, PT, R4, R19.reuse, PT ;  /* 0x000000130400720c */ /* 0x080fe40003f26270 */
[----:B------:R-:W-:Y:S02]  /*0330*/  ISETP.GE.AND P0, PT, R0, R19, PT ;  /* 0x000000130000720c */ /* 0x000fe40003f06270 */
[----:B------:R-:W-:Y:S02]  /*0340*/  IADD3.X R4, PT, PT, RZ, RZ, RZ, P2, P3 ;  /* 0x000000ffff047210 */ /* 0x000fe400017e64ff */
[----:B0-----:R-:W-:Y:S02]  /*0350*/  LEA R14, P2, R3, UR4, 0x5 ;  /* 0x00000004030e7c11 */ /* 0x001fe4000f8428ff */
[----:B------:R-:W-:Y:S02]  /*0360*/  LEA R20, P3, R5, UR4, 0x5 ;  /* 0x0000000405147c11 */ /* 0x000fe4000f8628ff */
[----:B------:R-:W-:-:S02]  /*0370*/  LEA.HI.X R15, R3, UR5, R4, 0x5, P2 ;  /* 0x00000005030f7c11 */ /* 0x000fc400090f2c04 */
        /* <DEDUP_REMOVED lines=14> */
.L_x_67:
[----:B------:R-:W0:Y:S01]  /*0460*/  LDCU.64 UR4, c[0x0][0x3a0] ;  /* 0x00007400ff0477ac */ /* 0x000e220008000a00 */
[C---:B------:R-:W-:Y:S01]  /*0470*/  VIADD R14, R0.reuse, 0x100 ;  /* 0x00000100000e7836 */ /* 0x040fe20000000000 */
[----:B------:R-:W-:Y:S02]  /*0480*/  ISETP.GE.AND P1, PT, R0, R19, PT ;  /* 0x000000130000720c */ /* 0x000fe40003f26270 */
[----:B------:R-:W-:Y:S02]  /*0490*/  IADD3 R17, P2, PT, R7, R3, RZ ;  /* 0x0000000307117210 */ /* 0x000fe40007f5e0ff */
[----:B------:R-:W-:-:S03]  /*04a0*/  ISETP.GE.AND P0, PT, R14, R19, PT ;  /* 0x000000130e00720c */ /* 0x000fc60003f06270 */
[----:B------:R-:W-:Y:S01]  /*04b0*/  IMAD.X R15, RZ, RZ, RZ, P2 ;  /* 0x000000ffff0f7224 */ /* 0x000fe200010e06ff */
[----:B------:R-:W-:-:S04]  /*04c0*/  IADD3 R7, P2, P3, R18, R7, R2 ;  /* 0x0000000712077210 */ /* 0x000fc80007b5e002 */
[----:B------:R-:W-:Y:S01]  /*04d0*/  IADD3.X R3, PT, PT, RZ, RZ, RZ, P2, P3 ;  /* 0x000000ffff037210 */ /* 0x000fe200017e64ff */
[C-C-:B------:R-:W-:Y:S01]  /*04e0*/  @P1 IMAD.IADD R2, R0.reuse, 0x1, -R19.reuse ;  /* 0x0000000100021824 */ /* 0x140fe200078e0a13 */
[----:B------:R-:W-:Y:S01]  /*04f0*/  @!P1 IADD3 R22, P4, PT, R0, R17, RZ ;  /* 0x0000001100169210 */ /* 0x000fe20007f9e0ff */
[----:B0-----:R-:W-:Y:S02]  /*0500*/  @!P1 IMAD.U32 R21, RZ, RZ, UR4 ;  /* 0x00000004ff159e24 */ /* 0x001fe4000f8e00ff */
[----:B------:R-:W-:Y:S02]  /*0510*/  @P0 IMAD.IADD R24, R14, 0x1, -R19 ;  /* 0x000000010e180824 */ /* 0x000fe400078e0a13 */
[----:B------:R-:W-:Y:S02]  /*0520*/  @!P1 IMAD.U32 R23, RZ, RZ, UR5 ;  /* 0x00000005ff179e24 */ /* 0x000fe4000f8e00ff */
[----:B------:R-:W-:Y:S01]  /*0530*/  @!P1 IMAD.X R20, RZ, RZ, R15, P4 ;  /* 0x000000ffff149224 */ /* 0x000fe200020e060f */
[----:B------:R-:W-:Y:S01]  /*0540*/  @!P1 LEA R30, P4, R22, R21, 0x5 ;  /* 0x00000015161e9211 */ /* 0x000fe200078828ff */
[----:B------:R-:W-:Y:S01]  /*0550*/  @P1 IMAD.U32 R21, RZ, RZ, UR4 ;  /* 0x00000004ff151e24 */ /* 0x000fe2000f8e00ff */
[----:B------:R-:W-:-:S02]  /*0560*/  @P0 IADD3 R26, P2, PT, R24, R7, RZ ;  /* 0x00000007181a0210 */ /* 0x000fc40007f5e0ff */
[----:B------:R-:W-:Y:S01]  /*0570*/  @!P1 LEA.HI.X R31, R22, R23, R20, 0x5, P4 ;  /* 0x00000017161f9211 */ /* 0x000fe200020f2c14 */
[----:B------:R-:W-:Y:S01]  /*0580*/  @P1 IMAD.U32 R23, RZ, RZ, UR5 ;  /* 0x00000005ff171e24 */ /* 0x000fe2000f8e00ff */
[----:B------:R-:W-:Y:S02]  /*0590*/  @P0 LEA.HI.X.SX32 R24, R24, R3, 0x1, P2 ;  /* 0x0000000318180211 */ /* 0x000fe400010f0eff */
[----:B------:R-:W-:Y:S01]  /*05a0*/  @P0 LEA R28, P2, R26, R21, 0x5 ;  /* 0x000000151a1c0211 */ /* 0x000fe200078428ff */
[----:B------:R1:W5:Y:S01]  /*05b0*/  @!P1 LDG.E.64 R12, desc[UR8][R30.64+0x10] ;  /* 0x000010081e0c9981 */ /* 0x000362000c1e1b00 */
[----:B------:R-:W-:Y:S02]  /*05c0*/  @P1 IADD3 R22, P3, PT, R2, R7, RZ ;  /* 0x0000000702161210 */ /* 0x000fe40007f7e0ff */
[----:B------:R-:W-:Y:S01]  /*05d0*/  @P0 LEA.HI.X R29, R26, R23, R24, 0x5, P2 ;  /* 0x000000171a1d0211 */ /* 0x000fe200010f2c18 */
[----:B------:R1:W5:Y:S01]  /*05e0*/  @!P1 LDG.E.128 R4, desc[UR8][R30.64] ;  /* 0x000000081e049981 */ /* 0x000362000c1e1d00 */
[----:B------:R-:W-:-:S03]  /*05f0*/  @P1 LEA.HI.X.SX32 R20, R2, R3, 0x1, P3 ;  /* 0x0000000302141211 */ /* 0x000fc600018f0eff */
[----:B------:R1:W5:Y:S04]  /*0600*/  @P0 LDG.E.64 R2, desc[UR8][R28.64+0x10] ;  /* 0x000010081c020981 */ /* 0x000368000c1e1b00 */
[----:B------:R1:W5:Y:S01]  /*0610*/  @P0 LDG.E.128 R8, desc[UR8][R28.64] ;  /* 0x000000081c080981 */ /* 0x000362000c1e1d00 */
[----:B------:R-:W-:Y:S02]  /*0620*/  @!P0 IADD3 R26, P4, PT, R14, R17, RZ ;  /* 0x000000110e1a8210 */ /* 0x000fe40007f9e0ff */
[CC--:B------:R-:W-:Y:S02]  /*0630*/  @P1 LEA R14, P2, R22.reuse, R21.reuse, 0x5 ;  /* 0x00000015160e1211 */ /* 0x0c0fe400078428ff */
[C---:B------:R-:W-:Y:S01]  /*0640*/  LEA R16, P3, R22.reuse, R21, 0x5 ;  /* 0x0000001516107211 */ /* 0x040fe200078628ff */
[----:B------:R-:W-:Y:S01]  /*0650*/  @!P0 IMAD.X R24, RZ, RZ, R15, P4 ;  /* 0x000000ffff188224 */ /* 0x000fe200020e060f */
[----:B------:R-:W-:-:S02]  /*0660*/  @P1 LEA.HI.X R15, R22, R23, R20, 0x5, P2 ;  /* 0x00000017160f1211 */ /* 0x000fc400010f2c14 */
[----:B------:R-:W-:Y:S02]  /*0670*/  LEA.HI.X R17, R22, R23, R20, 0x5, P3 ;  /* 0x0000001716117211 */ /* 0x000fe400018f2c14 */
[CC--:B------:R-:W-:Y:S02]  /*0680*/  @!P0 LEA R20, P2, R26.reuse, R21.reuse, 0x5 ;  /* 0x000000151a148211 */ /* 0x0c0fe400078428ff */
[C---:B------:R-:W-:Y:S02]  /*0690*/  LEA R22, P3, R26.reuse, R21, 0x5 ;  /* 0x000000151a167211 */ /* 0x040fe400078628ff */
[CCC-:B------:R-:W-:Y:S01]  /*06a0*/  @!P0 LEA.HI.X R21, R26.reuse, R23.reuse, R24.reuse, 0x5, P2 ;  /* 0x000000171a158211 */ /* 0x1c0fe200010f2c18 */
[----:B------:R-:W5:Y:S01]  /*06b0*/  LDG.E.64 R16, desc[UR8][R16.64+0x18] ;  /* 0x0000180810107981 */ /* 0x000f62000c1e1b00 */
[----:B------:R-:W-:-:S06]  /*06c0*/  LEA.HI.X R23, R26, R23, R24, 0x5, P3 ;  /* 0x000000171a177211 */ /* 0x000fcc00018f2c18 */
[----:B------:R-:W5:Y:S04]  /*06d0*/  LDG.E.64 R22, desc[UR8][R22.64+0x18] ;  /* 0x0000180816167981 */ /* 0x000f68000c1e1b00 */
[----:B------:R1:W5:Y:S04]  /*06e0*/  @P1 LDG.E.64 R12, desc[UR8][R14.64+0x10] ;  /* 0x000010080e0c1981 */ /* 0x000368000c1e1b00 */
[----:B------:R1:W5:Y:S04]  /*06f0*/  @P1 LDG.E.128 R4, desc[UR8][R14.64] ;  /* 0x000000080e041981 */ /* 0x000368000c1e1d00 */
[----:B------:R1:W5:Y:S04]  /*0700*/  @!P0 LDG.E.64 R2, desc[UR8][R20.64+0x10] ;  /* 0x0000100814028981 */ /* 0x000368000c1e1b00 */
[----:B------:R1:W5:Y:S02]  /*0710*/  @!P0 LDG.E.128 R8, desc[UR8][R20.64] ;  /* 0x0000000814088981 */ /* 0x000364000c1e1d00 */
.L_x_68:
[----:B------:R-:W2:Y:S01]  /*0720*/  S2UR UR5, SR_CgaCtaId ;  /* 0x00000000000579c3 */ /* 0x000ea20000008800 */
[----:B------:R-:W-:Y:S01]  /*0730*/  UMOV UR4, 0x400 ;  /* 0x0000040000047882 */ /* 0x000fe20000000000 */
[----:B------:R-:W-:Y:S01]  /*0740*/  IMAD.IADD R18, R25, 0x1, -R18 ;  /* 0x0000000119127824 */ /* 0x000fe200078e0a12 */
[----:B--2---:R-:W-:-:S06]  /*0750*/  ULEA UR4, UR5, UR4, 0x18 ;  /* 0x0000000405047291 */ /* 0x004fcc000f8ec0ff */
[----:B01----:R-:W-:-:S05]  /*0760*/  LEA R15, R0, UR4, 0x5 ;  /* 0x00000004000f7c11 */ /* 0x003fca000f8e28ff */
[----:B-----5:R-:W-:Y:S04]  /*0770*/  STS.128 [R15], R4 ;  /* 0x000000040f007388 */ /* 0x020fe80000000c00 */
[----:B------:R-:W-:Y:S04]  /*0780*/  STS.128 [R15+0x2000], R8 ;  /* 0x002000080f007388 */ /* 0x000fe80000000c00 */
[----:B------:R0:W-:Y:S04]  /*0790*/  STS.64 [R15+0x10], R12 ;  /* 0x0000100c0f007388 */ /* 0x0001e80000000a00 */
[----:B------:R-:W-:Y:S04]  /*07a0*/  STS.64 [R15+0x18], R16 ;  /* 0x000018100f007388 */ /* 0x000fe80000000a00 */
[----:B------:R1:W-:Y:S04]  /*07b0*/  STS.64 [R15+0x2010], R2 ;  /* 0x002010020f007388 */ /* 0x0003e80000000a00 */
[----:B------:R2:W-:Y:S01]  /*07c0*/  STS.64 [R15+0x2018], R22 ;  /* 0x002018160f007388 */ /* 0x0005e20000000a00 */
[----:B------:R-:W-:Y:S01]  /*07d0*/  BAR.SYNC.DEFER_BLOCKING 0x0 ;  /* 0x0000000000007b1d */ /* 0x000fe20000010000 */
[----:B0-----:R-:W-:-:S07]  /*07e0*/  IMAD.IADD R13, R19, 0x1, R18 ;  /* 0x00000001130d7824 */ /* 0x001fce00078e0212 */
[----:B------:R-:W-:Y:S01]  /*07f0*/  PREEXIT ;  /* 0x000000000000782d */ /* 0x000fe20000000000 */
[----:B-1----:R-:W-:Y:S01]  /*0800*/  IMAD.SHL.U32 R2, R0, 0x2, RZ ;  /* 0x0000000200027824 */ /* 0x002fe200078e00ff */
[----:B------:R-:W-:Y:S04]  /*0810*/  BSSY.RECONVERGENT B0, `(.L_x_69) ;  /* 0x000001d000007945 */ /* 0x000fe80003800200 */
[----:B------:R-:W-:-:S04]  /*0820*/  VIMNMX R12, PT, PT, R13, R2, PT ;  /* 0x000000020d0c7248 */ /* 0x000fc80003fe0100 */
[C---:B------:R-:W-:Y:S01]  /*0830*/  ISETP.GE.AND P0, PT, R12.reuse, R18, PT ;  /* 0x000000120c00720c */ /* 0x040fe20003f06270 */
[----:B------:R-:W-:Y:S01]  /*0840*/  IMAD.IADD R18, R12, 0x1, -R18 ;  /* 0x000000010c127824 */ /* 0x000fe200078e0a12 */
[----:B------:R-:W-:-:S04]  /*0850*/  VIMNMX R3, PT, PT, R19, R12, PT ;  /* 0x0000000c13037248 */ /* 0x000fc80003fe0100 */
[----:B------:R-:W-:-:S04]  /*0860*/  SEL R18, R18, RZ, P0 ;  /* 0x000000ff12127207 */ /* 0x000fc80000000000 */
[----:B------:R-:W-:-:S13]  /*0870*/  ISETP.GE.AND P0, PT, R18, R3, PT ;  /* 0x000000031200720c */ /* 0x000fda0003f06270 */
[----:B--2---:R-:W-:Y:S05]  /*0880*/  @P0 BRA `(.L_x_70) ;  /* 0x0000000000540947 */ /* 0x004fea0003800000 */
[----:B------:R-:W-:-:S07]  /*0890*/  IMAD.IADD R15, R19, 0x1, R12 ;  /* 0x00000001130f7824 */ /* 0x000fce00078e020c */
.L_x_71:
[----:B------:R-:W-:Y:S01]  /*08a0*/  IMAD.IADD R4, R3, 0x1, -R18 ;  /* 0x0000000103047824 */ /* 0x000fe200078e0a12 */
[----:B------:R-:W-:-:S04]  /*08b0*/  PLOP3.LUT P2, PT, PT, PT, PT, 0x8, 0x80 ;  /* 0x000000000080781c */ /* 0x000fc80003f4e170 */
[----:B------:R-:W-:-:S04]  /*08c0*/  LEA.HI R5, R4, R4, RZ, 0x1 ;  /* 0x0000000404057211 */ /* 0x000fc800078f08ff */
[----:B------:R-:W-:-:S04]  /*08d0*/  LEA.HI.SX32 R14, R5, R18, 0x1f ;  /* 0x00000012050e7211 */ /* 0x000fc800078ffaff */
[----:B------:R-:W-:Y:S02]  /*08e0*/  LOP3.LUT R4, RZ, R14, RZ, 0x33, !PT ;  /* 0x0000000eff047212 */ /* 0x000fe400078e33ff */
[----:B------:R-:W-:-:S03]  /*08f0*/  LEA R5, R14, UR4, 0x5 ;  /* 0x000000040e057c11 */ /* 0x000fc6000f8e28ff */
[----:B------:R-:W-:-:S05]  /*0900*/  IMAD.IADD R4, R15, 0x1, R4 ;  /* 0x000000010f047824 */ /* 0x000fca00078e0204 */
        /* <DEDUP_REMOVED lines=13> */
.L_x_70:
[----:B------:R-:W-:Y:S05]  /*09e0*/  BSYNC.RECONVERGENT B0 ;  /* 0x0000000000007941 */ /* 0x000fea0003800200 */
.L_x_69:
[----:B------:R-:W0:Y:S01]  /*09f0*/  S2UR UR5, SR_CgaCtaId ;  /* 0x00000000000579c3 */ /* 0x000e220000008800 */
[----:B------:R-:W-:Y:S01]  /*0a00*/  UMOV UR4, 0x400 ;  /* 0x0000040000047882 */ /* 0x000fe20000000000 */
[----:B------:R-:W-:Y:S01]  /*0a10*/  IADD3 R12, PT, PT, R19, R12, -R18 ;  /* 0x0000000c130c7210 */ /* 0x000fe20007ffe812 */
[----:B------:R-:W-:Y:S01]  /*0a20*/  BSSY.RECONVERGENT B0, `(.L_x_72) ;  /* 0x0000019000007945 */ /* 0x000fe20003800200 */
[----:B------:R-:W-:Y:S02]  /*0a30*/  PLOP3.LUT P0, PT, PT, PT, PT, 0x8, 0x80 ;  /* 0x000000000080781c */ /* 0x000fe40003f0e170 */
[----:B------:R-:W-:Y:S01]  /*0a40*/  ISETP.GE.AND P1, PT, R12, R13, PT ;  /* 0x0000000d0c00720c */ /* 0x000fe20003f26270 */
[----:B0-----:R-:W-:-:S06]  /*0a50*/  ULEA UR5, UR5, UR4, 0x18 ;  /* 0x0000000405057291 */ /* 0x001fcc000f8ec0ff */
[----:B------:R-:W-:Y:S02]  /*0a60*/  LEA R23, R12, UR5, 0x5 ;  /* 0x000000050c177c11 */ /* 0x000fe4000f8e28ff */
[----:B------:R-:W-:-:S03]  /*0a70*/  LEA R22, R18, UR5, 0x5 ;  /* 0x0000000512167c11 */ /* 0x000fc6000f8e28ff */
[----:B------:R-:W0:Y:S04]  /*0a80*/  LDS.128 R8, [R23] ;  /* 0x0000000017087984 */ /* 0x000e280000000c00 */
[----:B------:R-:W1:Y:S04]  /*0a90*/  LDS.64 R20, [R23+0x18] ;  /* 0x0000180017147984 */ /* 0x000e680000000a00 */
[----:B------:R-:W2:Y:S04]  /*0aa0*/  LDS.64 R16, [R22+0x18] ;  /* 0x0000180016107984 */ /* 0x000ea80000000a00 */
[----:B------:R3:W4:Y:S01]  /*0ab0*/  LDS.128 R4, [R22] ;  /* 0x0000000016047984 */ /* 0x0007220000000c00 */
[----:B0-----:R-:W-:Y:S01]  /*0ac0*/  IMAD.MOV.U32 R25, RZ, RZ, R8 ;  /* 0x000000ffff197224 */ /* 0x001fe200078e0008 */
[----:B-1----:R-:W-:-:S02]  /*0ad0*/  PRMT R3, R21, 0x7773, RZ ;  /* 0x0000777315037816 */ /* 0x002fc400000000ff */
[C---:B------:R-:W-:Y:S02]  /*0ae0*/  PRMT R12, R21.reuse, 0x7772, RZ ;  /* 0x00007772150c7816 */ /* 0x040fe400000000ff */
[----:B------:R-:W-:Y:S02]  /*0af0*/  PRMT R14, R21, 0x7771, RZ ;  /* 0x00007771150e7816 */ /* 0x000fe400000000ff */
[C---:B--2---:R-:W-:Y:S02]  /*0b00*/  PRMT R8, R17.reuse, 0x7773, RZ ;  /* 0x0000777311087816 */ /* 0x044fe400000000ff */
[----:B------:R-:W-:Y:S01]  /*0b10*/  PRMT R15, R17, 0x7772, RZ ;  /* 0x00007772110f7816 */ /* 0x000fe200000000ff */
[----:B---34-:R-:W-:Y:S06]  /*0b20*/  @P1 BRA `(.L_x_73) ;  /* 0x0000000000201947 */ /* 0x018fec0003800000 */
        /* <DEDUP_REMOVED lines=8> */
.L_x_73:
[----:B------:R-:W-:Y:S05]  /*0bb0*/  BSYNC.RECONVERGENT B0 ;  /* 0x0000000000007941 */ /* 0x000fea0003800200 */
.L_x_72:
[----:B------:R-:W-:Y:S01]  /*0bc0*/  @P0 PRMT R3, R12, 0x3340, R3 ;  /* 0x000033400c030816 */ /* 0x000fe20000000003 */
[----:B------:R-:W0:Y:S01]  /*0bd0*/  LDS.64 R32, [R23+0x10] ;  /* 0x0000100017207984 */ /* 0x000e220000000a00 */
[----:B------:R-:W-:Y:S01]  /*0be0*/  @P0 PRMT R12, R21, 0x3340, R14 ;  /* 0x00003340150c0816 */ /* 0x000fe2000000000e */
[----:B------:R-:W-:Y:S01]  /*0bf0*/  @P0 IMAD.MOV.U32 R24, RZ, RZ, R11 ;  /* 0x000000ffff180224 */ /* 0x000fe200078e000b */
[----:B------:R-:W-:Y:S01]  /*0c00*/  PRMT R14, R17, 0x7771, RZ ;  /* 0x00007771110e7816 */ /* 0x000fe200000000ff */
[----:B------:R-:W1:Y:S01]  /*0c10*/  LDS.64 R22, [R22+0x10] ;  /* 0x0000100016167984 */ /* 0x000e620000000a00 */
[----:B------:R-:W-:Y:S01]  /*0c20*/  @!P0 PRMT R8, R15, 0x3340, R8 ;  /* 0x000033400f088816 */ /* 0x000fe20000000008 */
[----:B------:R-:W-:Y:S01]  /*0c30*/  @P0 IMAD.MOV.U32 R26, RZ, RZ, R9 ;  /* 0x000000ffff1a0224 */ /* 0x000fe200078e0009 */
[----:B------:R-:W-:Y:S01]  /*0c40*/  @!P0 PRMT R15, R17, 0x3340, R14 ;  /* 0x00003340110f8816 */ /* 0x000fe2000000000e */
[----:B------:R-:W-:Y:S01]  /*0c50*/  @!P0 IMAD.MOV.U32 R24, RZ, RZ, R7 ;  /* 0x000000ffff188224 */ /* 0x000fe200078e0007 */
[----:B------:R-:W-:Y:S01]  /*0c60*/  @P0 PRMT R3, R12, 0x5410, R3 ;  /* 0x000054100c030816 */ /* 0x000fe20000000003 */
[----:B------:R-:W-:Y:S01]  /*0c70*/  @!P0 IMAD.MOV.U32 R26, RZ, RZ, R5 ;  /* 0x000000ffff1a8224 */ /* 0x000fe200078e0005 */
[C---:B------:R-:W-:Y:S01]  /*0c80*/  PRMT R12, R20.reuse, 0x7773, RZ ;  /* 0x00007773140c7816 */ /* 0x040fe200000000ff */
[----:B------:R-:W-:Y:S01]  /*0c90*/  BSSY.RECONVERGENT B0, `(.L_x_74) ;  /* 0x0000039000007945 */ /* 0x000fe20003800200 */
[----:B------:R-:W-:-:S02]  /*0ca0*/  PRMT R27, R20, 0x7772, RZ ;  /* 0x00007772141b7816 */ /* 0x000fc400000000ff */
[C---:B------:R-:W-:Y:S02]  /*0cb0*/  PRMT R29, R20.reuse, 0x7771, RZ ;  /* 0x00007771141d7816 */ /* 0x040fe400000000ff */
[----:B------:R-:W-:Y:S02]  /*0cc0*/  @!P0 PRMT R3, R15, 0x5410, R8 ;  /* 0x000054100f038816 */ /* 0x000fe40000000008 */
[----:B------:R-:W-:Y:S02]  /*0cd0*/  VIMNMX R8, PT, PT, R13, R2, PT ;  /* 0x000000020d087248 */ /* 0x000fe40003fe0100 */
[----:B------:R-:W-:Y:S02]  /*0ce0*/  @P0 PRMT R12, R27, 0x3340, R12 ;  /* 0x000033401b0c0816 */ /* 0x000fe4000000000c */
[----:B------:R-:W-:Y:S01]  /*0cf0*/  @P0 PRMT R15, R20, 0x3340, R29 ;  /* 0x00003340140f0816 */ /* 0x000fe2000000001d */
[----:B------:R-:W-:Y:S01]  /*0d00*/  @P0 IMAD.MOV.U32 R29, RZ, RZ, R25 ;  /* 0x000000ffff1d0224 */ /* 0x000fe200078e0019 */
[----:B------:R-:W-:Y:S01]  /*0d10*/  IADD3 R28, PT, PT, R19, R8, -R18 ;  /* 0x00000008131c7210 */ /* 0x000fe20007ffe812 */
[----:B------:R-:W-:Y:S01]  /*0d20*/  @!P0 IMAD.MOV.U32 R29, RZ, RZ, R4 ;  /* 0x000000ffff1d8224 */ /* 0x000fe200078e0004 */
[----:B------:R-:W-:-:S02]  /*0d30*/  @P0 PRMT R8, R15, 0x5410, R12 ;  /* 0x000054100f080816 */ /* 0x000fc4000000000c */
[----:B------:R-:W-:Y:S01]  /*0d40*/  PRMT R14, R16, 0x7773, RZ ;  /* 0x00007773100e7816 */ /* 0x000fe200000000ff */
[----:B------:R-:W-:Y:S01]  /*0d50*/  VIADD R12, R28, 0x1 ;  /* 0x000000011c0c7836 */ /* 0x000fe20000000000 */
[C---:B------:R-:W-:Y:S01]  /*0d60*/  PRMT R27, R16.reuse, 0x7772, RZ ;  /* 0x00007772101b7816 */ /* 0x040fe200000000ff */
[----:B------:R-:W-:Y:S01]  /*0d70*/  @!P0 IMAD.MOV R12, RZ, RZ, R28 ;  /* 0x000000ffff0c8224 */ /* 0x000fe200078e021c */
[C---:B------:R-:W-:Y:S02]  /*0d80*/  PRMT R15, R16.reuse, 0x7771, RZ ;  /* 0x00007771100f7816 */ /* 0x040fe400000000ff */
[----:B------:R-:W-:Y:S01]  /*0d90*/  @!P0 PRMT R14, R27, 0x3340, R14 ;  /* 0x000033401b0e8816 */ /* 0x000fe2000000000e */
[----:B------:R-:W-:Y:S01]  /*0da0*/  @P0 IMAD.MOV.U32 R27, RZ, RZ, R10 ;  /* 0x000000ffff1b0224 */ /* 0x000fe200078e000a */
[----:B------:R-:W-:Y:S01]  /*0db0*/  @!P0 PRMT R15, R16, 0x3340, R15 ;  /* 0x00003340100f8816 */ /* 0x000fe2000000000f */
[----:B------:R-:W-:Y:S01]  /*0dc0*/  @!P0 IMAD.MOV.U32 R27, RZ, RZ, R6 ;  /* 0x000000ffff1b8224 */ /* 0x000fe200078e0006 */
[----:B------:R-:W-:Y:S01]  /*0dd0*/  LEA R28, R28, UR5, 0x5 ;  /* 0x000000051c1c7c11 */ /* 0x000fe2000f8e28ff */
[----:B0-----:R-:W-:Y:S01]  /*0de0*/  @P0 IMAD.MOV.U32 R30, RZ, RZ, R32 ;  /* 0x000000ffff1e0224 */ /* 0x001fe200078e0020 */
[----:B------:R-:W-:Y:S01]  /*0df0*/  @!P0 PRMT R8, R15, 0x5410, R14 ;  /* 0x000054100f088816 */ /* 0x000fe2000000000e */
[----:B------:R-:W-:Y:S01]  /*0e00*/  @P0 IMAD.MOV.U32 R31, RZ, RZ, R33 ;  /* 0x000000ffff1f0224 */ /* 0x000fe200078e0021 */
[----:B------:R-:W-:Y:S01]  /*0e10*/  ISETP.GE.AND P1, PT, R12, R13, PT ;  /* 0x0000000d0c00720c */ /* 0x000fe20003f26270 */
[----:B-1----:R-:W-:Y:S01]  /*0e20*/  @!P0 IMAD.MOV.U32 R30, RZ, RZ, R22 ;  /* 0x000000ffff1e8224 */ /* 0x002fe200078e0016 */
[----:B------:R-:W0:Y:S01]  /*0e30*/  @P0 LDS.128 R12, [R28+0x20] ;  /* 0x000020001c0c0984 */ /* 0x000e220000000c00 */
[----:B------:R-:W-:-:S03]  /*0e40*/  @!P0 IMAD.MOV.U32 R31, RZ, RZ, R23 ;  /* 0x000000ffff1f8224 */ /* 0x000fc600078e0017 */
[----:B------:R1:W2:Y:S04]  /*0e50*/  @P0 LDS.64 R32, [R28+0x30] ;  /* 0x000030001c200984 */ /* 0x0002a80000000a00 */
[----:B------:R1:W3:Y:S01]  /*0e60*/  @P0 LDS.64 R20, [R28+0x38] ;  /* 0x000038001c140984 */ /* 0x0002e20000000a00 */
[----:B0-----:R-:W-:Y:S02]  /*0e70*/  @P0 IMAD.MOV.U32 R25, RZ, RZ, R12 ;  /* 0x000000ffff190224 */ /* 0x001fe400078e000c */
[C---:B------:R-:W-:Y:S02]  /*0e80*/  VIADD R12, R18.reuse, 0x1 ;  /* 0x00000001120c7836 */ /* 0x040fe40000000000 */
[----:B------:R-:W-:Y:S01]  /*0e90*/  @P0 IMAD.MOV R12, RZ, RZ, R18 ;  /* 0x000000ffff0c0224 */ /* 0x000fe200078e0212 */
[----:B------:R-:W-:Y:S01]  /*0ea0*/  LEA R18, R18, UR5, 0x5 ;  /* 0x0000000512127c11 */ /* 0x000fe2000f8e28ff */
[----:B------:R-:W-:-:S02]  /*0eb0*/  @P0 IMAD.MOV.U32 R10, RZ, RZ, R14 ;  /* 0x000000ffff0a0224 */ /* 0x000fc400078e000e */
[----:B------:R-:W-:Y:S02]  /*0ec0*/  @P0 IMAD.MOV.U32 R11, RZ, RZ, R15 ;  /* 0x000000ffff0b0224 */ /* 0x000fe400078e000f */
[----:B------:R1:W0:Y:S01]  /*0ed0*/  @!P0 LDS.64 R22, [R18+0x30] ;  /* 0x0000300012168984 */ /* 0x0002220000000a00 */
[----:B------:R-:W-:-:S03]  /*0ee0*/  @P0 IMAD.MOV.U32 R9, RZ, RZ, R13 ;  /* 0x000000ffff090224 */ /* 0x000fc600078e000d */
[----:B------:R1:W4:Y:S04]  /*0ef0*/  @!P0 LDS.128 R4, [R18+0x20] ;  /* 0x0000200012048984 */ /* 0x0003280000000c00 */
[----:B------:R1:W0:Y:S01]  /*0f00*/  @!P0 LDS.64 R16, [R18+0x38] ;  /* 0x0000380012108984 */ /* 0x0002220000000a00 */
[----:B--23--:R-:W-:Y:S05]  /*0f10*/  @P1 BRA `(.L_x_75) ;  /* 0x0000000000401947 */ /* 0x00cfea0003800000 */
[----:B----4-:R-:W-:Y:S02]  /*0f20*/  ISETP.GE.U32.AND P0, PT, R25, R4, PT ;  /* 0x000000041900720c */ /* 0x010fe40003f06070 */
        /* <DEDUP_REMOVED lines=9> */
[----:B0-----:R-:W-:Y:S02]  /*0fc0*/  @P0 IMAD.MOV.U32 R17, RZ, RZ, R21 ;  /* 0x000000ffff110224 */ /* 0x001fe400078e0015 */
[----:B------:R-:W-:Y:S02]  /*0fd0*/  @P0 IMAD.MOV.U32 R16, RZ, RZ, R20 ;  /* 0x000000ffff100224 */ /* 0x000fe400078e0014 */
[----:B------:R-:W-:Y:S02]  /*0fe0*/  @P0 IMAD.MOV.U32 R4, RZ, RZ, R25 ;  /* 0x000000ffff040224 */ /* 0x000fe400078e0019 */
[----:B------:R-:W-:-:S02]  /*0ff0*/  @P0 IMAD.MOV.U32 R5, RZ, RZ, R9 ;  /* 0x000000ffff050224 */ /* 0x000fc400078e0009 */
[----:B------:R-:W-:Y:S02]  /*1000*/  @P0 IMAD.MOV.U32 R22, RZ, RZ, R32 ;  /* 0x000000ffff160224 */ /* 0x000fe400078e0020 */
[----:B------:R-:W-:-:S07]  /*1010*/  @P0 IMAD.MOV.U32 R23, RZ, RZ, R33 ;  /* 0x000000ffff170224 */ /* 0x000fce00078e0021 */
.L_x_75:
[----:B------:R-:W-:Y:S05]  /*1020*/  BSYNC.RECONVERGENT B0 ;  /* 0x0000000000007941 */ /* 0x000fea0003800200 */
.L_x_74:
[----:B------:R-:W2:Y:S01]  /*1030*/  LDCU.U8 UR6, c[0x0][0x380] ;  /* 0x00007000ff0677ac */ /* 0x000ea20008000000 */
[----:B------:R-:W3:Y:S01]  /*1040*/  S2UR UR4, SR_CTAID.X ;  /* 0x00000000000479c3 */ /* 0x000ee20000002500 */
[----:B------:R-:W-:Y:S02]  /*1050*/  IMAD.MOV.U32 R14, RZ, RZ, R27 ;  /* 0x000000ffff0e7224 */ /* 0x000fe400078e001b */
[----:B------:R-:W-:Y:S02]  /*1060*/  IMAD.MOV.U32 R15, RZ, RZ, R24 ;  /* 0x000000ffff0f7224 */ /* 0x000fe400078e0018 */
[----:B------:R-:W-:Y:S02]  /*1070*/  IMAD.MOV.U32 R12, RZ, RZ, R29 ;  /* 0x000000ffff0c7224 */ /* 0x000fe400078e001d */
[----:B------:R-:W-:Y:S01]  /*1080*/  IMAD.MOV.U32 R13, RZ, RZ, R26 ;  /* 0x000000ffff0d7224 */ /* 0x000fe200078e001a */
[----:B--2---:R-:W-:-:S04]  /*1090*/  UPRMT UR6, UR6, 0x8880, URZ ;  /* 0x0000888006067896 */ /* 0x004fc800080000ff */
[----:B------:R-:W-:Y:S02]  /*10a0*/  UISETP.NE.AND UP0, UPT, UR6, URZ, UPT ;  /* 0x000000ff0600728c */ /* 0x000fe4000bf05270 */
[----:B---3--:R-:W-:Y:S01]  /*10b0*/  USHF.L.U32 UR4, UR4, 0x9, URZ ;  /* 0x0000000904047899 */ /* 0x008fe200080006ff */
[----:B------:R-:W-:Y:S06]  /*10c0*/  BAR.SYNC.DEFER_BLOCKING 0x0 ;  /* 0x0000000000007b1d */ /* 0x000fec0000010000 */
[----:B------:R-:W-:Y:S05]  /*10d0*/  BRA.U !UP0, `(.L_x_76) ;  /* 0x0000000108907547 */ /* 0x000fea000b800000 */
[----:B------:R-:W2:Y:S01]  /*10e0*/  S2R R11, SR_LANEID ;  /* 0x00000000000b7919 */ /* 0x000ea20000000000 */
[----:B------:R-:W-:Y:S01]  /*10f0*/  LOP3.LUT R9, R2, 0x7c0, RZ, 0xc0, !PT ;  /* 0x000007c002097812 */ /* 0x000fe200078ec0ff */
[----:B------:R-:W3:Y:S01]  /*1100*/  LDCU.64 UR6, c[0x0][0x3a0] ;  /* 0x00007400ff0677ac */ /* 0x000ee20008000a00 */
[----:B------:R-:W-:Y:S02]  /*1110*/  PRMT R2, R8, 0x7650, R8 ;  /* 0x0000765008027816 */ /* 0x000fe40000000008 */
[----:B------:R-:W-:Y:S02]  /*1120*/  PRMT R3, R3, 0x7650, R3 ;  /* 0x0000765003037816 */ /* 0x000fe40000000003 */
[----:B0-----:R-:W-:Y:S02]  /*1130*/  PRMT R26, R16, 0x7650, R16 ;  /* 0x00007650101a7816 */ /* 0x001fe40000000010 */
[----:B------:R-:W-:Y:S02]  /*1140*/  PRMT R27, R17, 0x7650, R17 ;  /* 0x00007650111b7816 */ /* 0x000fe40000000011 */
[----:B------:R-:W-:-:S04]  /*1150*/  LOP3.LUT R0, R9, 0x1f, R0, 0xf8, !PT ;  /* 0x0000001f09007812 */ /* 0x000fc800078ef800 */
[----:B------:R-:W-:Y:S01]  /*1160*/  IADD3 R0, P0, PT, R0, UR4, RZ ;  /* 0x0000000400007c10 */ /* 0x000fe2000ff1e0ff */
[----:B--2---:R-:W-:-:S05]  /*1170*/  IMAD R10, R11, 0x2, R9 ;  /* 0x000000020b0a7824 */ /* 0x004fca00078e0209 */
[C---:B------:R-:W-:Y:S01]  /*1180*/  LEA R25, R10.reuse, UR5, 0x5 ;  /* 0x000000050a197c11 */ /* 0x040fe2000f8e28ff */
[----:B------:R-:W-:-:S04]  /*1190*/  IMAD.IADD R10, R10, 0x1, -R11 ;  /* 0x000000010a0a7824 */ /* 0x000fc800078e0a0b */
[----:B------:R-:W-:Y:S01]  /*11a0*/  STS.128 [R25], R12 ;  /* 0x0000000c19007388 */ /* 0x000fe20000000c00 */
[----:B------:R-:W-:-:S03]  /*11b0*/  LEA R8, R10, UR5, 0x5 ;  /* 0x000000050a087c11 */ /* 0x000fc6000f8e28ff */
[----:B----4-:R-:W-:Y:S04]  /*11c0*/  STS.128 [R25+0x20], R4 ;  /* 0x0000200419007388 */ /* 0x010fe80000000c00 */
[----:B------:R-:W-:Y:S04]  /*11d0*/  STS.64 [R25+0x10], R30 ;  /* 0x0000101e19007388 */ /* 0x000fe80000000a00 */
[----:B------:R0:W-:Y:S04]  /*11e0*/  STS.64 [R25+0x18], R2 ;  /* 0x0000180219007388 */ /* 0x0001e80000000a00 */
[----:B------:R-:W-:Y:S04]  /*11f0*/  STS.64 [R25+0x30], R22 ;  /* 0x0000301619007388 */ /* 0x000fe80000000a00 */
[----:B------:R-:W-:Y:S01]  /*1200*/  STS.64 [R25+0x38], R26 ;  /* 0x0000381a19007388 */ /* 0x000fe20000000a00 */
[----:B------:R-:W-:-:S03]  /*1210*/  NOP ;  /* 0x0000000000007918 */ /* 0x000fc60000000000 */
[----:B------:R-:W2:Y:S01]  /*1220*/  LDS.128 R12, [R8] ;  /* 0x00000000080c7984 */ /* 0x000ea20000000c00 */
[----:B0-----:R-:W-:Y:S01]  /*1230*/  IMAD.X R3, RZ, RZ, RZ, P0 ;  /* 0x000000ffff037224 */ /* 0x001fe200000e06ff */
[C---:B---3--:R-:W-:Y:S02]  /*1240*/  LEA R2, P0, R0.reuse, UR6, 0x5 ;  /* 0x0000000600027c11 */ /* 0x048fe4000f8028ff */
[----:B-1----:R-:W0:Y:S02]  /*1250*/  LDS.128 R16, [R8+0x400] ;  /* 0x0004000008107984 */ /* 0x002e240000000c00 */
[----:B------:R-:W-:Y:S02]  /*1260*/  LEA.HI.X R3, R0, UR7, R3, 0x5, P0 ;  /* 0x0000000700037c11 */ /* 0x000fe400080f2c03 */
[----:B------:R-:W1:Y:S04]  /*1270*/  LDS.64 R20, [R8+0x10] ;  /* 0x0000100008147984 */ /* 0x000e680000000a00 */
[----:B------:R-:W3:Y:S04]  /*1280*/  LDS.64 R10, [R8+0x410] ;  /* 0x00041000080a7984 */ /* 0x000ee80000000a00 */
[----:B------:R-:W4:Y:S04]  /*1290*/  LDS.64 R4, [R8+0x18] ;  /* 0x0000180008047984 */ /* 0x000f280000000a00 */
[----:B------:R-:W5:Y:S04]  /*12a0*/  LDS.64 R6, [R8+0x418] ;  /* 0x0004180008067984 */ /* 0x000f680000000a00 */
[----:B--2---:R-:W-:Y:S04]  /*12b0*/  STG.E.128 desc[UR8][R2.64], R12 ;  /* 0x0000000c02007986 */ /* 0x004fe8000c101d08 */
[----:B0-----:R-:W-:Y:S04]  /*12c0*/  STG.E.128 desc[UR8][R2.64+0x400], R16 ;  /* 0x0004001002007986 */ /* 0x001fe8000c101d08 */
[----:B-1----:R-:W-:Y:S04]  /*12d0*/  STG.E.64 desc[UR8][R2.64+0x10], R20 ;  /* 0x0000101402007986 */ /* 0x002fe8000c101b08 */
[----:B---3--:R-:W-:Y:S04]  /*12e0*/  STG.E.64 desc[UR8][R2.64+0x410], R10 ;  /* 0x0004100a02007986 */ /* 0x008fe8000c101b08 */
[----:B----4-:R-:W-:Y:S04]  /*12f0*/  STG.E.64 desc[UR8][R2.64+0x18], R4 ;  /* 0x0000180402007986 */ /* 0x010fe8000c101b08 */
[----:B-----5:R-:W-:Y:S01]  /*1300*/  STG.E.64 desc[UR8][R2.64+0x418], R6 ;  /* 0x0004180602007986 */ /* 0x020fe2000c101b08 */
[----:B------:R-:W-:Y:S05]  /*1310*/  EXIT ;  /* 0x000000000000794d */ /* 0x000fea0003800000 */
.L_x_76:
[----:B------:R-:W2:Y:S01]  /*1320*/  S2R R9, SR_LANEID ;  /* 0x0000000000097919 */ /* 0x000ea20000000000 */
[----:B------:R-:W-:Y:S01]  /*1330*/  LOP3.LUT R2, R2, 0x7c0, RZ, 0xc0, !PT ;  /* 0x000007c002027812 */ /* 0x000fe200078ec0ff */
[----:B------:R-:W3:Y:S01]  /*1340*/  LDCU.64 UR6, c[0x0][0x388] ;  /* 0x00007100ff0677ac */ /* 0x000ee20008000a00 */
[----:B-1----:R-:W-:Y:S02]  /*1350*/  PRMT R18, R8, 0x7650, R8 ;  /* 0x0000765008127816 */ /* 0x002fe40000000008 */
[----:B------:R-:W-:Y:S02]  /*1360*/  PRMT R19, R3, 0x7650, R3 ;  /* 0x0000765003137816 */ /* 0x000fe40000000003 */
[----:B0-----:R-:W-:Y:S02]  /*1370*/  PRMT R26, R16, 0x7650, R16 ;  /* 0x00007650101a7816 */ /* 0x001fe40000000010 */
[----:B------:R-:W-:Y:S02]  /*1380*/  PRMT R27, R17, 0x7650, R17 ;  /* 0x00007650111b7816 */ /* 0x000fe40000000011 */
[----:B------:R-:W-:-:S05]  /*1390*/  LOP3.LUT R3, R0, 0x1f, RZ, 0xc0, !PT ;  /* 0x0000001f00037812 */ /* 0x000fca00078ec0ff */
[----:B------:R-:W-:-:S05]  /*13a0*/  VIADD R3, R3, UR4 ;  /* 0x0000000403037c36 */ /* 0x000fca0008000000 */
[----:B------:R-:W-:-:S05]  /*13b0*/  IADD3 R3, P0, PT, R2, R3, RZ ;  /* 0x0000000302037210 */ /* 0x000fca0007f1e0ff */
[----:B------:R-:W-:Y:S02]  /*13c0*/  IMAD.X R0, RZ, RZ, RZ, P0 ;  /* 0x000000ffff007224 */ /* 0x000fe400000e06ff */
[----:B--2---:R-:W-:Y:S01]  /*13d0*/  IMAD R10, R9, 0x2, R2 ;  /* 0x00000002090a7824 */ /* 0x004fe200078e0202 */
[----:B---3--:R-:W-:-:S03]  /*13e0*/  LEA R2, P0, R3, UR6, 0x5 ;  /* 0x0000000603027c11 */ /* 0x008fc6000f8028ff */
[C---:B------:R-:W-:Y:S01]  /*13f0*/  IMAD.IADD R9, R10.reuse, 0x1, -R9 ;  /* 0x000000010a097824 */ /* 0x040fe200078e0a09 */
[----:B------:R-:W-:Y:S02]  /*1400*/  LEA R25, R10, UR5, 0x5 ;  /* 0x000000050a197c11 */ /* 0x000fe4000f8e28ff */
[----:B------:R-:W-:Y:S02]  /*1410*/  LEA.HI.X R3, R3, UR7, R0, 0x5, P0 ;  /* 0x0000000703037c11 */ /* 0x000fe400080f2c00 */
[----:B------:R-:W-:Y:S01]  /*1420*/  LEA R24, R9, UR5, 0x5 ;  /* 0x0000000509187c11 */ /* 0x000fe2000f8e28ff */
[----:B------:R-:W-:Y:S04]  /*1430*/  STS.128 [R25], R12 ;  /* 0x0000000c19007388 */ /* 0x000fe80000000c00 */
[----:B----4-:R-:W-:Y:S04]  /*1440*/  STS.128 [R25+0x20], R4 ;  /* 0x0000200419007388 */ /* 0x010fe80000000c00 */
[----:B------:R-:W-:Y:S04]  /*1450*/  STS.64 [R25+0x10], R30 ;  /* 0x0000101e19007388 */ /* 0x000fe80000000a00 */
[----:B------:R-:W-:Y:S04]  /*1460*/  STS.64 [R25+0x18], R18 ;  /* 0x0000181219007388 */ /* 0x000fe80000000a00 */
[----:B------:R-:W-:Y:S04]  /*1470*/  STS.64 [R25+0x30], R22 ;  /* 0x0000301619007388 */ /* 0x000fe80000000a00 */
[----:B------:R-:W-:Y:S01]  /*1480*/  STS.64 [R25+0x38], R26 ;  /* 0x0000381a19007388 */ /* 0x000fe20000000a00 */
[----:B------:R-:W-:-:S03]  /*1490*/  NOP ;  /* 0x0000000000007918 */ /* 0x000fc60000000000 */
[----:B------:R-:W0:Y:S04]  /*14a0*/  LDS.128 R12, [R24] ;  /* 0x00000000180c7984 */ /* 0x000e280000000c00 */
[----:B------:R-:W1:Y:S04]  /*14b0*/  LDS.128 R8, [R24+0x400] ;  /* 0x0004000018087984 */ /* 0x000e680000000c00 */
        /* <DEDUP_REMOVED lines=11> */
.L_x_66:
        /* <DEDUP_REMOVED lines=9> */
[C---:B------:R-:W-:Y:S01]  /*1600*/  LOP3.LUT R8, R9.reuse, R8, RZ, 0xfc, !PT ;  /* 0x0000000809087212 */ /* 0x040fe200078efcff */
[----:B------:R-:W-:Y:S01]  /*1610*/  BSSY.RECONVERGENT B0, `(.L_x_77) ;  /* 0x0000073000007945 */ /* 0x000fe20003800200 */
[----:B------:R-:W-:Y:S01]  /*1620*/  ACQBULK ;  /* 0x000000000000782e */ /* 0x000fe20000000000 */
[----:B------:R-:W-:Y:S01]  /*1630*/  IMAD.IADD R7, R9, 0x1, -R10 ;  /* 0x0000000109077824 */ /* 0x000fe200078e0a0a */
[----:B------:R-:W-:Y:S01]  /*1640*/  ISETP.NE.AND P1, PT, R8, -0x1, PT ;  /* 0xffffffff0800780c */ /* 0x000fe20003f25270 */
[----:B------:R-:W-:Y:S01]  /*1650*/  UISETP.NE.AND UP0, UPT, UR4, URZ, UPT ;  /* 0x000000ff0400728c */ /* 0x000fe2000bf05270 */
[----:B------:R-:W-:Y:S01]  /*1660*/  LOP3.LUT R8, R2, 0xfffffe00, RZ, 0xc0, !PT ;  /* 0xfffffe0002087812 */ /* 0x000fe200078ec0ff */
[----:B------:R-:W-:-:S02]  /*1670*/  IMAD.SHL.U32 R12, R7, 0x200, RZ ;  /* 0x00000200070c7824 */ /* 0x000fc400078e00ff */
[----:B------:R-:W-:Y:S02]  /*1680*/  IMAD.SHL.U32 R7, R10, 0x200, RZ ;  /* 0x000002000a077824 */ /* 0x000fe400078e00ff */
[C---:B0-----:R-:W-:Y:S01]  /*1690*/  VIADD R5, R12.reuse, 0x1ff ;  /* 0x000001ff0c057836 */ /* 0x041fe20000000000 */
[----:B------:R-:W-:Y:S01]  /*16a0*/  ISETP.NE.AND P0, PT, R12, -0x200, PT ;  /* 0xfffffe000c00780c */ /* 0x000fe20003f05270 */
[----:B--2---:R-:W-:-:S05]  /*16b0*/  IMAD.IADD R9, R14, 0x1, -R7 ;  /* 0x000000010e097824 */ /* 0x004fca00078e0a07 */
[----:B------:R-:W-:-:S05]  /*16c0*/  VIMNMX.U32 R11, PT, PT, R8, R9, !PT ;  /* 0x00000009080b7248 */ /* 0x000fca0007fe0000 */
[----:B------:R-:W-:Y:S02]  /*16d0*/  IMAD.IADD R2, R11, 0x1, -R8 ;  /* 0x000000010b027824 */ /* 0x000fe400078e0a08 */
        /* <DEDUP_REMOVED lines=8> */
[----:B------:R-:W-:-:S05]  /*1760*/  VIMNMX.U32 R5, PT, PT, R2, R5, PT ;  /* 0x0000000502057248 */ /* 0x000fca0003fe0000 */
[----:B------:R-:W-:Y:S01]  /*1770*/  IMAD.IADD R2, R5, 0x1, -R4 ;  /* 0x0000000105027824 */ /* 0x000fe200078e0a04 */
[----:B------:R-:W-:Y:S06]  /*1780*/  BRA.U !UP0, `(.L_x_78) ;  /* 0x00000001088c7547 */ /* 0x000fec000b800000 */
[----:B------:R-:W-:Y:S01]  /*1790*/  IMAD.IADD R3, R0, 0x1, -R25 ;  /* 0x0000000100037824 */ /* 0x000fe200078e0a19 */
[----:B------:R-:W-:Y:S01]  /*17a0*/  IADD3 R4, P0, P1, R4, R7, R8 ;  /* 0x0000000704047210 */ /* 0x000fe2000791e008 */
[----:B------:R-:W0:Y:S01]  /*17b0*/  LDCU.64 UR4, c[0x0][0x388] ;  /* 0x00007100ff0477ac */ /* 0x000e220008000a00 */
[----:B------:R-:W-:Y:S02]  /*17c0*/  BSSY.RECONVERGENT B1, `(.L_x_79) ;  /* 0x0000014000017945 */ /* 0x000fe40003800200 */
[C---:B------:R-:W-:Y:S02]  /*17d0*/  IADD3 R4, P2, PT, R3.reuse, R4, RZ ;  /* 0x0000000403047210 */ /* 0x040fe40007f5e0ff */
[----:B------:R-:W-:Y:S02]  /*17e0*/  IADD3.X R6, PT, PT, RZ, RZ, RZ, P0, P1 ;  /* 0x000000ffff067210 */ /* 0x000fe400007e24ff */
[----:B------:R-:W-:Y:S02]  /*17f0*/  IADD3 R19, P0, P1, R0, R19, R7 ;  /* 0x0000001300137210 */ /* 0x000fe4000791e007 */
[----:B------:R-:W-:Y:S01]  /*1800*/  LEA.HI.X.SX32 R5, R3, R6, 0x1, P2 ;  /* 0x0000000603057211 */ /* 0x000fe200010f0eff */
[----:B------:R-:W-:Y:S01]  /*1810*/  IMAD.IADD R3, R25, 0x1, R2 ;  /* 0x0000000119037824 */ /* 0x000fe200078e0202 */
[----:B------:R-:W-:-:S04]  /*1820*/  IADD3.X R6, PT, PT, RZ, RZ, RZ, P0, P1 ;  /* 0x000000ffff067210 */ /* 0x000fc800007e24ff */
[----:B------:R-:W-:Y:S02]  /*1830*/  ISETP.GE.AND P0, PT, R0, R3, PT ;  /* 0x000000030000720c */ /* 0x000fe40003f06270 */
[C---:B0-----:R-:W-:Y:S02]  /*1840*/  LEA R18, P1, R19.reuse, UR4, 0x5 ;  /* 0x0000000413127c11 */ /* 0x041fe4000f8228ff */
[C---:B------:R-:W-:Y:S02]  /*1850*/  LEA R20, P2, R4.reuse, UR4, 0x5 ;  /* 0x0000000404147c11 */ /* 0x040fe4000f8428ff */
[----:B------:R-:W-:Y:S02]  /*1860*/  LEA.HI.X R19, R19, UR5, R6, 0x5, P1 ;  /* 0x0000000513137c11 */ /* 0x000fe400088f2c06 */
[----:B------:R-:W-:-:S05]  /*1870*/  LEA.HI.X R21, R4, UR5, R5, 0x5, P2 ;  /* 0x0000000504157c11 */ /* 0x000fca00090f2c05 */
[----:B------:R-:W-:Y:S05]  /*1880*/  @P0 BRA `(.L_x_80) ;  /* 0x00000000001c0947 */ /* 0x000fea0003800000 */
[----:B------:R-:W-:-:S13]  /*1890*/  ISETP.GE.AND P0, PT, R0, R25, PT ;  /* 0x000000190000720c */ /* 0x000fda0003f06270 */
[----:B------:R0:W5:Y:S04]  /*18a0*/  @!P0 LDG.E.64 R12, desc[UR8][R18.64+0x10] ;  /* 0x00001008120c8981 */ /* 0x000168000c1e1b00 */
[----:B------:R0:W5:Y:S04]  /*18b0*/  @!P0 LDG.E.128 R4, desc[UR8][R18.64] ;  /* 0x0000000812048981 */ /* 0x000168000c1e1d00 */
[----:B------:R0:W5:Y:S04]  /*18c0*/  @!P0 LDG.E.64 R14, desc[UR8][R18.64+0x18] ;  /* 0x00001808120e8981 */ /* 0x000168000c1e1b00 */
[----:B------:R0:W5:Y:S04]  /*18d0*/  @P0 LDG.E.64 R12, desc[UR8][R20.64+0x10] ;  /* 0x00001008140c0981 */ /* 0x000168000c1e1b00 */
[----:B------:R0:W5:Y:S04]  /*18e0*/  @P0 LDG.E.128 R4, desc[UR8][R20.64] ;  /* 0x0000000814040981 */ /* 0x000168000c1e1d00 */
[----:B------:R0:W5:Y:S02]  /*18f0*/  @P0 LDG.E.64 R14, desc[UR8][R20.64+0x18] ;  /* 0x00001808140e0981 */ /* 0x000164000c1e1b00 */
.L_x_80:
[----:B------:R-:W-:Y:S05]  /*1900*/  BSYNC.RECONVERGENT B1 ;  /* 0x0000000000017941 */ /* 0x000fea0003800200 */
.L_x_79:
[----:B------:R-:W-:-:S05]  /*1910*/  VIADD R8, R0, 0x100 ;  /* 0x0000010000087836 */ /* 0x000fca0000000000 */
[----:B------:R-:W-:-:S13]  /*1920*/  ISETP.GE.AND P0, PT, R8, R3, PT ;  /* 0x000000030800720c */ /* 0x000fda0003f06270 */
        /* <DEDUP_REMOVED lines=9> */
.L_x_78:
[----:B------:R-:W-:Y:S01]  /*19c0*/  IMAD.IADD R3, R25, 0x1, R2 ;  /* 0x0000000119037824 */ /* 0x000fe200078e0202 */
[----:B------:R-:W-:Y:S01]  /*19d0*/  IADD3 R19, P1, PT, R7, R19, RZ ;  /* 0x0000001307137210 */ /* 0x000fe20007f3e0ff */
[----:B------:R-:W-:Y:S01]  /*19e0*/  BSSY.RECONVERGENT B1, `(.L_x_82) ;  /* 0x000001c000017945 */ /* 0x000fe20003800200 */
[----:B------:R-:W-:Y:S02]  /*19f0*/  IADD3 R20, P2, P3, R4, R7, R8 ;  /* 0x0000000704147210 */ /* 0x000fe40007b5e008 */
[----:B------:R-:W-:Y:S01]  /*1a00*/  ISETP.GE.AND P0, PT, R0, R3, PT ;  /* 0x000000030000720c */ /* 0x000fe20003f06270 */
[----:B------:R-:W-:Y:S01]  /*1a10*/  IMAD.X R27, RZ, RZ, RZ, P1 ;  /* 0x000000ffff1b7224 */ /* 0x000fe200008e06ff */
[----:B------:R-:W-:-:S11]  /*1a20*/  IADD3.X R26, PT, PT, RZ, RZ, RZ, P2, P3 ;  /* 0x000000ffff1a7210 */ /* 0x000fd600017e64ff */
        /* <DEDUP_REMOVED lines=16> */
[CC--:B------:R-:W-:Y:S02]  /*1b30*/  @P0 LEA R8, P1, R15.reuse, R14.reuse, 0x5 ;  /* 0x0000000e0f080211 */ /* 0x0c0fe400078228ff */
[C---:B------:R-:W-:Y:S02]  /*1b40*/  LEA R14, P2, R15.reuse, R14, 0x5 ;  /* 0x0000000e0f0e7211 */ /* 0x040fe400078428ff */
[CCC-:B------:R-:W-:Y:S02]  /*1b50*/  @P0 LEA.HI.X R9, R15.reuse, R17.reuse, R16.reuse, 0x5, P1 ;  /* 0x000000110f090211 */ /* 0x1c0fe400008f2c10 */
[----:B------:R-:W-:-:S06]  /*1b60*/  LEA.HI.X R15, R15, R17, R16, 0x5, P2 ;  /* 0x000000110f0f7211 */ /* 0x000fcc00010f2c10 */
[----:B------:R-:W5:Y:S04]  /*1b70*/  LDG.E.64 R14, desc[UR8][R14.64+0x18] ;  /* 0x000018080e0e7981 */ /* 0x000f68000c1e1b00 */
[----:B------:R0:W5:Y:S04]  /*1b80*/  @P0 LDG.E.64 R12, desc[UR8][R8.64+0x10] ;  /* 0x00001008080c0981 */ /* 0x000168000c1e1b00 */
[----:B------:R0:W5:Y:S02]  /*1b90*/  @P0 LDG.E.128 R4, desc[UR8][R8.64] ;  /* 0x0000000808040981 */ /* 0x000164000c1e1d00 */
.L_x_83:
[----:B------:R-:W-:Y:S05]  /*1ba0*/  BSYNC.RECONVERGENT B1 ;  /* 0x0000000000017941 */ /* 0x000fea0003800200 */
.L_x_82:
[----:B------:R-:W-:-:S05]  /*1bb0*/  VIADD R18, R0, 0x100 ;  /* 0x0000010000127836 */ /* 0x000fca0000000000 */
[----:B------:R-:W-:-:S13]  /*1bc0*/  ISETP.GE.AND P0, PT, R18, R3, PT ;  /* 0x000000031200720c */ /* 0x000fda0003f06270 */
        /* <DEDUP_REMOVED lines=23> */
.L_x_81:
[----:B------:R-:W-:Y:S05]  /*1d40*/  BSYNC.RECONVERGENT B0 ;  /* 0x0000000000007941 */ /* 0x000fea0003800200 */
.L_x_77:
[----:B------:R-:W3:Y:S01]  /*1d50*/  S2UR UR5, SR_CgaCtaId ;  /* 0x00000000000579c3 */ /* 0x000ee20000008800 */
[----:B------:R-:W-:Y:S02]  /*1d60*/  UMOV UR4, 0x400 ;  /* 0x0000040000047882 */ /* 0x000fe40000000000 */
[----:B---3--:R-:W-:-:S06]  /*1d70*/  ULEA UR4, UR5, UR4, 0x18 ;  /* 0x0000000405047291 */ /* 0x008fcc000f8ec0ff */
[----:B012---:R-:W-:-:S05]  /*1d80*/  LEA R19, R0, UR4, 0x5 ;  /* 0x0000000400137c11 */ /* 0x007fca000f8e28ff */
[----:B-----5:R-:W-:Y:S04]  /*1d90*/  STS.128 [R19], R4 ;  /* 0x0000000413007388 */ /* 0x020fe80000000c00 */
[----:B------:R-:W-:Y:S04]  /*1da0*/  STS.128 [R19+0x2000], R8 ;  /* 0x0020000813007388 */ /* 0x000fe80000000c00 */
[----:B------:R0:W-:Y:S04]  /*1db0*/  STS.64 [R19+0x10], R12 ;  /* 0x0000100c13007388 */ /* 0x0001e80000000a00 */
[----:B------:R1:W-:Y:S04]  /*1dc0*/  STS.64 [R19+0x18], R14 ;  /* 0x0000180e13007388 */ /* 0x0003e80000000a00 */
[----:B------:R1:W-:Y:S04]  /*1dd0*/  STS.64 [R19+0x2010], R16 ;  /* 0x0020101013007388 */ /* 0x0003e80000000a00 */
[----:B------:R1:W-:Y:S01]  /*1de0*/  STS.64 [R19+0x2018], R22 ;  /* 0x0020181613007388 */ /* 0x0003e20000000a00 */
[----:B------:R-:W-:Y:S01]  /*1df0*/  BAR.SYNC.DEFER_BLOCKING 0x0 ;  /* 0x0000000000007b1d */ /* 0x000fe20000010000 */
[----:B0-----:R-:W-:-:S07]  /*1e00*/  IMAD.SHL.U32 R12, R0, 0x2, RZ ;  /* 0x00000002000c7824 */ /* 0x001fce00078e00ff */
[----:B------:R-:W-:Y:S01]  /*1e10*/  PREEXIT ;  /* 0x000000000000782d */ /* 0x000fe20000000000 */
[----:B------:R-:W-:Y:S01]  /*1e20*/  BSSY.RECONVERGENT B0, `(.L_x_84) ;  /* 0x000001e000007945 */ /* 0x000fe20003800200 */
[----:B------:R-:W-:-:S04]  /*1e30*/  VIMNMX R12, PT, PT, R12, R3, PT ;  /* 0x000000030c0c7248 */ /* 0x000fc80003fe0100 */
[C---:B------:R-:W-:Y:S01]  /*1e40*/  ISETP.GE.AND P0, PT, R12.reuse, R2, PT ;  /* 0x000000020c00720c */ /* 0x040fe20003f06270 */
[----:B------:R-:W-:Y:S01]  /*1e50*/  IMAD.IADD R2, R12, 0x1, -R2 ;  /* 0x000000010c027824 */ /* 0x000fe200078e0a02 */
[----:B------:R-:W-:-:S04]  /*1e60*/  VIMNMX R5, PT, PT, R25, R12, PT ;  /* 0x0000000c19057248 */ /* 0x000fc80003fe0100 */
[----:B------:R-:W-:-:S04]  /*1e70*/  SEL R24, R2, RZ, P0 ;  /* 0x000000ff02187207 */ /* 0x000fc80000000000 */
[----:B------:R-:W-:-:S13]  /*1e80*/  ISETP.GE.AND P0, PT, R24, R5, PT ;  /* 0x000000051800720c */ /* 0x000fda0003f06270 */
[----:B-1----:R-:W-:Y:S05]  /*1e90*/  @P0 BRA `(.L_x_85) ;  /* 0x0000000000580947 */ /* 0x002fea0003800000 */
[----:B------:R-:W-:Y:S02]  /*1ea0*/  IMAD.MOV.U32 R13, RZ, RZ, R5 ;  /* 0x000000ffff0d7224 */ /* 0x000fe400078e0005 */
[----:B------:R-:W-:-:S07]  /*1eb0*/  IMAD.IADD R15, R25, 0x1, R12 ;  /* 0x00000001190f7824 */ /* 0x000fce00078e020c */
.L_x_86:
[----:B------:R-:W-:Y:S01]  /*1ec0*/  IMAD.IADD R2, R13, 0x1, -R24 ;  /* 0x000000010d027824 */ /* 0x000fe200078e0a18 */
[----:B------:R-:W-:-:S04]  /*1ed0*/  PLOP3.LUT P2, PT, PT, PT, PT, 0x8, 0x80 ;  /* 0x000000000080781c */ /* 0x000fc80003f4e170 */
[----:B------:R-:W-:-:S04]  /*1ee0*/  LEA.HI R5, R2, R2, RZ, 0x1 ;  /* 0x0000000202057211 */ /* 0x000fc800078f08ff */
[----:B------:R-:W-:-:S04]  /*1ef0*/  LEA.HI.SX32 R14, R5, R24, 0x1f ;  /* 0x00000018050e7211 */ /* 0x000fc800078ffaff */
[----:B------:R-:W-:Y:S02]  /*1f00*/  LOP3.LUT R2, RZ, R14, RZ, 0x33, !PT ;  /* 0x0000000eff027212 */ /* 0x000fe400078e33ff */
[----:B------:R-:W-:-:S03]  /*1f10*/  LEA R4, R14, UR4, 0x5 ;  /* 0x000000040e047c11 */ /* 0x000fc6000f8e28ff */
[----:B------:R-:W-:-:S03]  /*1f20*/  IMAD.IADD R2, R15, 0x1, R2 ;  /* 0x000000010f027824 */ /* 0x000fc600078e0202 */
[----:B------:R-:W-:Y:S02]  /*1f30*/  LDS.128 R4, [R4] ;  /* 0x0000000004047984 */ /* 0x000fe40000000c00 */
[----:B------:R-:W-:-:S05]  /*1f40*/  LEA R2, R2, UR4, 0x5 ;  /* 0x0000000402027c11 */ /* 0x000fca000f8e28ff */
        /* <DEDUP_REMOVED lines=11> */
.L_x_85:
[----:B------:R-:W-:Y:S05]  /*2000*/  BSYNC.RECONVERGENT B0 ;  /* 0x0000000000007941 */ /* 0x000fea0003800200 */
.L_x_84:
        /* <DEDUP_REMOVED lines=13> */
[----:B0-----:R-:W-:-:S02]  /*20e0*/  IMAD.MOV.U32 R27, RZ, RZ, R8 ;  /* 0x000000ffff1b7224 */ /* 0x001fc400078e0008 */
[----:B------:R-:W-:Y:S01]  /*20f0*/  IMAD.MOV.U32 R26, RZ, RZ, R9 ;  /* 0x000000ffff1a7224 */ /* 0x000fe200078e0009 */
[----:B-1----:R-:W-:Y:S02]  /*2100*/  PRMT R2, R17, 0x7773, RZ ;  /* 0x0000777311027816 */ /* 0x002fe400000000ff */
[C---:B--2---:R-:W-:Y:S02]  /*2110*/  PRMT R8, R21.reuse, 0x7773, RZ ;  /* 0x0000777315087816 */ /* 0x044fe400000000ff */
[C---:B------:R-:W-:Y:S02]  /*2120*/  PRMT R9, R21.reuse, 0x7772, RZ ;  /* 0x0000777215097816 */ /* 0x040fe400000000ff */
        /* <DEDUP_REMOVED lines=10> */
.L_x_88:
[----:B------:R-:W-:Y:S05]  /*21d0*/  BSYNC.RECONVERGENT B0 ;  /* 0x0000000000007941 */ /* 0x000fea0003800200 */
.L_x_87:
[C---:B------:R-:W-:Y:S01]  /*21e0*/  PRMT R13, R17.reuse, 0x7772, RZ ;  /* 0x00007772110d7816 */ /* 0x040fe200000000ff */
[----:B------:R-:W0:Y:S01]  /*21f0*/  LDS.64 R32, [R23+0x10] ;  /* 0x0000100017207984 */ /* 0x000e220000000a00 */
[----:B------:R-:W-:Y:S01]  /*2200*/  PRMT R14, R17, 0x7771, RZ ;  /* 0x00007771110e7816 */ /* 0x000fe200000000ff */
[----:B------:R-:W1:Y:S01]  /*2210*/  S2UR UR7, SR_CgaCtaId ;  /* 0x00000000000779c3 */ /* 0x000e620000008800 */
[----:B------:R-:W-:Y:S01]  /*2220*/  @P0 PRMT R8, R9, 0x3340, R8 ;  /* 0x0000334009080816 */ /* 0x000fe20000000008 */
[----:B------:R-:W2:Y:S01]  /*2230*/  LDS.64 R28, [R28+0x10] ;  /* 0x000010001c1c7984 */ /* 0x000ea20000000a00 */
[----:B------:R-:W-:Y:S01]  /*2240*/  @P0 PRMT R9, R21, 0x3340, R18 ;  /* 0x0000334015090816 */ /* 0x000fe20000000012 */
[----:B------:R-:W-:Y:S01]  /*2250*/  VIADD R18, R12, 0x1 ;  /* 0x000000010c127836 */ /* 0x000fe20000000000 */
[----:B------:R-:W-:Y:S01]  /*2260*/  @!P0 PRMT R2, R13, 0x3340, R2 ;  /* 0x000033400d028816 */ /* 0x000fe20000000002 */
[----:B------:R-:W-:Y:S01]  /*2270*/  @!P0 IMAD.MOV R18, RZ, RZ, R12 ;  /* 0x000000ffff128224 */ /* 0x000fe200078e020c */
[----:B------:R-:W-:Y:S01]  /*2280*/  @!P0 PRMT R13, R17, 0x3340, R14 ;  /* 0x00003340110d8816 */ /* 0x000fe2000000000e */
[----:B------:R-:W-:Y:S01]  /*2290*/  UMOV UR6, 0x400 ;  /* 0x0000040000067882 */ /* 0x000fe20000000000 */
[----:B------:R-:W-:Y:S01]  /*22a0*/  @P0 PRMT R8, R9, 0x5410, R8 ;  /* 0x0000541009080816 */ /* 0x000fe20000000008 */
[----:B------:R-:W-:Y:S01]  /*22b0*/  @P0 IMAD.MOV.U32 R19, RZ, RZ, R27 ;  /* 0x000000ffff130224 */ /* 0x000fe200078e001b */
[----:B------:R-:W-:Y:S01]  /*22c0*/  @!P0 PRMT R8, R13, 0x5410, R2 ;  /* 0x000054100d088816 */ /* 0x000fe20000000002 */
[----:B------:R-:W-:Y:S01]  /*22d0*/  @P0 IMAD.MOV.U32 R22, RZ, RZ, R26 ;  /* 0x000000ffff160224 */ /* 0x000fe200078e001a */
[C---:B------:R-:W-:Y:S01]  /*22e0*/  PRMT R2, R20.reuse, 0x7773, RZ ;  /* 0x0000777314027816 */ /* 0x040fe200000000ff */
[----:B------:R-:W-:Y:S01]  /*22f0*/  @!P0 IMAD.MOV.U32 R19, RZ, RZ, R4 ;  /* 0x000000ffff138224 */ /* 0x000fe200078e0004 */
[----:B------:R-:W-:Y:S01]  /*2300*/  PRMT R13, R20, 0x7772, RZ ;  /* 0x00007772140d7816 */ /* 0x000fe200000000ff */
[----:B------:R-:W-:Y:S01]  /*2310*/  @!P0 IMAD.MOV.U32 R22, RZ, RZ, R5 ;  /* 0x000000ffff168224 */ /* 0x000fe200078e0005 */
[C---:B------:R-:W-:Y:S01]  /*2320*/  PRMT R9, R16.reuse, 0x7773, RZ ;  /* 0x0000777310097816 */ /* 0x040fe200000000ff */
[----:B------:R-:W-:Y:S01]  /*2330*/  BSSY.RECONVERGENT B0, `(.L_x_89) ;  /* 0x0000032000007945 */ /* 0x000fe20003800200 */
[----:B------:R-:W-:-:S02]  /*2340*/  PRMT R14, R16, 0x7772, RZ ;  /* 0x00007772100e7816 */ /* 0x000fc400000000ff */
[----:B------:R-:W-:Y:S02]  /*2350*/  PRMT R15, R20, 0x7771, RZ ;  /* 0x00007771140f7816 */ /* 0x000fe400000000ff */
[----:B------:R-:W-:Y:S01]  /*2360*/  @P0 PRMT R2, R13, 0x3340, R2 ;  /* 0x000033400d020816 */ /* 0x000fe20000000002 */
[----:B-1----:R-:W-:Y:S01]  /*2370*/  ULEA UR4, UR7, UR6, 0x18 ;  /* 0x0000000607047291 */ /* 0x002fe2000f8ec0ff */
[----:B------:R-:W-:Y:S02]  /*2380*/  @!P0 PRMT R13, R14, 0x3340, R9 ;  /* 0x000033400e0d8816 */ /* 0x000fe40000000009 */
[----:B------:R-:W-:Y:S02]  /*2390*/  @P0 PRMT R9, R20, 0x3340, R15 ;  /* 0x0000334014090816 */ /* 0x000fe4000000000f */
[C---:B------:R-:W-:Y:S01]  /*23a0*/  PRMT R15, R16.reuse, 0x7771, RZ ;  /* 0x00007771100f7816 */ /* 0x040fe200000000ff */
[----:B------:R-:W-:Y:S01]  /*23b0*/  @P0 LDS.64 R20, [R23+0x38] ;  /* 0x0000380017140984 */ /* 0x000fe20000000a00 */
[----:B------:R-:W-:Y:S01]  /*23c0*/  @P0 PRMT R2, R9, 0x5410, R2 ;  /* 0x0000541009020816 */ /* 0x000fe20000000002 */
[----:B------:R-:W-:Y:S01]  /*23d0*/  @P0 IMAD.MOV.U32 R9, RZ, RZ, R10 ;  /* 0x000000ffff090224 */ /* 0x000fe200078e000a */
[----:B------:R-:W-:Y:S01]  /*23e0*/  @!P0 PRMT R14, R16, 0x3340, R15 ;  /* 0x00003340100e8816 */ /* 0x000fe2000000000f */
[----:B------:R-:W-:Y:S01]  /*23f0*/  @!P0 IMAD.MOV.U32 R9, RZ, RZ, R6 ;  /* 0x000000ffff098224 */ /* 0x000fe200078e0006 */
[----:B------:R-:W-:Y:S01]  /*2400*/  ISETP.GE.AND P1, PT, R18, R3, PT ;  /* 0x000000031200720c */ /* 0x000fe20003f26270 */
[----:B------:R-:W-:Y:S01]  /*2410*/  @P0 IMAD.MOV.U32 R18, RZ, RZ, R11 ;  /* 0x000000ffff120224 */ /* 0x000fe200078e000b */
[----:B------:R-:W-:Y:S01]  /*2420*/  @!P0 PRMT R2, R14, 0x5410, R13 ;  /* 0x000054100e028816 */ /* 0x000fe2000000000d */
[----:B0-----:R-:W-:Y:S01]  /*2430*/  @P0 IMAD.MOV.U32 R30, RZ, RZ, R32 ;  /* 0x000000ffff1e0224 */ /* 0x001fe200078e0020 */
[----:B------:R-:W0:Y:S01]  /*2440*/  @P0 LDS.128 R12, [R23+0x20] ;  /* 0x00002000170c0984 */ /* 0x000e220000000c00 */
[----:B------:R-:W-:-:S02]  /*2450*/  @P0 IMAD.MOV.U32 R31, RZ, RZ, R33 ;  /* 0x000000ffff1f0224 */ /* 0x000fc400078e0021 */
[----:B--2---:R-:W-:Y:S01]  /*2460*/  @!P0 IMAD.MOV.U32 R30, RZ, RZ, R28 ;  /* 0x000000ffff1e8224 */ /* 0x004fe200078e001c */
[----:B------:R1:W2:Y:S01]  /*2470*/  @P0 LDS.64 R32, [R23+0x30] ;  /* 0x0000300017200984 */ /* 0x0002a20000000a00 */
[----:B------:R-:W-:Y:S02]  /*2480*/  @!P0 IMAD.MOV.U32 R31, RZ, RZ, R29 ;  /* 0x000000ffff1f8224 */ /* 0x000fe400078e001d */
[----:B------:R-:W-:Y:S02]  /*2490*/  @!P0 IMAD.MOV.U32 R18, RZ, RZ, R7 ;  /* 0x000000ffff128224 */ /* 0x000fe400078e0007 */
        /* <DEDUP_REMOVED lines=8> */
[----:B------:R1:W3:Y:S04]  /*2520*/  @!P0 LDS.128 R4, [R24+0x20] ;  /* 0x0000200018048984 */ /* 0x0002e80000000c00 */
[----:B------:R1:W4:Y:S01]  /*2530*/  @!P0 LDS.64 R16, [R24+0x38] ;  /* 0x0000380018108984 */ /* 0x0003220000000a00 */
[----:B--2---:R-:W-:Y:S05]  /*2540*/  @P1 BRA `(.L_x_90) ;  /* 0x0000000000401947 */ /* 0x004fea0003800000 */
[C---:B---3--:R-:W-:Y:S02]  /*2550*/  ISETP.GE.U32.AND P0, PT, R27.reuse, R4, PT ;  /* 0x000000041b00720c */ /* 0x048fe40003f06070 */
        /* <DEDUP_REMOVED lines=9> */
[----:B----4-:R-:W-:Y:S02]  /*25f0*/  @P0 IMAD.MOV.U32 R17, RZ, RZ, R21 ;  /* 0x000000ffff110224 */ /* 0x010fe400078e0015 */
[----:B------:R-:W-:Y:S02]  /*2600*/  @P0 IMAD.MOV.U32 R16, RZ, RZ, R20 ;  /* 0x000000ffff100224 */ /* 0x000fe400078e0014 */
[----:B------:R-:W-:Y:S02]  /*2610*/  @P0 IMAD.MOV.U32 R4, RZ, RZ, R27 ;  /* 0x000000ffff040224 */ /* 0x000fe400078e001b */
[----:B------:R-:W-:-:S02]  /*2620*/  @P0 IMAD.MOV.U32 R5, RZ, RZ, R26 ;  /* 0x000000ffff050224 */ /* 0x000fc400078e001a */
[----:B0-----:R-:W-:Y:S02]  /*2630*/  @P0 IMAD.MOV.U32 R28, RZ, RZ, R32 ;  /* 0x000000ffff1c0224 */ /* 0x001fe400078e0020 */
[----:B------:R-:W-:-:S07]  /*2640*/  @P0 IMAD.MOV.U32 R29, RZ, RZ, R33 ;  /* 0x000000ffff1d0224 */ /* 0x000fce00078e0021 */
.L_x_90:
[----:B------:R-:W-:Y:S05]  /*2650*/  BSYNC.RECONVERGENT B0 ;  /* 0x0000000000007941 */ /* 0x000fea0003800200 */
.L_x_89:
[----:B------:R-:W2:Y:S01]  /*2660*/  LDCU.U8 UR5, c[0x0][0x380] ;  /* 0x00007000ff0577ac */ /* 0x000ea20008000000 */
[----:B------:R-:W5:Y:S01]  /*2670*/  S2UR UR4, SR_CTAID.X ;  /* 0x00000000000479c3 */ /* 0x000f620000002500 */
[----:B------:R-:W-:Y:S02]  /*2680*/  IMAD.SHL.U32 R11, R0, 0x2, RZ ;  /* 0x00000002000b7824 */ /* 0x000fe400078e00ff */
[----:B------:R-:W-:Y:S01]  /*2690*/  IMAD.MOV.U32 R14, RZ, RZ, R9 ;  /* 0x000000ffff0e7224 */ /* 0x000fe200078e0009 */
[----:B------:R-:W-:Y:S01]  /*26a0*/  ULEA UR6, UR7, UR6, 0x18 ;  /* 0x0000000607067291 */ /* 0x000fe2000f8ec0ff */
[----:B------:R-:W-:Y:S02]  /*26b0*/  IMAD.MOV.U32 R15, RZ, RZ, R18 ;  /* 0x000000ffff0f7224 */ /* 0x000fe400078e0012 */
[----:B------:R-:W-:Y:S02]  /*26c0*/  IMAD.MOV.U32 R12, RZ, RZ, R19 ;  /* 0x000000ffff0c7224 */ /* 0x000fe400078e0013 */
[----:B------:R-:W-:Y:S01]  /*26d0*/  IMAD.MOV.U32 R13, RZ, RZ, R22 ;  /* 0x000000ffff0d7224 */ /* 0x000fe200078e0016 */
[----:B--2---:R-:W-:-:S04]  /*26e0*/  UPRMT UR5, UR5, 0x8880, URZ ;  /* 0x0000888005057896 */ /* 0x004fc800080000ff */
[----:B------:R-:W-:Y:S02]  /*26f0*/  UISETP.NE.AND UP0, UPT, UR5, URZ, UPT ;  /* 0x000000ff0500728c */ /* 0x000fe4000bf05270 */
[----:B-----5:R-:W-:Y:S01]  /*2700*/  USHF.L.U32 UR4, UR4, 0x9, URZ ;  /* 0x0000000904047899 */ /* 0x020fe200080006ff */
[----:B------:R-:W-:Y:S06]  /*2710*/  BAR.SYNC.DEFER_BLOCKING 0x0 ;  /* 0x0000000000007b1d */ /* 0x000fec0000010000 */
[----:B------:R-:W-:Y:S05]  /*2720*/  BRA.U !UP0, `(.L_x_91) ;  /* 0x0000000108b47547 */ /* 0x000fea000b800000 */
[----:B------:R-:W2:Y:S01]  /*2730*/  S2R R10, SR_LANEID ;  /* 0x00000000000a7919 */ /* 0x000ea20000000000 */
[----:B------:R-:W-:Y:S02]  /*2740*/  LOP3.LUT R9, R11, 0x7c0, RZ, 0xc0, !PT ;  /* 0x000007c00b097812 */ /* 0x000fe400078ec0ff */
[----:B------:R-:W-:Y:S02]  /*2750*/  ISETP.NE.AND P0, PT, R0, RZ, PT ;  /* 0x000000ff0000720c */ /* 0x000fe40003f05270 */
[----:B------:R-:W-:Y:S02]  /*2760*/  PRMT R22, R2, 0x7650, R2 ;  /* 0x0000765002167816 */ /* 0x000fe40000000002 */
[----:B-1----:R-:W-:Y:S02]  /*2770*/  PRMT R23, R8, 0x7650, R8 ;  /* 0x0000765008177816 */ /* 0x002fe40000000008 */
[----:B----4-:R-:W-:Y:S02]  /*2780*/  PRMT R24, R16, 0x7650, R16 ;  /* 0x0000765010187816 */ /* 0x010fe40000000010 */
[----:B------:R-:W-:-:S02]  /*2790*/  PRMT R25, R17, 0x7650, R17 ;  /* 0x0000765011197816 */ /* 0x000fc40000000011 */
[----:B------:R-:W-:Y:S01]  /*27a0*/  LOP3.LUT R0, R0, 0x1f, RZ, 0xc0, !PT ;  /* 0x0000001f00007812 */ /* 0x000fe200078ec0ff */
[----:B--2---:R-:W-:-:S04]  /*27b0*/  IMAD R11, R10, 0x2, R9 ;  /* 0x000000020a0b7824 */ /* 0x004fc800078e0209 */
[C---:B------:R-:W-:Y:S01]  /*27c0*/  IMAD.IADD R10, R11.reuse, 0x1, -R10 ;  /* 0x000000010b0a7824 */ /* 0x040fe200078e0a0a */
[----:B------:R-:W-:-:S04]  /*27d0*/  LEA R27, R11, UR6, 0x5 ;  /* 0x000000060b1b7c11 */ /* 0x000fc8000f8e28ff */
[----:B------:R-:W-:Y:S01]  /*27e0*/  LEA R26, R10, UR6, 0x5 ;  /* 0x000000060a1a7c11 */ /* 0x000fe2000f8e28ff */
[----:B------:R-:W-:Y:S04]  /*27f0*/  STS.128 [R27], R12 ;  /* 0x0000000c1b007388 */ /* 0x000fe80000000c00 */
[----:B---3--:R-:W-:Y:S04]  /*2800*/  STS.128 [R27+0x20], R4 ;  /* 0x000020041b007388 */ /* 0x008fe80000000c00 */
[----:B------:R-:W-:Y:S04]  /*2810*/  STS.64 [R27+0x10], R30 ;  /* 0x0000101e1b007388 */ /* 0x000fe80000000a00 */
[----:B------:R1:W-:Y:S04]  /*2820*/  STS.64 [R27+0x18], R22 ;  /* 0x000018161b007388 */ /* 0x0003e80000000a00 */
[----:B0-----:R-:W-:Y:S04]  /*2830*/  STS.64 [R27+0x30], R28 ;  /* 0x0000301c1b007388 */ /* 0x001fe80000000a00 */
[----:B------:R-:W-:Y:S01]  /*2840*/  STS.64 [R27+0x38], R24 ;  /* 0x000038181b007388 */ /* 0x000fe20000000a00 */
[----:B------:R-:W-:-:S03]  /*2850*/  NOP ;  /* 0x0000000000007918 */ /* 0x000fc60000000000 */
[----:B------:R-:W-:Y:S01]  /*2860*/  LDS.64 R20, [R26+0x10] ;  /* 0x000010001a147984 */ /* 0x000fe20000000a00 */
[----:B-1----:R-:W-:-:S03]  /*2870*/  IMAD.IADD R23, R9, 0x1, R0 ;  /* 0x0000000109177824 */ /* 0x002fc600078e0200 */
[----:B------:R-:W-:Y:S02]  /*2880*/  LDS.64 R10, [R26+0x410] ;  /* 0x000410001a0a7984 */ /* 0x000fe40000000a00 */
[----:B------:R-:W-:Y:S02]  /*2890*/  IADD3 R0, P1, PT, R23, UR4, RZ ;  /* 0x0000000417007c10 */ /* 0x000fe4000ff3e0ff */
[----:B------:R-:W-:Y:S03]  /*28a0*/  LDS.64 R18, [R26+0x18] ;  /* 0x000018001a127984 */ /* 0x000fe60000000a00 */
[----:B------:R-:W-:Y:S01]  /*28b0*/  IMAD.X R9, RZ, RZ, RZ, P1 ;  /* 0x000000ffff097224 */ /* 0x000fe200008e06ff */
        /* <DEDUP_REMOVED lines=20> */
.L_x_91:
[----:B------:R-:W2:Y:S01]  /*2a00*/  S2R R18, SR_LANEID ;  /* 0x0000000000127919 */ /* 0x000ea20000000000 */
[----:B------:R-:W-:Y:S02]  /*2a10*/  LOP3.LUT R9, R11, 0x7c0, RZ, 0xc0, !PT ;  /* 0x000007c00b097812 */ /* 0x000fe400078ec0ff */
[----:B------:R-:W-:Y:S02]  /*2a20*/  ISETP.NE.AND P0, PT, R0, RZ, PT ;  /* 0x000000ff0000720c */ /* 0x000fe40003f05270 */
[----:B------:R-:W-:Y:S02]  /*2a30*/  PRMT R10, R2, 0x7650, R2 ;  /* 0x00007650020a7816 */ /* 0x000fe40000000002 */
[----:B----4-:R-:W-:Y:S02]  /*2a40*/  PRMT R26, R16, 0x7650, R16 ;  /* 0x00007650101a7816 */ /* 0x010fe40000000010 */
[----:B------:R-:W-:Y:S02]  /*2a50*/  PRMT R27, R17, 0x7650, R17 ;  /* 0x00007650111b7816 */ /* 0x000fe40000000011 */
[----:B------:R-:W-:Y:S01]  /*2a60*/  LOP3.LUT R0, R0, 0x1f, RZ, 0xc0, !PT ;  /* 0x0000001f00007812 */ /* 0x000fe200078ec0ff */
[----:B--2---:R-:W-:-:S04]  /*2a70*/  IMAD R11, R18, 0x2, R9 ;  /* 0x00000002120b7824 */ /* 0x004fc800078e0209 */
[C---:B------:R-:W-:Y:S01]  /*2a80*/  IMAD.IADD R18, R11.reuse, 0x1, -R18 ;  /* 0x000000010b127824 */ /* 0x040fe200078e0a12 */
[----:B------:R-:W-:Y:S02]  /*2a90*/  LEA R25, R11, UR6, 0x5 ;  /* 0x000000060b197c11 */ /* 0x000fe4000f8e28ff */
[----:B------:R-:W-:Y:S02]  /*2aa0*/  PRMT R11, R8, 0x7650, R8 ;  /* 0x00007650080b7816 */ /* 0x000fe40000000008 */
        /* <DEDUP_REMOVED lines=8> */
[----:B-1----:R-:W-:Y:S01]  /*2b30*/  LDS.64 R22, [R8+0x10] ;  /* 0x0000100008167984 */ /* 0x002fe20000000a00 */
[----:B--2---:R-:W-:Y:S02]  /*2b40*/  VIADD R10, R0, UR4 ;  /* 0x00000004000a7c36 */ /* 0x004fe40008000000 */
[C---:B------:R-:W-:Y:S01]  /*2b50*/  IMAD.IADD R11, R9.reuse, 0x1, R0 ;  /* 0x00000001090b7824 */ /* 0x040fe200078e0200 */
[----:B------:R-:W-:Y:S02]  /*2b60*/  LDS.64 R16, [R8+0x410] ;  /* 0x0004100008107984 */ /* 0x000fe40000000a00 */
[----:B------:R-:W-:Y:S02]  /*2b70*/  IADD3 R10, P1, PT, R9, R10, RZ ;  /* 0x0000000a090a7210 */ /* 0x000fe40007f3e0ff */
[----:B------:R-:W-:Y:S03]  /*2b80*/  LDS.64 R20, [R8+0x18] ;  /* 0x0000180008147984 */ /* 0x000fe60000000a00 */
[----:B------:R-:W-:Y:S01]  /*2b90*/  IMAD.X R9, RZ, RZ, RZ, P1 ;  /* 0x000000ffff097224 */ /* 0x000fe200008e06ff */
[----:B------:R-:W-:Y:S04]  /*2ba0*/  LDS.64 R18, [R8+0x418] ;  /* 0x0004180008127984 */ /* 0x000fe80000000a00 */
[----:B------:R-:W-:Y:S04]  /*2bb0*/  LDS.128 R12, [R8] ;  /* 0x00000000080c7984 */ /* 0x000fe80000000c00 */
[----:B------:R0:W-:Y:S04]  /*2bc0*/  LDS.128 R4, [R8+0x400] ;  /* 0x0004000008047984 */ /* 0x0001e80000000c00 */
[----:B------:R-:W-:Y:S01]  /*2bd0*/  @!P0 STS [UR6+0x4000], R3 ;  /* 0x00400003ff008988 */ /* 0x000fe20008000806 */
[----:B------:R-:W-:Y:S06]  /*2be0*/  BAR.SYNC.DEFER_BLOCKING 0x0 ;  /* 0x0000000000007b1d */ /* 0x000fec0000010000 */
[----:B------:R-:W1:Y:S01]  /*2bf0*/  LDS R2, [UR6+0x4000] ;  /* 0x00400006ff027984 */ /* 0x000e620008000800 */
[----:B------:R-:W0:Y:S02]  /*2c00*/  LDCU.64 UR6, c[0x0][0x388] ;  /* 0x00007100ff0677ac */ /* 0x000e240008000a00 */
[----:B0-----:R-:W-:-:S04]  /*2c10*/  LEA R8, P1, R10, UR6, 0x5 ;  /* 0x000000060a087c11 */ /* 0x001fc8000f8228ff */
[----:B------:R-:W-:Y:S02]  /*2c20*/  LEA.HI.X R9, R10, UR7, R9, 0x5, P1 ;  /* 0x000000070a097c11 */ /* 0x000fe400088f2c09 */
[C---:B-1----:R-:W-:Y:S01]  /*2c30*/  ISETP.GE.AND P0, PT, R11.reuse, R2, PT ;  /* 0x000000020b00720c */ /* 0x042fe20003f06270 */
[----:B------:R-:W-:-:S05]  /*2c40*/  VIADD R11, R11, 0x20 ;  /* 0x000000200b0b7836 */ /* 0x000fca0000000000 */
[----:B------:R-:W-:-:S07]  /*2c50*/  ISETP.GE.AND P1, PT, R11, R2, PT ;  /* 0x000000020b00720c */ /* 0x000fce0003f26270 */
        /* <DEDUP_REMOVED lines=8> */
.L_x_92:
        /* <DEDUP_REMOVED lines=10> */
.L_x_136:


//--------------------- .text._ZN3cub18CUB_300001_SM_10006detail10merge_sort30DeviceMergeSortPartitionKernelIN6thrust24THRUST_300001_SM_1000_NS6detail15normal_iteratorINS5_10device_ptrI9mystruct1EEEEjN4cuda3std3__44lessIS9_EES9_EEvbT_PT2_T0_SK_PSK_T1_SK_i --------------------------
	.section	.text._ZN3cub18CUB_300001_SM_10006detail10merge_sort30DeviceMergeSortPartitionKernelIN6thrust24THRUST_300001_SM_1000_NS6detail15normal_iteratorINS5_10device_ptrI9mystruct1EEEEjN4cuda3std3__44lessIS9_EES9_EEvbT_PT2_T0_SK_PSK_T1_SK_i,"ax",@progbits
	.align	128
        .global         _ZN3cub18CUB_300001_SM_10006detail10merge_sort30DeviceMergeSortPartitionKernelIN6thrust24THRUST_300001_SM_1000_NS6detail15normal_iteratorINS5_10device_ptrI9mystruct1EEEEjN4cuda3std3__44lessIS9_EES9_EEvbT_PT2_T0_SK_PSK_T1_SK_i
        .type           _ZN3cub18CUB_300001_SM_10006detail10merge_sort30DeviceMergeSortPartitionKernelIN6thrust24THRUST_300001_SM_1000_NS6detail15normal_iteratorINS5_10device_ptrI9mystruct1EEEEjN4cuda3std3__44lessIS9_EES9_EEvbT_PT2_T0_SK_PSK_T1_SK_i,@function
        .size           _ZN3cub18CUB_300001_SM_10006detail10merge_sort30DeviceMergeSortPartitionKernelIN6thrust24THRUST_300001_SM_1000_NS6detail15normal_iteratorINS5_10device_ptrI9mystruct1EEEEjN4cuda3std3__44lessIS9_EES9_EEvbT_PT2_T0_SK_PSK_T1_SK_i,(.L_x_137 - _ZN3cub18CUB_300001_SM_10006detail10merge_sort30DeviceMergeSortPartitionKernelIN6thrust24THRUST_300001_SM_1000_NS6detail15normal_iteratorINS5_10device_ptrI9mystruct1EEEEjN4cuda3std3__44lessIS9_EES9_EEvbT_PT2_T0_SK_PSK_T1_SK_i)
        .other          _ZN3cub18CUB_300001_SM_10006detail10merge_sort30DeviceMergeSortPartitionKernelIN6thrust24THRUST_300001_SM_1000_NS6detail15normal_iteratorINS5_10device_ptrI9mystruct1EEEEjN4cuda3std3__44lessIS9_EES9_EEvbT_PT2_T0_SK_PSK_T1_SK_i,@"STO_CUDA_ENTRY STV_DEFAULT"
_ZN3cub18CUB_300001_SM_10006detail10merge_sort30DeviceMergeSortPartitionKernelIN6thrust24THRUST_300001_SM_1000_NS6detail15normal_iteratorINS5_10device_ptrI9mystruct1EEEEjN4cuda3std3__44lessIS9_EES9_EEvbT_PT2_T0_SK_PSK_T1_SK_i:
.text._ZN3cub18CUB_300001_SM_10006detail10merge_sort30DeviceMergeSortPartitionKernelIN6thrust24THRUST_300001_SM_1000_NS6detail15normal_iteratorINS5_10device_ptrI9mystruct1EEEEjN4cuda3std3__44lessIS9_EES9_EEvbT_PT2_T0_SK_PSK_T1_SK_i:
[----:B------:R-:W-:Y:S01]  /*0000*/  LDC R1, c[0x0][0x37c] ;  /* 0x0000df00ff017b82 */ /* 0x000fe20000000800 */
[----:B------:R-:W0:Y:S01]  /*0010*/  S2R R2, SR_CTAID.X ;  /* 0x0000000000027919 */ /* 0x000e220000002500 */
[----:B------:R-:W0:Y:S01]  /*0020*/  LDCU UR4, c[0x0][0x360] ;  /* 0x00006c00ff0477ac */ /* 0x000e220008000800 */
[----:B------:R-:W0:Y:S01]  /*0030*/  S2R R3, SR_TID.X ;  /* 0x0000000000037919 */ /* 0x000e220000002100 */
[----:B------:R-:W1:Y:S01]  /*0040*/  LDCU UR6, c[0x0][0x39c] ;  /* 0x00007380ff0677ac */ /* 0x000e620008000800 */
[----:B0-----:R-:W-:-:S05]  /*0050*/  IMAD R2, R2, UR4, R3 ;  /* 0x0000000402027c24 */ /* 0x001fca000f8e0203 */
[----:B-1----:R-:W-:-:S13]  /*0060*/  ISETP.GE.U32.AND P0, PT, R2, UR6, PT ;  /* 0x0000000602007c0c */ /* 0x002fda000bf06070 */
[----:B------:R-:W-:Y:S05]  /*0070*/  @P0 EXIT ;  /* 0x000000000000094d */ /* 0x000fea0003800000 */
[----:B------:R-:W0:Y:S01]  /*0080*/  LDCU UR5, c[0x0][0x3ac] ;  /* 0x00007580ff0577ac */ /* 0x000e220008000800 */
[----:B------:R-:W-:Y:S01]  /*0090*/  VIADD R0, R2, 0x1 ;  /* 0x0000000102007836 */ /* 0x000fe20000000000 */
[----:B------:R-:W-:Y:S01]  /*00a0*/  ACQBULK ;  /* 0x000000000000782e */ /* 0x000fe20000000000 */
[----:B------:R-:W1:Y:S03]  /*00b0*/  LDCU UR7, c[0x0][0x3b0] ;  /* 0x00007600ff0777ac */ /* 0x000e660008000800 */
[----:B------:R-:W-:Y:S01]  /*00c0*/  ISETP.NE.AND P0, PT, R0, UR6, PT ;  /* 0x0000000600007c0c */ /* 0x000fe2000bf05270 */
[----:B------:R-:W2:Y:S01]  /*00d0*/  LDCU UR10, c[0x0][0x398] ;  /* 0x00007300ff0a77ac */ /* 0x000ea20008000800 */
[----:B------:R-:W3:Y:S01]  /*00e0*/  LDCU.64 UR8, c[0x0][0x358] ;  /* 0x00006b00ff0877ac */ /* 0x000ee20008000a00 */
[----:B0-----:R-:W-:-:S10]  /*00f0*/  UIADD3 UR4, UPT, UPT, -UR5, URZ, URZ ;  /* 0x000000ff05047290 */ /* 0x001fd4000fffe1ff */
[----:B------:R-:W0:Y:S01]  /*0100*/  @!P0 LDC.64 R4, c[0x0][0x3a0] ;  /* 0x0000e800ff048b82 */ /* 0x000e220000000a00 */
[----:B------:R-:W-:Y:S01]  /*0110*/  LOP3.LUT R0, R2, UR4, RZ, 0xc0, !PT ;  /* 0x0000000402007c12 */ /* 0x000fe2000f8ec0ff */
[----:B------:R-:W-:-:S04]  /*0120*/  USHF.R.U32.HI UR4, URZ, 0x1, UR5 ;  /* 0x00000001ff047899 */ /* 0x000fc80008011605 */
[----:B-1----:R-:W-:Y:S01]  /*0130*/  IMAD R3, R0, UR7, RZ ;  /* 0x0000000700037c24 */ /* 0x002fe2000f8e02ff */
[----:B------:R-:W-:-:S04]  /*0140*/  UIMAD UR4, UR4, UR7, URZ ;  /* 0x00000007040472a4 */ /* 0x000fc8000f8e02ff */
[----:B------:R-:W-:-:S04]  /*0150*/  LOP3.LUT R0, RZ, R3, RZ, 0x33, !PT ;  /* 0x00000003ff007212 */ /* 0x000fc800078e33ff */
[----:B------:R-:W-:-:S04]  /*0160*/  VIMNMX.U32 R0, PT, PT, R0, UR4, PT ;  /* 0x0000000400007c48 */ /* 0x000fc8000bfe0000 */
[----:B--2---:R-:W-:Y:S01]  /*0170*/  VIADDMNMX.U32 R0, R0, R3, UR10, PT ;  /* 0x0000000a00007e46 */ /* 0x004fe2000b800003 */
[----:B0-----:R-:W-:Y:S01]  /*0180*/  @!P0 IMAD.WIDE.U32 R4, R2, 0x4, R4 ;  /* 0x0000000402048825 */ /* 0x001fe200078e0004 */
[----:B------:R-:W-:Y:S02]  /*0190*/  VIMNMX.U32 R3, PT, PT, R3, UR10, PT ;  /* 0x0000000a03037c48 */ /* 0x000fe4000bfe0000 */
[----:B------:R-:W-:Y:S02]  /*01a0*/  LOP3.LUT R6, RZ, R0, RZ, 0x33, !PT ;  /* 0x00000000ff067212 */ /* 0x000fe400078e33ff */
[----:B---3--:R0:W-:Y:S02]  /*01b0*/  @!P0 STG.E desc[UR8][R4.64], R0 ;  /* 0x0000000004008986 */ /* 0x0081e4000c101908 */
[----:B------:R-:W-:-:S04]  /*01c0*/  VIMNMX.U32 R7, PT, PT, R6, UR4, PT ;  /* 0x0000000406077c48 */ /* 0x000fc8000bfe0000 */
[----:B------:R-:W-:Y:S01]  /*01d0*/  VIADDMNMX.U32 R7, R7, R0, UR10, PT ;  /* 0x0000000a07077e46 */ /* 0x000fe2000b800000 */
[----:B------:R-:W-:Y:S06]  /*01e0*/  @!P0 EXIT ;  /* 0x000000000000894d */ /* 0x000fec0003800000 */
[----:B------:R-:W1:Y:S01]  /*01f0*/  LDCU.U8 UR6, c[0x0][0x380] ;  /* 0x00007000ff0677ac */ /* 0x000e620008000000 */
[----:B------:R-:W-:Y:S01]  /*0200*/  BSSY.RECONVERGENT B0, `(.L_x_93) ;  /* 0x000005a000007945 */ /* 0x000fe20003800200 */
[----:B------:R-:W-:-:S06]  /*0210*/  UIADD3 UR4, UPT, UPT, UR5, -0x1, URZ ;  /* 0xffffffff05047890 */ /* 0x000fcc000fffe0ff */
[----:B0-----:R-:W-:-:S05]  /*0220*/  LOP3.LUT R4, R2, UR4, RZ, 0xc0, !PT ;  /* 0x0000000402047c12 */ /* 0x001fca000f8ec0ff */
[----:B------:R-:W-:Y:S01]  /*0230*/  IMAD R4, R4, UR7, RZ ;  /* 0x0000000704047c24 */ /* 0x000fe2000f8e02ff */
[----:B-1----:R-:W-:-:S04]  /*0240*/  UPRMT UR6, UR6, 0x8880, URZ ;  /* 0x0000888006067896 */ /* 0x002fc800080000ff */
[----:B------:R-:W-:-:S03]  /*0250*/  VIADDMNMX.U32 R4, R7, -R3, R4, PT ;  /* 0x8000000307047246 */ /* 0x000fc60003800004 */
[----:B------:R-:W-:Y:S02]  /*0260*/  UMOV UR4, UR6 ;  /* 0x0000000600047c82 */ /* 0x000fe40008000000 */
[----:B------:R-:W-:-:S09]  /*0270*/  UISETP.NE.AND UP0, UPT, UR4, URZ, UPT ;  /* 0x000000ff0400728c */ /* 0x000fd2000bf05270 */
[----:B------:R-:W-:Y:S05]  /*0280*/  BRA.U !UP0, `(.L_x_94) ;  /* 0x0000000108a87547 */ /* 0x000fea000b800000 */
[----:B------:R-:W-:Y:S01]  /*0290*/  IMAD.IADD R7, R7, 0x1, -R0 ;  /* 0x0000000107077824 */ /* 0x000fe200078e0a00 */
[----:B------:R-:W-:Y:S01]  /*02a0*/  VIADDMNMX.U32 R5, R0, -R3, R4, PT ;  /* 0x8000000300057246 */ /* 0x000fe20003800004 */
[----:B------:R-:W0:Y:S01]  /*02b0*/  LDCU.64 UR4, c[0x0][0x388] ;  /* 0x00007100ff0477ac */ /* 0x000e220008000a00 */
[----:B------:R-:W-:Y:S02]  /*02c0*/  BSSY.RECONVERGENT B1, `(.L_x_95) ;  /* 0x0000025000017945 */ /* 0x000fe40003800200 */
[----:B------:R-:W-:-:S05]  /*02d0*/  VIMNMX.U32 R6, PT, PT, R4, R7, !PT ;  /* 0x0000000704067248 */ /* 0x000fca0007fe0000 */
[----:B------:R-:W-:-:S05]  /*02e0*/  IMAD.IADD R6, R6, 0x1, -R7 ;  /* 0x0000000106067824 */ /* 0x000fca00078e0a07 */
[----:B------:R-:W-:-:S13]  /*02f0*/  ISETP.GE.U32.AND P0, PT, R6, R5, PT ;  /* 0x000000050600720c */ /* 0x000fda0003f06070 */
[----:B0-----:R-:W-:Y:S05]  /*0300*/  @P0 BRA `(.L_x_96) ;  /* 0x0000000000800947 */ /* 0x001fea0003800000 */
.L_x_99:
[----:B------:R-:W-:-:S04]  /*0310*/  IMAD.MOV.U32 R14, RZ, RZ, R6 ;  /* 0x000000ffff0e7224 */ /* 0x000fc800078e0006 */
[----:B------:R-:W-:-:S05]  /*0320*/  IMAD.IADD R6, R5, 0x1, -R14 ;  /* 0x0000000105067824 */ /* 0x000fca00078e0a0e */
[----:B------:R-:W-:-:S04]  /*0330*/  LEA.HI R16, R6, R14, RZ, 0x1f ;  /* 0x0000000e06107211 */ /* 0x000fc800078ff8ff */
[-C--:B------:R-:W-:Y:S02]  /*0340*/  LOP3.LUT R7, RZ, R16.reuse, RZ, 0x33, !PT ;  /* 0x00000010ff077212 */ /* 0x080fe400078e33ff */
[----:B------:R-:W-:-:S03]  /*0350*/  IADD3 R11, P1, PT, R3, R16, RZ ;  /* 0x00000010030b7210 */ /* 0x000fc60007f3e0ff */
[----:B------:R-:W-:Y:S02]  /*0360*/  IMAD.IADD R7, R4, 0x1, R7 ;  /* 0x0000000104077824 */ /* 0x000fe400078e0207 */
[----:B------:R-:W-:Y:S01]  /*0370*/  IMAD.X R12, RZ, RZ, RZ, P1 ;  /* 0x000000ffff0c7224 */ /* 0x000fe200008e06ff */
[C---:B------:R-:W-:Y:S02]  /*0380*/  LEA R6, P1, R11.reuse, UR4, 0x5 ;  /* 0x000000040b067c11 */ /* 0x040fe4000f8228ff */
[----:B------:R-:W-:Y:S02]  /*0390*/  IADD3 R9, P0, PT, R0, R7, RZ ;  /* 0x0000000700097210 */ /* 0x000fe40007f1e0ff */
[----:B------:R-:W-:-:S03]  /*03a0*/  LEA.HI.X R7, R11, UR5, R12, 0x5, P1 ;  /* 0x000000050b077c11 */ /* 0x000fc600088f2c0c */
[----:B------:R-:W-:Y:S01]  /*03b0*/  IMAD.X R10, RZ, RZ, RZ, P0 ;  /* 0x000000ffff0a7224 */ /* 0x000fe200000e06ff */
[----:B------:R-:W-:-:S04]  /*03c0*/  LEA R8, P0, R9, UR4, 0x5 ;  /* 0x0000000409087c11 */ /* 0x000fc8000f8028ff */
[----:B------:R-:W-:Y:S02]  /*03d0*/  LEA.HI.X R9, R9, UR5, R10, 0x5, P0 ;  /* 0x0000000509097c11 */ /* 0x000fe400080f2c0a */
[----:B------:R-:W2:Y:S04]  /*03e0*/  LDG.E.64 R10, desc[UR8][R6.64] ;  /* 0x00000008060a7981 */ /* 0x000ea8000c1e1b00 */
[----:B------:R-:W2:Y:S01]  /*03f0*/  LDG.E.64 R12, desc[UR8][R8.64] ;  /* 0x00000008080c7981 */ /* 0x000ea2000c1e1b00 */
[----:B------:R-:W-:Y:S01]  /*0400*/  BSSY.RECONVERGENT B2, `(.L_x_97) ;  /* 0x000000b000027945 */ /* 0x000fe20003800200 */
[----:B------:R-:W-:Y:S02]  /*0410*/  PLOP3.LUT P0, PT, PT, PT, PT, 0x8, 0x80 ;  /* 0x000000000080781c */ /* 0x000fe40003f0e170 */
        /* <DEDUP_REMOVED lines=9> */
.L_x_98:
[----:B------:R-:W-:Y:S05]  /*04b0*/  BSYNC.RECONVERGENT B2 ;  /* 0x0000000000027941 */ /* 0x000fea0003800200 */
.L_x_97:
[----:B------:R-:W-:Y:S01]  /*04c0*/  @P0 VIADD R14, R16, 0x1 ;  /* 0x00000001100e0836 */ /* 0x000fe20000000000 */
[----:B------:R-:W-:-:S03]  /*04d0*/  SEL R5, R5, R16, P0 ;  /* 0x0000001005057207 */ /* 0x000fc60000000000 */
[----:B------:R-:W-:Y:S01]  /*04e0*/  IMAD.MOV.U32 R6, RZ, RZ, R14 ;  /* 0x000000ffff067224 */ /* 0x000fe200078e000e */
[----:B------:R-:W-:-:S13]  /*04f0*/  ISETP.GE.U32.AND P0, PT, R14, R5, PT ;  /* 0x000000050e00720c */ /* 0x000fda0003f06070 */
[----:B------:R-:W-:Y:S05]  /*0500*/  @!P0 BRA `(.L_x_99) ;  /* 0xfffffffc00808947 */ /* 0x000fea000383ffff */
.L_x_96:
[----:B------:R-:W-:Y:S05]  /*0510*/  BSYNC.RECONVERGENT B1 ;  /* 0x0000000000017941 */ /* 0x000fea0003800200 */
.L_x_95:
[----:B------:R-:W-:Y:S05]  /*0520*/  BRA `(.L_x_100) ;  /* 0x00000000009c7947 */ /* 0x000fea0003800000 */
.L_x_94:
[----:B------:R-:W-:Y:S01]  /*0530*/  IMAD.IADD R7, R7, 0x1, -R0 ;  /* 0x0000000107077824 */ /* 0x000fe200078e0a00 */
[----:B------:R-:W-:Y:S01]  /*0540*/  VIADDMNMX.U32 R5, R0, -R3, R4, PT ;  /* 0x8000000300057246 */ /* 0x000fe20003800004 */
[----:B------:R-:W0:Y:S03]  /*0550*/  LDCU.64 UR4, c[0x0][0x390] ;  /* 0x00007200ff0477ac */ /* 0x000e260008000a00 */
[----:B------:R-:W-:-:S05]  /*0560*/  VIMNMX.U32 R6, PT, PT, R4, R7, !PT ;  /* 0x0000000704067248 */ /* 0x000fca0007fe0000 */
[----:B------:R-:W-:-:S05]  /*0570*/  IMAD.IADD R6, R6, 0x1, -R7 ;  /* 0x0000000106067824 */ /* 0x000fca00078e0a07 */
[----:B------:R-:W-:-:S13]  /*0580*/  ISETP.GE.U32.AND P0, PT, R6, R5, PT ;  /* 0x000000050600720c */ /* 0x000fda0003f06070 */
[----:B0-----:R-:W-:Y:S05]  /*0590*/  @P0 BRA `(.L_x_100) ;  /* 0x0000000000800947 */ /* 0x001fea0003800000 */
.L_x_103:
        /* <DEDUP_REMOVED lines=26> */
.L_x_102:
[----:B------:R-:W-:Y:S05]  /*0740*/  BSYNC.RECONVERGENT B1 ;  /* 0x0000000000017941 */ /* 0x000fea0003800200 */
.L_x_101:
[----:B------:R-:W-:Y:S01]  /*0750*/  @P0 VIADD R14, R16, 0x1 ;  /* 0x00000001100e0836 */ /* 0x000fe20000000000 */
[----:B------:R-:W-:-:S03]  /*0760*/  SEL R5, R5, R16, P0 ;  /* 0x0000001005057207 */ /* 0x000fc60000000000 */
[----:B------:R-:W-:Y:S01]  /*0770*/  IMAD.MOV.U32 R6, RZ, RZ, R14 ;  /* 0x000000ffff067224 */ /* 0x000fe200078e000e */
[----:B------:R-:W-:-:S13]  /*0780*/  ISETP.GE.U32.AND P0, PT, R14, R5, PT ;  /* 0x000000050e00720c */ /* 0x000fda0003f06070 */
[----:B------:R-:W-:Y:S05]  /*0790*/  @!P0 BRA `(.L_x_103) ;  /* 0xfffffffc00808947 */ /* 0x000fea000383ffff */
.L_x_100:
[----:B------:R-:W-:Y:S05]  /*07a0*/  BSYNC.RECONVERGENT B0 ;  /* 0x0000000000007941 */ /* 0x000fea0003800200 */
.L_x_93:
[----:B------:R-:W0:Y:S01]  /*07b0*/  LDC.64 R4, c[0x0][0x3a0] ;  /* 0x0000e800ff047b82 */ /* 0x000e220000000a00 */
[----:B------:R-:W-:Y:S02]  /*07c0*/  IMAD.IADD R3, R3, 0x1, R6 ;  /* 0x0000000103037824 */ /* 0x000fe400078e0206 */
[----:B0-----:R-:W-:-:S05]  /*07d0*/  IMAD.WIDE.U32 R4, R2, 0x4, R4 ;  /* 0x0000000402047825 */ /* 0x001fca00078e0004 */
[----:B------:R-:W-:Y:S01]  /*07e0*/  STG.E desc[UR8][R4.64], R3 ;  /* 0x0000000304007986 */ /* 0x000fe2000c101908 */
[----:B------:R-:W-:Y:S05]  /*07f0*/  EXIT ;  /* 0x000000000000794d */ /* 0x000fea0003800000 */
.L_x_104:
        /* <DEDUP_REMOVED lines=16> */
.L_x_137:


//--------------------- .text._ZN3cub18CUB_300001_SM_10006detail10merge_sort30DeviceMergeSortBlockSortKernelINS2_10policy_hubIN6thrust24THRUST_300001_SM_1000_NS6detail15normal_iteratorINS6_10device_ptrI9mystruct1EEEEE9Policy600ESC_PNS0_8NullTypeESC_SG_jN4cuda3std3__44lessISA_EESA_SF_EEvbT0_T1_T2_T3_T4_PT6_PT7_T5_NS1_7vsmem_tE --------------------------
	.section	.text._ZN3cub18CUB_300001_SM_10006detail10merge_sort30DeviceMergeSortBlockSortKernelINS2_10policy_hubIN6thrust24THRUST_300001_SM_1000_NS6detail15normal_iteratorINS6_10device_ptrI9mystruct1EEEEE9Policy600ESC_PNS0_8NullTypeESC_SG_jN4cuda3std3__44lessISA_EESA_SF_EEvbT0_T1_T2_T3_T4_PT6_PT7_T5_NS1_7vsmem_tE,"ax",@progbits
	.align	128
        .global         _ZN3cub18CUB_300001_SM_10006detail10merge_sort30DeviceMergeSortBlockSortKernelINS2_10policy_hubIN6thrust24THRUST_300001_SM_1000_NS6detail15normal_iteratorINS6_10device_ptrI9mystruct1EEEEE9Policy600ESC_PNS0_8NullTypeESC_SG_jN4cuda3std3__44lessISA_EESA_SF_EEvbT0_T1_T2_T3_T4_PT6_PT7_T5_NS1_7vsmem_tE
        .type           _ZN3cub18CUB_300001_SM_10006detail10merge_sort30DeviceMergeSortBlockSortKernelINS2_10policy_hubIN6thrust24THRUST_300001_SM_1000_NS6detail15normal_iteratorINS6_10device_ptrI9mystruct1EEEEE9Policy600ESC_PNS0_8NullTypeESC_SG_jN4cuda3std3__44lessISA_EESA_SF_EEvbT0_T1_T2_T3_T4_PT6_PT7_T5_NS1_7vsmem_tE,@function
        .size           _ZN3cub18CUB_300001_SM_10006detail10merge_sort30DeviceMergeSortBlockSortKernelINS2_10policy_hubIN6thrust24THRUST_300001_SM_1000_NS6detail15normal_iteratorINS6_10device_ptrI9mystruct1EEEEE9Policy600ESC_PNS0_8NullTypeESC_SG_jN4cuda3std3__44lessISA_EESA_SF_EEvbT0_T1_T2_T3_T4_PT6_PT7_T5_NS1_7vsmem_tE,(.L_x_138 - _ZN3cub18CUB_300001_SM_10006detail10merge_sort30DeviceMergeSortBlockSortKernelINS2_10policy_hubIN6thrust24THRUST_300001_SM_1000_NS6detail15normal_iteratorINS6_10device_ptrI9mystruct1EEEEE9Policy600ESC_PNS0_8NullTypeESC_SG_jN4cuda3std3__44lessISA_EESA_SF_EEvbT0_T1_T2_T3_T4_PT6_PT7_T5_NS1_7vsmem_tE)
        .other          _ZN3cub18CUB_300001_SM_10006detail10merge_sort30DeviceMergeSortBlockSortKernelINS2_10policy_hubIN6thrust24THRUST_300001_SM_1000_NS6detail15normal_iteratorINS6_10device_ptrI9mystruct1EEEEE9Policy600ESC_PNS0_8NullTypeESC_SG_jN4cuda3std3__44lessISA_EESA_SF_EEvbT0_T1_T2_T3_T4_PT6_PT7_T5_NS1_7vsmem_tE,@"STO_CUDA_ENTRY STV_DEFAULT"
_ZN3cub18CUB_300001_SM_10006detail10merge_sort30DeviceMergeSortBlockSortKernelINS2_10policy_hubIN6thrust24THRUST_300001_SM_1000_NS6detail15normal_iteratorINS6_10device_ptrI9mystruct1EEEEE9Policy600ESC_PNS0_8NullTypeESC_SG_jN4cuda3std3__44lessISA_EESA_SF_EEvbT0_T1_T2_T3_T4_PT6_PT7_T5_NS1_7vsmem_tE:
.text._ZN3cub18CUB_300001_SM_10006detail10merge_sort30DeviceMergeSortBlockSortKernelINS2_10policy_hubIN6thrust24THRUST_300001_SM_1000_NS6detail15normal_iteratorINS6_10device_ptrI9mystruct1EEEEE9Policy600ESC_PNS0_8NullTypeESC_SG_jN4cuda3std3__44lessISA_EESA_SF_EEvbT0_T1_T2_T3_T4_PT6_PT7_T5_NS1_7vsmem_tE:
[----:B------:R-:W-:Y:S08]  /*0000*/  LDC R1, c[0x0][0x37c] ;  /* 0x0000df00ff017b82 */ /* 0x000ff00000000800 */
[----:B------:R-:W0:Y:S01]  /*0010*/  S2UR UR5, SR_CTAID.X ;  /* 0x00000000000579c3 */ /* 0x000e220000002500 */
[----:B------:R-:W1:Y:S01]  /*0020*/  LDCU UR4, c[0x0][0x370] ;  /* 0x00006e00ff0477ac */ /* 0x000e620008000800 */
[----:B------:R-:W2:Y:S01]  /*0030*/  LDCU.64 UR8, c[0x0][0x358] ;  /* 0x00006b00ff0877ac */ /* 0x000ea20008000a00 */
[----:B-1----:R-:W-:-:S04]  /*0040*/  UIADD3 UR4, UPT, UPT, UR4, -0x1, URZ ;  /* 0xffffffff04047890 */ /* 0x002fc8000fffe0ff */
[----:B0-----:R-:W-:Y:S02]  /*0050*/  UISETP.GE.U32.AND UP0, UPT, UR5, UR4, UPT ;  /* 0x000000040500728c */ /* 0x001fe4000bf06070 */
[----:B------:R-:W-:-:S07]  /*0060*/  USHF.L.U32 UR7, UR5, 0x9, URZ ;  /* 0x0000000905077899 */ /* 0x000fce00080006ff */
[----:B--2---:R-:W-:Y:S05]  /*0070*/  BRA.U UP0, `(.L_x_105) ;  /* 0x0000001500187547 */ /* 0x004fea000b800000 */
[----:B------:R-:W0:Y:S01]  /*0080*/  S2R R26, SR_TID.X ;  /* 0x00000000001a7919 */ /* 0x000e220000002100 */
[----:B------:R-:W1:Y:S01]  /*0090*/  LDCU.64 UR4, c[0x0][0x388] ;  /* 0x00007100ff0477ac */ /* 0x000e620008000a00 */
[----:B------:R-:W-:Y:S01]  /*00a0*/  ACQBULK ;  /* 0x000000000000782e */ /* 0x000fe20000000000 */
[----:B0-----:R-:W-:-:S05]  /*00b0*/  IMAD.SHL.U32 R0, R26, 0x2, RZ ;  /* 0x000000021a007824 */ /* 0x001fca00078e00ff */
[----:B------:R-:W-:-:S04]  /*00c0*/  LOP3.LUT R5, R0, 0x7c0, RZ, 0xc0, !PT ;  /* 0x000007c000057812 */ /* 0x000fc800078ec0ff */
[----:B------:R-:W-:-:S04]  /*00d0*/  LOP3.LUT R0, R5, 0x1f, R26, 0xf8, !PT ;  /* 0x0000001f05007812 */ /* 0x000fc800078ef81a */
[----:B------:R-:W-:-:S05]  /*00e0*/  IADD3 R0, P0, PT, R0, UR7, RZ ;  /* 0x0000000700007c10 */ /* 0x000fca000ff1e0ff */
[----:B------:R-:W-:Y:S02]  /*00f0*/  IMAD.X R3, RZ, RZ, RZ, P0 ;  /* 0x000000ffff037224 */ /* 0x000fe400000e06ff */
        /* <DEDUP_REMOVED lines=61> */
.L_x_108:
[----:B------:R-:W-:Y:S05]  /*04d0*/  BSYNC.RELIABLE B0 ;  /* 0x0000000000007941 */ /* 0x000fea0003800100 */
.L_x_107:
        /* <DEDUP_REMOVED lines=23> */
[----:B------:R-:W-:-:S07]  /*0650*/  IMAD.MOV.U32 R7, RZ, RZ, R15 ;  /* 0x000000ffff077224 */ /* 0x000fce00078e000f */
.L_x_109:
[----:B------:R-:W-:Y:S05]  /*0660*/  BSYNC.RECONVERGENT B1 ;  /* 0x0000000000017941 */ /* 0x000fea0003800200 */
.L_x_106:
[----:B------:R-:W-:Y:S05]  /*0670*/  WARPSYNC.ALL ;  /* 0x0000000000007948 */ /* 0x000fea0003800000 */
[----:B------:R-:W-:-:S05]  /*0680*/  UMOV UR5, 0x2 ;  /* 0x0000000200057882 */ /* 0x000fca0000000000 */
.L_x_117:
[----:B------:R-:W-:Y:S02]  /*0690*/  UIADD3 UR6, UPT, UPT, -UR5, URZ, URZ ;  /* 0x000000ff05067290 */ /* 0x000fe4000fffe1ff */
[----:B------:R-:W-:Y:S01]  /*06a0*/  IMAD.U32 R27, RZ, RZ, UR5 ;  /* 0x00000005ff1b7e24 */ /* 0x000fe2000f8e00ff */
[----:B------:R-:W-:Y:S01]  /*06b0*/  BAR.SYNC.DEFER_BLOCKING 0x0 ;  /* 0x0000000000007b1d */ /* 0x000fe20000010000 */
[----:B------:R-:W-:Y:S01]  /*06c0*/  IMAD.U32 R30, RZ, RZ, UR5 ;  /* 0x00000005ff1e7e24 */ /* 0x000fe2000f8e00ff */
[C---:B------:R-:W-:Y:S02]  /*06d0*/  LEA R15, R26.reuse, UR4, 0x6 ;  /* 0x000000041a0f7c11 */ /* 0x040fe4000f8e30ff */
[----:B------:R-:W-:Y:S01]  /*06e0*/  LOP3.LUT R8, R26, UR6, RZ, 0xc0, !PT ;  /* 0x000000061a087c12 */ /* 0x000fe2000f8ec0ff */
[----:B------:R-:W-:Y:S01]  /*06f0*/  UIADD3 UR6, UPT, UPT, UR5, -0x1, URZ ;  /* 0xffffffff05067890 */ /* 0x000fe2000fffe0ff */
[----:B------:R-:W-:Y:S03]  /*0700*/  BSSY.RECONVERGENT B1, `(.L_x_110) ;  /* 0x000002e000017945 */ /* 0x000fe60003800200 */
[----:B------:R-:W-:-:S05]  /*0710*/  IMAD.SHL.U32 R8, R8, 0x2, RZ ;  /* 0x0000000208087824 */ /* 0x000fca00078e00ff */
[----:B------:R-:W-:Y:S02]  /*0720*/  VIMNMX.U32 R12, PT, PT, R8, 0x200, PT ;  /* 0x00000200080c7848 */ /* 0x000fe40003fe0000 */
[----:B------:R-:W-:Y:S02]  /*0730*/  LOP3.LUT R8, R26, UR6, RZ, 0xc0, !PT ;  /* 0x000000061a087c12 */ /* 0x000fe4000f8ec0ff */
[----:B------:R-:W-:-:S03]  /*0740*/  VIADDMNMX R27, R12, R27, 0x200, PT ;  /* 0x000002000c1b7446 */ /* 0x000fc6000380011b */
[----:B------:R-:W-:Y:S01]  /*0750*/  IMAD.SHL.U32 R8, R8, 0x2, RZ ;  /* 0x0000000208087824 */ /* 0x000fe200078e00ff */
[C---:B------:R-:W-:Y:S01]  /*0760*/  VIADDMNMX R30, R27.reuse, R30, 0x200, PT ;  /* 0x000002001b1e7446 */ /* 0x040fe2000380011e */
[----:B------:R0:W-:Y:S03]  /*0770*/  STS.128 [R15+0x20], R4 ;  /* 0x000020040f007388 */ /* 0x0001e60000000c00 */
[----:B------:R-:W-:Y:S01]  /*0780*/  VIMNMX.U32 R14, PT, PT, R8, 0x200, PT ;  /* 0x00000200080e7848 */ /* 0x000fe20003fe0000 */
[----:B------:R-:W-:Y:S01]  /*0790*/  IMAD.IADD R9, R30, 0x1, -R27 ;  /* 0x000000011e097824 */ /* 0x000fe200078e0a1b */
[----:B------:R0:W-:Y:S01]  /*07a0*/  STS.64 [R15+0x10], R22 ;  /* 0x000010160f007388 */ /* 0x0001e20000000a00 */
[----:B------:R-:W-:Y:S01]  /*07b0*/  IMAD.MOV.U32 R8, RZ, RZ, R32 ;  /* 0x000000ffff087224 */ /* 0x000fe200078e0020 */
[----:B------:R-:W-:Y:S02]  /*07c0*/  VIADDMNMX R16, R27, -R12, R14, PT ;  /* 0x8000000c1b107246 */ /* 0x000fe4000380010e */
[C---:B------:R-:W-:Y:S01]  /*07d0*/  ISETP.GE.AND P0, PT, R14.reuse, R9, PT ;  /* 0x000000090e00720c */ /* 0x040fe20003f06270 */
[----:B------:R-:W-:Y:S01]  /*07e0*/  IMAD.IADD R9, R14, 0x1, -R9 ;  /* 0x000000010e097824 */ /* 0x000fe200078e0a09 */
[----:B------:R0:W-:Y:S04]  /*07f0*/  STS.64 [R15+0x18], R28 ;  /* 0x0000181c0f007388 */ /* 0x0001e80000000a00 */
[----:B------:R-:W-:Y:S01]  /*0800*/  SEL R13, R9, RZ, P0 ;  /* 0x000000ff090d7207 */ /* 0x000fe20000000000 */
[----:B------:R-:W-:Y:S01]  /*0810*/  IMAD.MOV.U32 R9, RZ, RZ, R31 ;  /* 0x000000ffff097224 */ /* 0x000fe200078e001f */
[----:B---3--:R0:W-:Y:S02]  /*0820*/  STS.64 [R15+0x30], R20 ;  /* 0x000030140f007388 */ /* 0x0081e40000000a00 */
[----:B------:R-:W-:-:S02]  /*0830*/  ISETP.GE.AND P0, PT, R13, R16, PT ;  /* 0x000000100d00720c */ /* 0x000fc40003f06270 */
[----:B------:R0:W-:Y:S04]  /*0840*/  STS.128 [R15], R8 ;  /* 0x000000080f007388 */ /* 0x0001e80000000c00 */
[----:B------:R0:W-:Y:S01]  /*0850*/  STS.64 [R15+0x38], R2 ;  /* 0x000038020f007388 */ /* 0x0001e20000000a00 */
[----:B------:R-:W-:Y:S06]  /*0860*/  BAR.SYNC.DEFER_BLOCKING 0x0 ;  /* 0x0000000000007b1d */ /* 0x000fec0000010000 */
[----:B------:R-:W-:Y:S05]  /*0870*/  @P0 BRA `(.L_x_111) ;  /* 0x0000000000580947 */ /* 0x000fea0003800000 */
[----:B------:R-:W-:-:S07]  /*0880*/  IMAD.IADD R18, R14, 0x1, R27 ;  /* 0x000000010e127824 */ /* 0x000fce00078e021b */
.L_x_112:
[----:B0-----:R-:W-:Y:S01]  /*0890*/  IMAD.IADD R2, R16, 0x1, -R13 ;  /* 0x0000000110027824 */ /* 0x001fe200078e0a0d */
        /* <DEDUP_REMOVED lines=20> */
.L_x_111:
[----:B------:R-:W-:Y:S05]  /*09e0*/  BSYNC.RECONVERGENT B1 ;  /* 0x0000000000017941 */ /* 0x000fea0003800200 */
.L_x_110:
[----:B0-----:R-:W-:Y:S01]  /*09f0*/  IADD3 R11, PT, PT, -R13, R27, R14 ;  /* 0x0000001b0d0b7210 */ /* 0x001fe20007ffe10e */
[----:B------:R-:W-:Y:S01]  /*0a00*/  IMAD.IADD R10, R12, 0x1, R13 ;  /* 0x000000010c0a7824 */ /* 0x000fe200078e020d */
[----:B------:R-:W-:Y:S01]  /*0a10*/  BSSY.RECONVERGENT B1, `(.L_x_113) ;  /* 0x0000014000017945 */ /* 0x000fe20003800200 */
[----:B------:R-:W-:Y:S02]  /*0a20*/  PLOP3.LUT P0, PT, PT, PT, PT, 0x8, 0x80 ;  /* 0x000000000080781c */ /* 0x000fe40003f0e170 */
[C---:B------:R-:W-:Y:S02]  /*0a30*/  LEA R40, R11.reuse, UR4, 0x5 ;  /* 0x000000040b287c11 */ /* 0x040fe4000f8e28ff */
[----:B------:R-:W-:Y:S02]  /*0a40*/  LEA R35, R10, UR4, 0x5 ;  /* 0x000000040a237c11 */ /* 0x000fe4000f8e28ff */
[----:B------:R-:W-:Y:S01]  /*0a50*/  ISETP.GE.AND P1, PT, R11, R30, PT ;  /* 0x0000001e0b00720c */ /* 0x000fe20003f26270 */
        /* <DEDUP_REMOVED lines=15> */
.L_x_114:
[----:B------:R-:W-:Y:S05]  /*0b50*/  BSYNC.RECONVERGENT B1 ;  /* 0x0000000000017941 */ /* 0x000fea0003800200 */
.L_x_113:
[----:B------:R-:W0:Y:S01]  /*0b60*/  @P0 LDS.128 R16, [R40+0x20] ;  /* 0x0000200028100984 */ /* 0x000e220000000c00 */
[----:B------:R-:W-:Y:S01]  /*0b70*/  VIADD R29, R11, 0x1 ;  /* 0x000000010b1d7836 */ /* 0x000fe20000000000 */
[C---:B----4-:R-:W-:Y:S01]  /*0b80*/  PRMT R38, R9.reuse, 0x7773, RZ ;  /* 0x0000777309267816 */ /* 0x050fe200000000ff */
[----:B------:R-:W-:Y:S01]  /*0b90*/  VIADD R36, R10, 0x1 ;  /* 0x000000010a247836 */ /* 0x000fe20000000000 */
[----:B------:R-:W1:Y:S01]  /*0ba0*/  LDS.64 R12, [R40+0x10] ;  /* 0x00001000280c7984 */ /* 0x000e620000000a00 */
[----:B------:R-:W-:Y:S01]  /*0bb0*/  @!P0 IMAD.MOV R29, RZ, RZ, R11 ;  /* 0x000000ffff1d8224 */ /* 0x000fe200078e020b */
[C---:B------:R-:W-:Y:S01]  /*0bc0*/  PRMT R11, R9.reuse, 0x7772, RZ ;  /* 0x00007772090b7816 */ /* 0x040fe200000000ff */
[----:B------:R-:W-:Y:S01]  /*0bd0*/  @P0 IMAD.MOV R36, RZ, RZ, R10 ;  /* 0x000000ffff240224 */ /* 0x000fe200078e020a */
[----:B------:R-:W4:Y:S01]  /*0be0*/  LDS.64 R20, [R35+0x10] ;  /* 0x0000100023147984 */ /* 0x000f220000000a00 */
[----:B------:R-:W-:Y:S01]  /*0bf0*/  @P0 IMAD.MOV.U32 R31, RZ, RZ, R34 ;  /* 0x000000ffff1f0224 */ /* 0x000fe200078e0022 */
[----:B------:R-:W-:Y:S01]  /*0c00*/  PRMT R10, R9, 0x7771, RZ ;  /* 0x00007771090a7816 */ /* 0x000fe200000000ff */
[----:B------:R-:W-:Y:S01]  /*0c10*/  @P0 IMAD.MOV.U32 R32, RZ, RZ, R33 ;  /* 0x000000ffff200224 */ /* 0x000fe200078e0021 */
[----:B---3--:R-:W-:Y:S01]  /*0c20*/  PRMT R42, R2, 0x7773, RZ ;  /* 0x00007773022a7816 */ /* 0x008fe200000000ff */
[----:B------:R-:W-:Y:S01]  /*0c30*/  BSSY.RECONVERGENT B1, `(.L_x_115) ;  /* 0x000003e000017945 */ /* 0x000fe20003800200 */
[C---:B------:R-:W-:Y:S01]  /*0c40*/  PRMT R37, R3.reuse, 0x7773, RZ ;  /* 0x0000777303257816 */ /* 0x040fe200000000ff */
[----:B--2---:R-:W-:Y:S01]  /*0c50*/  @!P0 IMAD.MOV.U32 R32, RZ, RZ, R4 ;  /* 0x000000ffff208224 */ /* 0x004fe200078e0004 */
[----:B------:R-:W-:Y:S01]  /*0c60*/  PRMT R22, R3, 0x7772, RZ ;  /* 0x0000777203167816 */ /* 0x000fe200000000ff */
[----:B------:R-:W-:Y:S01]  /*0c70*/  @!P0 IMAD.MOV.U32 R31, RZ, RZ, R5 ;  /* 0x000000ffff1f8224 */ /* 0x000fe200078e0005 */
[----:B------:R-:W-:-:S02]  /*0c80*/  PRMT R28, R8, 0x7773, RZ ;  /* 0x00007773081c7816 */ /* 0x000fc400000000ff */
[C---:B------:R-:W-:Y:S02]  /*0c90*/  PRMT R23, R8.reuse, 0x7772, RZ ;  /* 0x0000777208177816 */ /* 0x040fe400000000ff */
[----:B------:R-:W-:Y:S01]  /*0ca0*/  @P0 PRMT R38, R11, 0x3340, R38 ;  /* 0x000033400b260816 */ /* 0x000fe20000000026 */
[----:B------:R-:W-:Y:S01]  /*0cb0*/  @P0 IMAD.MOV.U32 R11, RZ, RZ, R15 ;  /* 0x000000ffff0b0224 */ /* 0x000fe200078e000f */
[----:B------:R-:W-:Y:S01]  /*0cc0*/  @P0 PRMT R41, R9, 0x3340, R10 ;  /* 0x0000334009290816 */ /* 0x000fe2000000000a */
[----:B------:R-:W-:Y:S01]  /*0cd0*/  @P0 IMAD.MOV.U32 R10, RZ, RZ, R14 ;  /* 0x000000ffff0a0224 */ /* 0x000fe200078e000e */
[----:B------:R-:W-:Y:S01]  /*0ce0*/  PRMT R39, R8, 0x7771, RZ ;  /* 0x0000777108277816 */ /* 0x000fe200000000ff */
[----:B------:R-:W-:Y:S01]  /*0cf0*/  @!P0 IMAD.MOV.U32 R10, RZ, RZ, R6 ;  /* 0x000000ffff0a8224 */ /* 0x000fe200078e0006 */
[----:B------:R-:W-:Y:S01]  /*0d00*/  PRMT R44, R3, 0x7771, RZ ;  /* 0x00007771032c7816 */ /* 0x000fe200000000ff */
[----:B------:R-:W-:Y:S01]  /*0d10*/  @!P0 IMAD.MOV.U32 R11, RZ, RZ, R7 ;  /* 0x000000ffff0b8224 */ /* 0x000fe200078e0007 */
[----:B------:R-:W-:-:S02]  /*0d20*/  PRMT R43, R2, 0x7771, RZ ;  /* 0x00007771022b7816 */ /* 0x000fc400000000ff */
[----:B------:R-:W-:Y:S02]  /*0d30*/  @!P0 PRMT R37, R22, 0x3340, R37 ;  /* 0x0000334016258816 */ /* 0x000fe40000000025 */
[----:B------:R-:W-:Y:S02]  /*0d40*/  @P0 PRMT R28, R23, 0x3340, R28 ;  /* 0x00003340171c0816 */ /* 0x000fe4000000001c */
[----:B------:R-:W-:Y:S02]  /*0d50*/  @P0 PRMT R39, R8, 0x3340, R39 ;  /* 0x0000334008270816 */ /* 0x000fe40000000027 */
[----:B------:R-:W-:Y:S01]  /*0d60*/  @!P0 PRMT R44, R3, 0x3340, R44 ;  /* 0x00003340032c8816 */ /* 0x000fe2000000002c */
[----:B------:R-:W-:Y:S01]  /*0d70*/  @P0 LDS.64 R8, [R40+0x38] ;  /* 0x0000380028080984 */ /* 0x000fe20000000a00 */
[----:B0-----:R-:W-:Y:S01]  /*0d80*/  @P0 IMAD.MOV.U32 R34, RZ, RZ, R17 ;  /* 0x000000ffff220224 */ /* 0x001fe200078e0011 */
[C---:B------:R-:W-:Y:S01]  /*0d90*/  PRMT R17, R2.reuse, 0x7772, RZ ;  /* 0x0000777202117816 */ /* 0x040fe200000000ff */
[----:B------:R-:W-:Y:S01]  /*0da0*/  @P0 IMAD.MOV.U32 R33, RZ, RZ, R16 ;  /* 0x000000ffff210224 */ /* 0x000fe200078e0010 */
[----:B------:R-:W-:Y:S01]  /*0db0*/  @!P0 PRMT R43, R2, 0x3340, R43 ;  /* 0x00003340022b8816 */ /* 0x000fe2000000002b */
[----:B------:R-:W-:Y:S01]  /*0dc0*/  @P0 IMAD.MOV.U32 R14, RZ, RZ, R18 ;  /* 0x000000ffff0e0224 */ /* 0x000fe200078e0012 */
[----:B------:R-:W-:Y:S01]  /*0dd0*/  @!P0 PRMT R42, R17, 0x3340, R42 ;  /* 0x00003340112a8816 */ /* 0x000fe2000000002a */
[----:B------:R-:W-:Y:S01]  /*0de0*/  @P0 IMAD.MOV.U32 R15, RZ, RZ, R19 ;  /* 0x000000ffff0f0224 */ /* 0x000fe200078e0013 */
[----:B------:R-:W-:Y:S01]  /*0df0*/  @!P0 LDS.64 R2, [R35+0x38] ;  /* 0x0000380023028984 */ /* 0x000fe20000000a00 */
[----:B-1----:R-:W-:Y:S01]  /*0e00*/  @P0 IMAD.MOV.U32 R22, RZ, RZ, R12 ;  /* 0x000000ffff160224 */ /* 0x002fe200078e000c */
[----:B------:R-:W-:Y:S01]  /*0e10*/  ISETP.GE.AND P1, PT, R29, R30, PT ;  /* 0x0000001e1d00720c */ /* 0x000fe20003f26270 */
[----:B------:R-:W-:Y:S01]  /*0e20*/  @P0 IMAD.MOV.U32 R23, RZ, RZ, R13 ;  /* 0x000000ffff170224 */ /* 0x000fe200078e000d */
[----:B------:R-:W0:Y:S01]  /*0e30*/  @!P0 LDS.128 R16, [R35+0x20] ;  /* 0x0000200023108984 */ /* 0x000e220000000c00 */
[----:B----4-:R-:W-:Y:S01]  /*0e40*/  @!P0 IMAD.MOV.U32 R22, RZ, RZ, R20 ;  /* 0x000000ffff168224 */ /* 0x010fe200078e0014 */
[----:B------:R-:W-:Y:S01]  /*0e50*/  @P0 PRMT R29, R41, 0x5410, R38 ;  /* 0x00005410291d0816 */ /* 0x000fe20000000026 */
[----:B------:R-:W-:Y:S01]  /*0e60*/  @!P0 IMAD.MOV.U32 R23, RZ, RZ, R21 ;  /* 0x000000ffff178224 */ /* 0x000fe200078e0015 */
[----:B------:R1:W2:Y:S01]  /*0e70*/  @P0 LDS.64 R12, [R40+0x30] ;  /* 0x00003000280c0984 */ /* 0x0002a20000000a00 */
[----:B------:R-:W-:-:S02]  /*0e80*/  @P0 PRMT R28, R39, 0x5410, R28 ;  /* 0x00005410271c0816 */ /* 0x000fc4000000001c */
[----:B------:R-:W-:Y:S01]  /*0e90*/  @!P0 PRMT R29, R44, 0x5410, R37 ;  /* 0x000054102c1d8816 */ /* 0x000fe20000000025 */
[----:B------:R1:W3:Y:S01]  /*0ea0*/  @!P0 LDS.64 R20, [R35+0x30] ;  /* 0x0000300023148984 */ /* 0x0002e20000000a00 */
[----:B------:R-:W-:Y:S01]  /*0eb0*/  @!P0 PRMT R28, R43, 0x5410, R42 ;  /* 0x000054102b1c8816 */ /* 0x000fe2000000002a */
        /* <DEDUP_REMOVED lines=17> */
[----:B---3--:R-:W-:Y:S02]  /*0fd0*/  @P0 IMAD.MOV.U32 R20, RZ, RZ, R12 ;  /* 0x000000ffff140224 */ /* 0x008fe400078e000c */
[----:B------:R-:W-:-:S02]  /*0fe0*/  @P0 IMAD.MOV.U32 R21, RZ, RZ, R13 ;  /* 0x000000ffff150224 */ /* 0x000fc400078e000d */
[----:B------:R-:W-:Y:S02]  /*0ff0*/  @P0 IMAD.MOV.U32 R6, RZ, RZ, R14 ;  /* 0x000000ffff060224 */ /* 0x000fe400078e000e */
[----:B------:R-:W-:-:S07]  /*1000*/  @P0 IMAD.MOV.U32 R7, RZ, RZ, R15 ;  /* 0x000000ffff070224 */ /* 0x000fce00078e000f */
.L_x_116:
[----:B------:R-:W-:Y:S05]  /*1010*/  BSYNC.RECONVERGENT B1 ;  /* 0x0000000000017941 */ /* 0x000fea0003800200 */
.L_x_115:
[----:B------:R-:W-:Y:S02]  /*1020*/  UISETP.GE.U32.AND UP0, UPT, UR5, 0x81, UPT ;  /* 0x000000810500788c */ /* 0x000fe4000bf06070 */
[----:B------:R-:W-:-:S07]  /*1030*/  USHF.L.U32 UR6, UR5, 0x1, URZ ;  /* 0x0000000105067899 */ /* 0x000fce00080006ff */
[----:B------:R-:W-:Y:S01]  /*1040*/  UMOV UR5, UR6 ;  /* 0x0000000600057c82 */ /* 0x000fe20008000000 */
[----:B------:R-:W-:Y:S05]  /*1050*/  BRA.U !UP0, `(.L_x_117) ;  /* 0xfffffff5088c7547 */ /* 0x000fea000b83ffff */
        /* <DEDUP_REMOVED lines=8> */
[----:B------:R-:W-:Y:S01]  /*10e0*/  IMAD.MOV.U32 R8, RZ, RZ, R32 ;  /* 0x000000ffff087224 */ /* 0x000fe200078e0020 */
[----:B------:R-:W-:Y:S01]  /*10f0*/  PRMT R28, R28, 0x7650, R28 ;  /* 0x000076501c1c7816 */ /* 0x000fe2000000001c */
[----:B------:R-:W-:Y:S01]  /*1100*/  IMAD.MOV.U32 R9, RZ, RZ, R31 ;  /* 0x000000ffff097224 */ /* 0x000fe200078e001f */
[----:B------:R-:W-:Y:S01]  /*1110*/  PRMT R29, R29, 0x7650, R29 ;  /* 0x000076501d1d7816 */ /* 0x000fe2000000001d */
[----:B------:R-:W-:Y:S01]  /*1120*/  STS.64 [R33+0x10], R22 ;  /* 0x0000101621007388 */ /* 0x000fe20000000a00 */
[----:B------:R-:W-:Y:S01]  /*1130*/  PRMT R18, R2, 0x7650, R2 ;  /* 0x0000765002127816 */ /* 0x000fe20000000002 */
[----:B------:R-:W1:Y:S01]  /*1140*/  LDCU.64 UR4, c[0x0][0x398] ;  /* 0x00007300ff0477ac */ /* 0x000e620008000a00 */
[----:B------:R-:W-:Y:S01]  /*1150*/  PRMT R19, R3, 0x7650, R3 ;  /* 0x0000765003137816 */ /* 0x000fe20000000003 */
[----:B---3--:R-:W-:Y:S04]  /*1160*/  STS.64 [R33+0x30], R20 ;  /* 0x0000301421007388 */ /* 0x008fe80000000a00 */
[----:B------:R0:W-:Y:S04]  /*1170*/  STS.128 [R33], R8 ;  /* 0x0000000821007388 */ /* 0x0001e80000000c00 */
[----:B------:R-:W-:Y:S04]  /*1180*/  STS.128 [R33+0x20], R4 ;  /* 0x0000200421007388 */ /* 0x000fe80000000c00 */
[----:B------:R-:W-:Y:S04]  /*1190*/  STS.64 [R33+0x18], R28 ;  /* 0x0000181c21007388 */ /* 0x000fe80000000a00 */
[----:B------:R2:W-:Y:S01]  /*11a0*/  STS.64 [R33+0x38], R18 ;  /* 0x0000381221007388 */ /* 0x0005e20000000a00 */
[----:B------:R-:W-:-:S03]  /*11b0*/  NOP ;  /* 0x0000000000007918 */ /* 0x000fc60000000000 */
[----:B------:R-:W3:Y:S01]  /*11c0*/  LDS.128 R12, [R0] ;  /* 0x00000000000c7984 */ /* 0x000ee20000000c00 */
[C---:B0-----:R-:W-:Y:S01]  /*11d0*/  LOP3.LUT R8, R24.reuse, 0x1f, RZ, 0xc0, !PT ;  /* 0x0000001f18087812 */ /* 0x041fe200078ec0ff */
[----:B------:R-:W-:Y:S02]  /*11e0*/  IMAD.SHL.U32 R9, R24, 0x2, RZ ;  /* 0x0000000218097824 */ /* 0x000fe400078e00ff */
[----:B------:R-:W0:Y:S02]  /*11f0*/  LDS.128 R4, [R0+0x400] ;  /* 0x0004000000047984 */ /* 0x000e240000000c00 */
[----:B------:R-:W-:Y:S01]  /*1200*/  VIADD R8, R8, UR7 ;  /* 0x0000000708087c36 */ /* 0x000fe20008000000 */
[----:B------:R-:W-:Y:S01]  /*1210*/  LOP3.LUT R9, R9, 0x7c0, RZ, 0xc0, !PT ;  /* 0x000007c009097812 */ /* 0x000fe200078ec0ff */
[----:B------:R-:W4:Y:S03]  /*1220*/  LDS.64 R2, [R0+0x10] ;  /* 0x0000100000027984 */ /* 0x000f260000000a00 */
[----:B------:R-:W-:Y:S01]  /*1230*/  IADD3 R9, P0, PT, R9, R8, RZ ;  /* 0x0000000809097210 */ /* 0x000fe20007f1e0ff */
[----:B------:R-:W5:Y:S04]  /*1240*/  LDS.64 R16, [R0+0x410] ;  /* 0x0004100000107984 */ /* 0x000f680000000a00 */
[----:B------:R-:W5:Y:S01]  /*1250*/  LDS.64 R20, [R0+0x18] ;  /* 0x0000180000147984 */ /* 0x000f620000000a00 */
[----:B--2---:R-:W-:Y:S01]  /*1260*/  IMAD.X R18, RZ, RZ, RZ, P0 ;  /* 0x000000ffff127224 */ /* 0x004fe200000e06ff */
[----:B-1----:R-:W-:-:S02]  /*1270*/  LEA R8, P0, R9, UR4, 0x5 ;  /* 0x0000000409087c11 */ /* 0x002fc4000f8028ff */
[----:B------:R-:W1:Y:S02]  /*1280*/  LDS.64 R10, [R0+0x418] ;  /* 0x00041800000a7984 */ /* 0x000e640000000a00 */
[----:B------:R-:W-:-:S05]  /*1290*/  LEA.HI.X R9, R9, UR5, R18, 0x5, P0 ;  /* 0x0000000509097c11 */ /* 0x000fca00080f2c12 */
[----:B---3--:R-:W-:Y:S04]  /*12a0*/  STG.E.128 desc[UR8][R8.64], R12 ;  /* 0x0000000c08007986 */ /* 0x008fe8000c101d08 */
[----:B0-----:R-:W-:Y:S04]  /*12b0*/  STG.E.128 desc[UR8][R8.64+0x400], R4 ;  /* 0x0004000408007986 */ /* 0x001fe8000c101d08 */
[----:B----4-:R-:W-:Y:S04]  /*12c0*/  STG.E.64 desc[UR8][R8.64+0x10], R2 ;  /* 0x0000100208007986 */ /* 0x010fe8000c101b08 */
[----:B-----5:R-:W-:Y:S04]  /*12d0*/  STG.E.64 desc[UR8][R8.64+0x410], R16 ;  /* 0x0004101008007986 */ /* 0x020fe8000c101b08 */
[----:B------:R-:W-:Y:S04]  /*12e0*/  STG.E.64 desc[UR8][R8.64+0x18], R20 ;  /* 0x0000181408007986 */ /* 0x000fe8000c101b08 */
[----:B-1----:R-:W-:Y:S01]  /*12f0*/  STG.E.64 desc[UR8][R8.64+0x418], R10 ;  /* 0x0004180a08007986 */ /* 0x002fe2000c101b08 */
[----:B------:R-:W-:Y:S05]  /*1300*/  EXIT ;  /* 0x000000000000794d */ /* 0x000fea0003800000 */
.L_x_118:
[----:B------:R-:W-:Y:S01]  /*1310*/  IMAD.MOV.U32 R8, RZ, RZ, R32 ;  /* 0x000000ffff087224 */ /* 0x000fe200078e0020 */
[----:B------:R-:W-:Y:S01]  /*1320*/  PRMT R28, R28, 0x7650, R28 ;  /* 0x000076501c1c7816 */ /* 0x000fe2000000001c */
[----:B------:R-:W-:Y:S01]  /*1330*/  IMAD.MOV.U32 R9, RZ, RZ, R31 ;  /* 0x000000ffff097224 */ /* 0x000fe200078e001f */
[----:B------:R-:W-:Y:S01]  /*1340*/  PRMT R29, R29, 0x7650, R29 ;  /* 0x000076501d1d7816 */ /* 0x000fe2000000001d */
[----:B------:R-:W-:Y:S01]  /*1350*/  STS.64 [R33+0x10], R22 ;  /* 0x0000101621007388 */ /* 0x000fe20000000a00 */
[----:B------:R-:W-:Y:S01]  /*1360*/  PRMT R26, R2, 0x7650, R2 ;  /* 0x00007650021a7816 */ /* 0x000fe20000000002 */
[----:B------:R-:W0:Y:S01]  /*1370*/  LDCU.64 UR4, c[0x0][0x3b0] ;  /* 0x00007600ff0477ac */ /* 0x000e220008000a00 */
[----:B------:R-:W-:Y:S01]  /*1380*/  PRMT R27, R3, 0x7650, R3 ;  /* 0x00007650031b7816 */ /* 0x000fe20000000003 */
[----:B---3--:R-:W-:Y:S04]  /*1390*/  STS.64 [R33+0x30], R20 ;  /* 0x0000301421007388 */ /* 0x008fe80000000a00 */
        /* <DEDUP_REMOVED lines=20> */
.L_x_105:
[----:B------:R-:W0:Y:S01]  /*14e0*/  LDCU.64 UR4, c[0x0][0x388] ;  /* 0x00007100ff0477ac */ /* 0x000e220008000a00 */
[----:B------:R-:W-:Y:S01]  /*14f0*/  ACQBULK ;  /* 0x000000000000782e */ /* 0x000fe20000000000 */
[----:B------:R-:W1:Y:S01]  /*1500*/  S2R R0, SR_TID.X ;  /* 0x0000000000007919 */ /* 0x000e620000002100 */
[----:B------:R-:W2:Y:S01]  /*1510*/  LDC R8, c[0x0][0x3a8] ;  /* 0x0000ea00ff087b82 */ /* 0x000ea20000000800 */
[----:B0-----:R-:W-:-:S06]  /*1520*/  UIMAD.WIDE.U32 UR4, UR7, 0x20, UR4 ;  /* 0x00000020070478a5 */ /* 0x001fcc000f8e0004 */
[----:B------:R-:W-:Y:S02]  /*1530*/  IMAD.U32 R2, RZ, RZ, UR4 ;  /* 0x00000004ff027e24 */ /* 0x000fe4000f8e00ff */
[----:B------:R-:W-:-:S05]  /*1540*/  IMAD.U32 R3, RZ, RZ, UR5 ;  /* 0x00000005ff037e24 */ /* 0x000fca000f8e00ff */
[----:B------:R-:W3:Y:S04]  /*1550*/  LDG.E.64 R10, desc[UR8][R2.64+0x10] ;  /* 0x00001008020a7981 */ /* 0x000ee8000c1e1b00 */
[----:B------:R-:W4:Y:S04]  /*1560*/  LDG.E.64 R22, desc[UR8][R2.64+0x18] ;  /* 0x0000180802167981 */ /* 0x000f28000c1e1b00 */
[----:B------:R0:W5:Y:S01]  /*1570*/  LDG.E.128 R4, desc[UR8][R2.64] ;  /* 0x0000000802047981 */ /* 0x000162000c1e1d00 */
[----:B-1----:R-:W-:Y:S02]  /*1580*/  IMAD.SHL.U32 R20, R0, 0x2, RZ ;  /* 0x0000000200147824 */ /* 0x002fe400078e00ff */
[----:B------:R-:W-:-:S03]  /*1590*/  IMAD R27, RZ, RZ, -UR7 ;  /* 0x80000007ff1b7e24 */ /* 0x000fc6000f8e02ff */
[----:B------:R-:W-:Y:S02]  /*15a0*/  LOP3.LUT R13, R20, 0x7c0, RZ, 0xc0, !PT ;  /* 0x000007c0140d7812 */ /* 0x000fe400078ec0ff */
[----:B--2---:R-:W-:Y:S02]  /*15b0*/  VIADDMNMX R27, R27, R8, 0x200, PT ;  /* 0x000002001b1b7446 */ /* 0x004fe40003800108 */
[----:B------:R-:W-:-:S04]  /*15c0*/  LOP3.LUT R26, R13, 0x1f, R0, 0xf8, !PT ;  /* 0x0000001f0d1a7812 */ /* 0x000fc800078ef800 */
[C---:B------:R-:W-:Y:S01]  /*15d0*/  ISETP.GE.AND P0, PT, R26.reuse, R27, PT ;  /* 0x0000001b1a00720c */ /* 0x040fe20003f06270 */
[C---:B------:R-:W-:Y:S01]  /*15e0*/  VIADD R28, R26.reuse, 0x20 ;  /* 0x000000201a1c7836 */ /* 0x040fe20000000000 */
[----:B0-----:R-:W-:-:S04]  /*15f0*/  LEA R2, P2, R26, UR4, 0x5 ;  /* 0x000000041a027c11 */ /* 0x001fc8000f8428ff */
[----:B------:R-:W-:Y:S01]  /*1600*/  ISETP.GE.AND P1, PT, R28, R27, PT ;  /* 0x0000001b1c00720c */ /* 0x000fe20003f26270 */
[----:B------:R-:W-:Y:S01]  /*1610*/  IMAD.X R3, RZ, RZ, UR5, P2 ;  /* 0x00000005ff037e24 */ /* 0x000fe200090e06ff */
[----:B------:R-:W0:Y:S01]  /*1620*/  S2R R12, SR_LANEID ;  /* 0x00000000000c7919 */ /* 0x000e220000000000 */
[----:B------:R-:W1:Y:S01]  /*1630*/  S2UR UR5, SR_CgaCtaId ;  /* 0x00000000000579c3 */ /* 0x000e620000008800 */
[----:B---3--:R-:W-:Y:S02]  /*1640*/  IMAD.MOV.U32 R8, RZ, RZ, R10 ;  /* 0x000000ffff087224 */ /* 0x008fe400078e000a */
[----:B------:R-:W-:Y:S02]  /*1650*/  IMAD.MOV.U32 R9, RZ, RZ, R11 ;  /* 0x000000ffff097224 */ /* 0x000fe400078e000b */
[----:B----4-:R-:W-:Y:S01]  /*1660*/  IMAD.MOV.U32 R32, RZ, RZ, R22 ;  /* 0x000000ffff207224 */ /* 0x010fe200078e0016 */
[----:B------:R-:W2:Y:S01]  /*1670*/  @!P0 LDG.E.64 R10, desc[UR8][R2.64+0x10] ;  /* 0x00001008020a8981 */ /* 0x000ea2000c1e1b00 */
[----:B------:R-:W-:-:S02]  /*1680*/  IMAD.MOV.U32 R33, RZ, RZ, R23 ;  /* 0x000000ffff217224 */ /* 0x000fc400078e0017 */
[----:B-----5:R-:W-:Y:S01]  /*1690*/  IMAD.MOV.U32 R16, RZ, RZ, R4 ;  /* 0x000000ffff107224 */ /* 0x020fe200078e0004 */
[----:B------:R-:W3:Y:S01]  /*16a0*/  @!P1 LDG.E.64 R8, desc[UR8][R2.64+0x410] ;  /* 0x0004100802089981 */ /* 0x000ee2000c1e1b00 */
[----:B------:R-:W-:Y:S02]  /*16b0*/  IMAD.MOV.U32 R17, RZ, RZ, R5 ;  /* 0x000000ffff117224 */ /* 0x000fe400078e0005 */
[----:B------:R-:W-:Y:S01]  /*16c0*/  IMAD.MOV.U32 R18, RZ, RZ, R6 ;  /* 0x000000ffff127224 */ /* 0x000fe200078e0006 */
[----:B------:R-:W4:Y:S01]  /*16d0*/  @!P0 LDG.E.64 R22, desc[UR8][R2.64+0x18] ;  /* 0x0000180802168981 */ /* 0x000f22000c1e1b00 */
[----:B------:R-:W-:-:S03]  /*16e0*/  IMAD.MOV.U32 R19, RZ, RZ, R7 ;  /* 0x000000ffff137224 */ /* 0x000fc600078e0007 */
[----:B------:R-:W5:Y:S04]  /*16f0*/  @!P0 LDG.E.128 R4, desc[UR8][R2.64] ;  /* 0x0000000802048981 */ /* 0x000f68000c1e1d00 */
[----:B------:R-:W5:Y:S04]  /*1700*/  @!P1 LDG.E.128 R16, desc[UR8][R2.64+0x400] ;  /* 0x0004000802109981 */ /* 0x000f68000c1e1d00 */
        /* <DEDUP_REMOVED lines=8> */
[----:B----4-:R-:W-:Y:S04]  /*1790*/  STS.64 [R29+0x18], R22 ;  /* 0x000018161d007388 */ /* 0x010fe80000000a00 */
[----:B-----5:R-:W-:Y:S04]  /*17a0*/  STS.128 [R29], R4 ;  /* 0x000000041d007388 */ /* 0x020fe80000000c00 */
[----:B------:R-:W-:Y:S04]  /*17b0*/  STS.128 [R29+0x400], R16 ;  /* 0x000400101d007388 */ /* 0x000fe80000000c00 */
[----:B------:R-:W-:Y:S01]  /*17c0*/  STS.64 [R29+0x418], R32 ;  /* 0x000418201d007388 */ /* 0x000fe20000000a00 */
[----:B------:R-:W-:-:S03]  /*17d0*/  NOP ;  /* 0x0000000000007918 */ /* 0x000fc60000000000 */
[----:B------:R-:W0:Y:S04]  /*17e0*/  LDS.64 R34, [R21+0x18] ;  /* 0x0000180015227984 */ /* 0x000e280000000a00 */
[----:B------:R-:W-:Y:S04]  /*17f0*/  LDS.64 R24, [R21+0x10] ;  /* 0x0000100015187984 */ /* 0x000fe80000000a00 */
[----:B------:R-:W1:Y:S04]  /*1800*/  LDS.64 R30, [R21+0x30] ;  /* 0x00003000151e7984 */ /* 0x000e680000000a00 */
[----:B------:R-:W-:Y:S04]  /*1810*/  LDS.64 R2, [R21+0x38] ;  /* 0x0000380015027984 */ /* 0x000fe80000000a00 */
[----:B------:R-:W-:Y:S04]  /*1820*/  LDS.128 R12, [R21+0x20] ;  /* 0x00002000150c7984 */ /* 0x000fe80000000c00 */
[----:B------:R-:W2:Y:S01]  /*1830*/  LDS.128 R8, [R21] ;  /* 0x0000000015087984 */ /* 0x000ea20000000c00 */
        /* <DEDUP_REMOVED lines=9> */
[C---:B------:R-:W-:Y:S01]  /*18d0*/  PRMT R18, R35.reuse, 0x7771, RZ ;  /* 0x0000777123127816 */ /* 0x040fe200000000ff */
        /* <DEDUP_REMOVED lines=9> */
[----:B--2---:R-:W-:Y:S01]  /*1970*/  @P0 IMAD.MOV.U32 R14, RZ, RZ, R10 ;  /* 0x000000ffff0e0224 */ /* 0x004fe200078e000a */
        /* <DEDUP_REMOVED lines=27> */
.L_x_121:
        /* <DEDUP_REMOVED lines=20> */
.L_x_120:
[----:B------:R-:W-:Y:S05]  /*1c70*/  BSYNC.RECONVERGENT B0 ;  /* 0x0000000000007941 */ /* 0x000fea0003800200 */
.L_x_119:
[----:B------:R-:W-:-:S05]  /*1c80*/  UMOV UR4, 0x2 ;  /* 0x0000000200047882 */ /* 0x000fca0000000000 */
.L_x_129:
[----:B------:R-:W-:Y:S01]  /*1c90*/  UIADD3 UR5, UPT, UPT, -UR4, URZ, URZ ;  /* 0x000000ff04057290 */ /* 0x000fe2000fffe1ff */
[----:B------:R-:W0:Y:S08]  /*1ca0*/  S2UR UR6, SR_CgaCtaId ;  /* 0x00000000000679c3 */ /* 0x000e300000008800 */
[----:B------:R-:W-:Y:S01]  /*1cb0*/  BAR.SYNC.DEFER_BLOCKING 0x0 ;  /* 0x0000000000007b1d */ /* 0x000fe20000010000 */
[----:B------:R-:W-:Y:S01]  /*1cc0*/  LOP3.LUT R12, R0, UR5, RZ, 0xc0, !PT ;  /* 0x00000005000c7c12 */ /* 0x000fe2000f8ec0ff */
[----:B------:R-:W-:-:S04]  /*1cd0*/  UIADD3 UR5, UPT, UPT, UR4, -0x1, URZ ;  /* 0xffffffff04057890 */ /* 0x000fc8000fffe0ff */
[----:B------:R-:W-:Y:S01]  /*1ce0*/  BSSY.RECONVERGENT B0, `(.L_x_122) ;  /* 0x000002f000007945 */ /* 0x000fe20003800200 */
[----:B------:R-:W-:Y:S01]  /*1cf0*/  IMAD.SHL.U32 R12, R12, 0x2, RZ ;  /* 0x000000020c0c7824 */ /* 0x000fe200078e00ff */
[----:B------:R-:W-:Y:S01]  /*1d00*/  LOP3.LUT R13, R0, UR5, RZ, 0xc0, !PT ;  /* 0x00000005000d7c12 */ /* 0x000fe2000f8ec0ff */
[----:B------:R-:W-:-:S03]  /*1d10*/  UMOV UR5, 0x400 ;  /* 0x0000040000057882 */ /* 0x000fc60000000000 */
[----:B------:R-:W-:Y:S01]  /*1d20*/  VIMNMX R12, PT, PT, R27, R12, PT ;  /* 0x0000000c1b0c7248 */ /* 0x000fe20003fe0100 */
[----:B------:R-:W-:-:S03]  /*1d30*/  IMAD.SHL.U32 R14, R13, 0x2, RZ ;  /* 0x000000020d0e7824 */ /* 0x000fc600078e00ff */
[--C-:B------:R-:W-:Y:S02]  /*1d40*/  VIADDMNMX R30, R12, UR4, R27.reuse, PT ;  /* 0x000000040c1e7c46 */ /* 0x100fe4000b80011b */
[----:B------:R-:W-:Y:S02]  /*1d50*/  VIMNMX R13, PT, PT, R27, R14, PT ;  /* 0x0000000e1b0d7248 */ /* 0x000fe40003fe0100 */
[C---:B------:R-:W-:Y:S01]  /*1d60*/  VIADDMNMX R17, R30.reuse, UR4, R27, PT ;  /* 0x000000041e117c46 */ /* 0x040fe2000b80011b */
[----:B0-----:R-:W-:Y:S01]  /*1d70*/  ULEA UR5, UR6, UR5, 0x18 ;  /* 0x0000000506057291 */ /* 0x001fe2000f8ec0ff */
[----:B------:R-:W-:-:S03]  /*1d80*/  VIADDMNMX R16, R30, -R12, R13, PT ;  /* 0x8000000c1e107246 */ /* 0x000fc6000380010d */
[----:B------:R-:W-:Y:S02]  /*1d90*/  IMAD.IADD R14, R17, 0x1, -R30 ;  /* 0x00000001110e7824 */ /* 0x000fe400078e0a1e */
[----:B------:R-:W-:-:S03]  /*1da0*/  LEA R19, R0, UR5, 0x6 ;  /* 0x0000000500137c11 */ /* 0x000fc6000f8e30ff */
        /* <DEDUP_REMOVED lines=9> */
[----:B-1----:R0:W-:Y:S01]  /*1e40*/  STS.64 [R19+0x38], R2 ;  /* 0x0000380213007388 */ /* 0x0021e20000000a00 */
[----:B------:R-:W-:Y:S06]  /*1e50*/  BAR.SYNC.DEFER_BLOCKING 0x0 ;  /* 0x0000000000007b1d */ /* 0x000fec0000010000 */
[----:B------:R-:W-:Y:S05]  /*1e60*/  @P0 BRA `(.L_x_123) ;  /* 0x0000000000580947 */ /* 0x000fea0003800000 */
[----:B------:R-:W-:-:S07]  /*1e70*/  IMAD.IADD R14, R13, 0x1, R30 ;  /* 0x000000010d0e7824 */ /* 0x000fce00078e021e */
.L_x_124:
        /* <DEDUP_REMOVED lines=21> */
.L_x_123:
[----:B------:R-:W-:Y:S05]  /*1fd0*/  BSYNC.RECONVERGENT B0 ;  /* 0x0000000000007941 */ /* 0x000fea0003800200 */
.L_x_122:
[----:B------:R-:W1:Y:S01]  /*1fe0*/  S2UR UR6, SR_CgaCtaId ;  /* 0x00000000000679c3 */ /* 0x000e620000008800 */
[----:B------:R-:W-:Y:S01]  /*1ff0*/  UMOV UR5, 0x400 ;  /* 0x0000040000057882 */ /* 0x000fe20000000000 */
[----:B------:R-:W-:Y:S01]  /*2000*/  IMAD.IADD R37, R12, 0x1, R15 ;  /* 0x000000010c257824 */ /* 0x000fe200078e020f */
[----:B0-----:R-:W-:Y:S01]  /*2010*/  IADD3 R10, PT, PT, -R15, R30, R13 ;  /* 0x0000001e0f0a7210 */ /* 0x001fe20007ffe10d */
        /* <DEDUP_REMOVED lines=22> */
.L_x_126:
[----:B------:R-:W-:Y:S05]  /*2180*/  BSYNC.RECONVERGENT B0 ;  /* 0x0000000000007941 */ /* 0x000fea0003800200 */
.L_x_125:
[----:B------:R-:W-:Y:S01]  /*2190*/  @!P0 IMAD.MOV R8, RZ, RZ, R10 ;  /* 0x000000ffff088224 */ /* 0x000fe200078e020a */
[----:B0-----:R-:W-:Y:S01]  /*21a0*/  PRMT R23, R35, 0x7773, RZ ;  /* 0x0000777323177816 */ /* 0x001fe200000000ff */
[----:B---3--:R-:W-:Y:S01]  /*21b0*/  @P0 IMAD.MOV.U32 R24, RZ, RZ, R32 ;  /* 0x000000ffff180224 */ /* 0x008fe200078e0020 */
[----:B----4-:R-:W-:Y:S01]  /*21c0*/  PRMT R36, R3, 0x7773, RZ ;  /* 0x0000777303247816 */ /* 0x010fe200000000ff */
[----:B------:R-:W-:Y:S01]  /*21d0*/  @P0 IMAD.MOV.U32 R25, RZ, RZ, R33 ;  /* 0x000000ffff190224 */ /* 0x000fe200078e0021 */
[----:B------:R-:W-:Y:S01]  /*21e0*/  ISETP.GE.AND P1, PT, R8, R17, PT ;  /* 0x000000110800720c */ /* 0x000fe20003f26270 */
[----:B--2---:R-:W-:Y:S01]  /*21f0*/  @!P0 IMAD.MOV.U32 R24, RZ, RZ, R20 ;  /* 0x000000ffff188224 */ /* 0x004fe200078e0014 */
[----:B------:R-:W-:Y:S01]  /*2200*/  PRMT R8, R35, 0x7772, RZ ;  /* 0x0000777223087816 */ /* 0x000fe200000000ff */
[----:B------:R-:W0:Y:S01]  /*2210*/  @P0 LDS.128 R16, [R39+0x20] ;  /* 0x0000200027100984 */ /* 0x000e220000000c00 */
[----:B------:R-:W-:Y:S01]  /*2220*/  PRMT R9, R3, 0x7772, RZ ;  /* 0x0000777203097816 */ /* 0x000fe200000000ff */
[----:B------:R-:W-:Y:S01]  /*2230*/  @!P0 IMAD.MOV.U32 R25, RZ, RZ, R21 ;  /* 0x000000ffff198224 */ /* 0x000fe200078e0015 */
[----:B------:R-:W-:Y:S01]  /*2240*/  PRMT R10, R35, 0x7771, RZ ;  /* 0x00007771230a7816 */ /* 0x000fe200000000ff */
[----:B------:R-:W2:Y:S01]  /*2250*/  @!P0 LDS.64 R20, [R31+0x30] ;  /* 0x000030001f148984 */ /* 0x000ea20000000a00 */
[----:B------:R-:W-:Y:S01]  /*2260*/  @P0 PRMT R23, R8, 0x3340, R23 ;  /* 0x0000334008170816 */ /* 0x000fe20000000017 */
[----:B------:R-:W-:Y:S01]  /*2270*/  BSSY.RECONVERGENT B0, `(.L_x_127) ;  /* 0x0000036000007945 */ /* 0x000fe20003800200 */
[----:B------:R-:W-:Y:S01]  /*2280*/  @!P0 PRMT R36, R9, 0x3340, R36 ;  /* 0x0000334009248816 */ /* 0x000fe20000000024 */
[----:B------:R-:W3:Y:S01]  /*2290*/  @P0 LDS.64 R32, [R39+0x30] ;  /* 0x0000300027200984 */ /* 0x000ee20000000a00 */
[----:B------:R-:W-:-:S02]  /*22a0*/  @P0 PRMT R8, R35, 0x3340, R10 ;  /* 0x0000334023080816 */ /* 0x000fc4000000000a */
[C---:B------:R-:W-:Y:S02]  /*22b0*/  PRMT R38, R2.reuse, 0x7773, RZ ;  /* 0x0000777302267816 */ /* 0x040fe400000000ff */
[----:B------:R-:W-:Y:S02]  /*22c0*/  PRMT R9, R2, 0x7772, RZ ;  /* 0x0000777202097816 */ /* 0x000fe400000000ff */
[C---:B------:R-:W-:Y:S02]  /*22d0*/  PRMT R22, R34.reuse, 0x7773, RZ ;  /* 0x0000777322167816 */ /* 0x040fe400000000ff */
[----:B------:R-:W-:Y:S02]  /*22e0*/  PRMT R11, R34, 0x7772, RZ ;  /* 0x00007772220b7816 */ /* 0x000fe400000000ff */
[----:B------:R-:W-:Y:S02]  /*22f0*/  PRMT R10, R3, 0x7771, RZ ;  /* 0x00007771030a7816 */ /* 0x000fe400000000ff */
[----:B------:R-:W-:-:S02]  /*2300*/  PRMT R45, R2, 0x7771, RZ ;  /* 0x00007771022d7816 */ /* 0x000fc400000000ff */
[----:B------:R-:W-:Y:S01]  /*2310*/  @!P0 PRMT R38, R9, 0x3340, R38 ;  /* 0x0000334009268816 */ /* 0x000fe20000000026 */
[----:B-1----:R-:W-:Y:S01]  /*2320*/  @P0 IMAD.MOV.U32 R9, RZ, RZ, R13 ;  /* 0x000000ffff090224 */ /* 0x002fe200078e000d */
[----:B------:R-:W-:Y:S01]  /*2330*/  @P0 PRMT R22, R11, 0x3340, R22 ;  /* 0x000033400b160816 */ /* 0x000fe20000000016 */
[----:B------:R-:W-:Y:S01]  /*2340*/  @P0 IMAD.MOV.U32 R11, RZ, RZ, R15 ;  /* 0x000000ffff0b0224 */ /* 0x000fe200078e000f */
[----:B------:R-:W-:Y:S01]  /*2350*/  @P0 PRMT R23, R8, 0x5410, R23 ;  /* 0x0000541008170816 */ /* 0x000fe20000000017 */
[----:B------:R-:W-:Y:S01]  /*2360*/  @P0 IMAD.MOV.U32 R8, RZ, RZ, R12 ;  /* 0x000000ffff080224 */ /* 0x000fe200078e000c */
[----:B------:R-:W-:Y:S01]  /*2370*/  @!P0 PRMT R41, R3, 0x3340, R10 ;  /* 0x0000334003298816 */ /* 0x000fe2000000000a */
[----:B------:R-:W-:Y:S01]  /*2380*/  @P0 IMAD.MOV.U32 R10, RZ, RZ, R14 ;  /* 0x000000ffff0a0224 */ /* 0x000fe200078e000e */
[----:B------:R-:W-:Y:S01]  /*2390*/  @!P0 PRMT R45, R2, 0x3340, R45 ;  /* 0x00003340022d8816 */ /* 0x000fe2000000002d */
[----:B------:R-:W-:Y:S01]  /*23a0*/  @!P0 IMAD.MOV.U32 R10, RZ, RZ, R6 ;  /* 0x000000ffff0a8224 */ /* 0x000fe200078e0006 */
[----:B------:R-:W1:Y:S01]  /*23b0*/  @!P0 LDS.64 R2, [R31+0x38] ;  /* 0x000038001f028984 */ /* 0x000e620000000a00 */
[----:B------:R-:W-:Y:S01]  /*23c0*/  @!P0 IMAD.MOV.U32 R11, RZ, RZ, R7 ;  /* 0x000000ffff0b8224 */ /* 0x000fe200078e0007 */
[C---:B------:R-:W-:Y:S01]  /*23d0*/  PRMT R43, R34.reuse, 0x7771, RZ ;  /* 0x00007771222b7816 */ /* 0x040fe200000000ff */
[----:B------:R-:W-:Y:S01]  /*23e0*/  @!P0 IMAD.MOV.U32 R8, RZ, RZ, R4 ;  /* 0x000000ffff088224 */ /* 0x000fe200078e0004 */
[----:B------:R-:W-:Y:S01]  /*23f0*/  @!P0 PRMT R23, R41, 0x5410, R36 ;  /* 0x0000541029178816 */ /* 0x000fe20000000024 */
[----:B------:R-:W-:Y:S01]  /*2400*/  @!P0 IMAD.MOV.U32 R9, RZ, RZ, R5 ;  /* 0x000000ffff098224 */ /* 0x000fe200078e0005 */
[----:B------:R-:W-:Y:S01]  /*2410*/  @P0 PRMT R43, R34, 0x3340, R43 ;  /* 0x00003340222b0816 */ /* 0x000fe2000000002b */
[----:B------:R-:W4:Y:S01]  /*2420*/  @!P0 LDS.128 R4, [R31+0x20] ;  /* 0x000020001f048984 */ /* 0x000f220000000c00 */
[----:B0-----:R-:W-:-:S02]  /*2430*/  @P0 IMAD.MOV.U32 R14, RZ, RZ, R18 ;  /* 0x000000ffff0e0224 */ /* 0x001fc400078e0012 */
[----:B------:R-:W-:Y:S01]  /*2440*/  @P0 PRMT R22, R43, 0x5410, R22 ;  /* 0x000054102b160816 */ /* 0x000fe20000000016 */
[----:B------:R0:W1:Y:S01]  /*2450*/  @P0 LDS.64 R34, [R39+0x38] ;  /* 0x0000380027220984 */ /* 0x0000620000000a00 */
[----:B------:R-:W-:Y:S01]  /*2460*/  @P0 IMAD.MOV.U32 R15, RZ, RZ, R19 ;  /* 0x000000ffff0f0224 */ /* 0x000fe200078e0013 */
[----:B------:R-:W-:Y:S01]  /*2470*/  @!P0 PRMT R22, R45, 0x5410, R38 ;  /* 0x000054102d168816 */ /* 0x000fe20000000026 */
[----:B------:R-:W-:Y:S02]  /*2480*/  @P0 IMAD.MOV.U32 R12, RZ, RZ, R16 ;  /* 0x000000ffff0c0224 */ /* 0x000fe400078e0010 */
[----:B------:R-:W-:Y:S02]  /*2490*/  @P0 IMAD.MOV.U32 R13, RZ, RZ, R17 ;  /* 0x000000ffff0d0224 */ /* 0x000fe400078e0011 */
[----:B0-----:R-:W-:Y:S02]  /*24a0*/  VIADD R39, R37, 0x1 ;  /* 0x0000000125277836 */ /* 0x001fe40000000000 */
[----:B------:R-:W-:Y:S01]  /*24b0*/  @P0 IMAD.MOV R39, RZ, RZ, R37 ;  /* 0x000000ffff270224 */ /* 0x000fe200078e0225 */
[----:B--23--:R-:W-:Y:S06]  /*24c0*/  @P1 BRA `(.L_x_128) ;  /* 0x0000000000401947 */ /* 0x00cfec0003800000 */
        /* <DEDUP_REMOVED lines=10> */
[----:B-1----:R-:W-:Y:S02]  /*2570*/  @P0 IMAD.MOV.U32 R3, RZ, RZ, R35 ;  /* 0x000000ffff030224 */ /* 0x002fe400078e0023 */
[----:B------:R-:W-:Y:S02]  /*2580*/  @P0 IMAD.MOV.U32 R2, RZ, RZ, R34 ;  /* 0x000000ffff020224 */ /* 0x000fe400078e0022 */
[----:B------:R-:W-:Y:S02]  /*2590*/  @P0 IMAD.MOV.U32 R4, RZ, RZ, R12 ;  /* 0x000000ffff040224 */ /* 0x000fe400078e000c */
[----:B------:R-:W-:-:S02]  /*25a0*/  @P0 IMAD.MOV.U32 R5, RZ, RZ, R13 ;  /* 0x000000ffff050224 */ /* 0x000fc400078e000d */
[----:B------:R-:W-:Y:S02]  /*25b0*/  @P0 IMAD.MOV.U32 R20, RZ, RZ, R32 ;  /* 0x000000ffff140224 */ /* 0x000fe400078e0020 */
[----:B------:R-:W-:-:S07]  /*25c0*/  @P0 IMAD.MOV.U32 R21, RZ, RZ, R33 ;  /* 0x000000ffff150224 */ /* 0x000fce00078e0021 */
.L_x_128:
[----:B------:R-:W-:Y:S05]  /*25d0*/  BSYNC.RECONVERGENT B0 ;  /* 0x0000000000007941 */ /* 0x000fea0003800200 */
.L_x_127:
[----:B------:R-:W-:Y:S02]  /*25e0*/  UISETP.GE.U32.AND UP0, UPT, UR4, 0x81, UPT ;  /* 0x000000810400788c */ /* 0x000fe4000bf06070 */
[----:B------:R-:W-:-:S07]  /*25f0*/  USHF.L.U32 UR5, UR4, 0x1, URZ ;  /* 0x0000000104057899 */ /* 0x000fce00080006ff */
[----:B------:R-:W-:Y:S01]  /*2600*/  UMOV UR4, UR5 ;  /* 0x0000000500047c82 */ /* 0x000fe20008000000 */
[----:B------:R-:W-:Y:S05]  /*2610*/  BRA.U !UP0, `(.L_x_129) ;  /* 0xfffffff5089c7547 */ /* 0x000fea000b83ffff */
[----:B------:R-:W0:Y:S01]  /*2620*/  LDCU.U8 UR4, c[0x0][0x380] ;  /* 0x00007000ff0477ac */ /* 0x000e220008000000 */
[----:B------:R-:W2:Y:S01]  /*2630*/  S2R R12, SR_LANEID ;  /* 0x00000000000c7919 */ /* 0x000ea20000000000 */
[----:B------:R-:W3:Y:S01]  /*2640*/  S2UR UR5, SR_CgaCtaId ;  /* 0x00000000000579c3 */ /* 0x000ee20000008800 */
[----:B0-----:R-:W-:-:S04]  /*2650*/  UPRMT UR4, UR4, 0x8880, URZ ;  /* 0x0000888004047896 */ /* 0x001fc800080000ff */
[----:B------:R-:W-:-:S03]  /*2660*/  UISETP.NE.AND UP0, UPT, UR4, URZ, UPT ;  /* 0x000000ff0400728c */ /* 0x000fc6000bf05270 */
[----:B------:R-:W-:Y:S02]  /*2670*/  UMOV UR4, 0x400 ;  /* 0x0000040000047882 */ /* 0x000fe40000000000 */
[----:B---3--:R-:W-:Y:S01]  /*2680*/  ULEA UR4, UR5, UR4, 0x18 ;  /* 0x0000000405047291 */ /* 0x008fe2000f8ec0ff */
[----:B--2---:R-:W-:Y:S01]  /*2690*/  IMAD R13, R12, 0x20, R29 ;  /* 0x000000200c0d7824 */ /* 0x004fe200078e021d */
[----:B------:R-:W-:Y:S06]  /*26a0*/  BAR.SYNC.DEFER_BLOCKING 0x0 ;  /* 0x0000000000007b1d */ /* 0x000fec0000010000 */
[----:B------:R-:W-:Y:S05]  /*26b0*/  BRA.U !UP0, `(.L_x_130) ;  /* 0x0000000108a47547 */ /* 0x000fea000b800000 */
[----:B------:R-:W-:Y:S01]  /*26c0*/  ISETP.NE.AND P0, PT, R0, RZ, PT ;  /* 0x000000ff0000720c */ /* 0x000fe20003f05270 */
[----:B------:R-:W-:Y:S01]  /*26d0*/  STS.64 [R13+0x10], R24 ;  /* 0x000010180d007388 */ /* 0x000fe20000000a00 */
[----:B------:R-:W-:Y:S02]  /*26e0*/  PRMT R22, R22, 0x7650, R22 ;  /* 0x0000765016167816 */ /* 0x000fe40000000016 */
[----:B------:R-:W-:Y:S01]  /*26f0*/  PRMT R23, R23, 0x7650, R23 ;  /* 0x0000765017177816 */ /* 0x000fe20000000017 */
[----:B------:R-:W-:Y:S01]  /*2700*/  STS.64 [R13+0x30], R20 ;  /* 0x000030140d007388 */ /* 0x000fe20000000a00 */
[----:B-1----:R-:W-:Y:S02]  /*2710*/  PRMT R30, R2, 0x7650, R2 ;  /* 0x00007650021e7816 */ /* 0x002fe40000000002 */
[----:B------:R-:W-:Y:S01]  /*2720*/  PRMT R31, R3, 0x7650, R3 ;  /* 0x00007650031f7816 */ /* 0x000fe20000000003 */
[----:B------:R-:W-:Y:S04]  /*2730*/  STS.128 [R13], R8 ;  /* 0x000000080d007388 */ /* 0x000fe80000000c00 */
[----:B----4-:R-:W-:Y:S04]  /*2740*/  STS.128 [R13+0x20], R4 ;  /* 0x000020040d007388 */ /* 0x010fe80000000c00 */
[----:B------:R-:W-:Y:S04]  /*2750*/  STS.64 [R13+0x18], R22 ;  /* 0x000018160d007388 */ /* 0x000fe80000000a00 */
[----:B------:R0:W-:Y:S01]  /*2760*/  STS.64 [R13+0x38], R30 ;  /* 0x0000381e0d007388 */ /* 0x0001e20000000a00 */
        /* <DEDUP_REMOVED lines=9> */
[----:B------:R-:W1:Y:S01]  /*2800*/  S2R R0, SR_TID.X ;  /* 0x0000000000007919 */ /* 0x000e620000002100 */
[----:B------:R-:W2:Y:S01]  /*2810*/  LDS R21, [UR4+0x4000] ;  /* 0x00400004ff157984 */ /* 0x000ea20008000800 */
[----:B------:R-:W3:Y:S01]  /*2820*/  LDCU.64 UR4, c[0x0][0x398] ;  /* 0x00007300ff0477ac */ /* 0x000ee20008000a00 */
[C---:B-1----:R-:W-:Y:S01]  /*2830*/  IMAD.SHL.U32 R12, R0.reuse, 0x2, RZ ;  /* 0x00000002000c7824 */ /* 0x042fe200078e00ff */
[----:B------:R-:W-:-:S04]  /*2840*/  LOP3.LUT R0, R0, 0x1f, RZ, 0xc0, !PT ;  /* 0x0000001f00007812 */ /* 0x000fc800078ec0ff */
[----:B0-----:R-:W-:Y:S01]  /*2850*/  LOP3.LUT R13, R12, 0x7c0, RZ, 0xc0, !PT ;  /* 0x000007c00c0d7812 */ /* 0x001fe200078ec0ff */
[----:B------:R-:W-:-:S05]  /*2860*/  VIADD R0, R0, UR7 ;  /* 0x0000000700007c36 */ /* 0x000fca0008000000 */
[----:B------:R-:W-:-:S05]  /*2870*/  IADD3 R0, P1, PT, R13, R0, RZ ;  /* 0x000000000d007210 */ /* 0x000fca0007f3e0ff */
[----:B------:R-:W-:Y:S01]  /*2880*/  IMAD.X R13, RZ, RZ, RZ, P1 ;  /* 0x000000ffff0d7224 */ /* 0x000fe200008e06ff */
[----:B---3--:R-:W-:-:S04]  /*2890*/  LEA R12, P1, R0, UR4, 0x5 ;  /* 0x00000004000c7c11 */ /* 0x008fc8000f8228ff */
[----:B------:R-:W-:Y:S02]  /*28a0*/  LEA.HI.X R13, R0, UR5, R13, 0x5, P1 ;  /* 0x00000005000d7c11 */ /* 0x000fe400088f2c0d */
[----:B--2---:R-:W-:-:S13]  /*28b0*/  ISETP.GE.AND P0, PT, R26, R21, PT ;  /* 0x000000151a00720c */ /* 0x004fda0003f06270 */
        /* <DEDUP_REMOVED lines=9> */
.L_x_130:
[----:B------:R-:W-:Y:S01]  /*2950*/  ISETP.NE.AND P0, PT, R0, RZ, PT ;  /* 0x000000ff0000720c */ /* 0x000fe20003f05270 */
[----:B------:R-:W-:Y:S01]  /*2960*/  STS.64 [R13+0x10], R24 ;  /* 0x000010180d007388 */ /* 0x000fe20000000a00 */
[----:B------:R-:W-:Y:S02]  /*2970*/  PRMT R22, R22, 0x7650, R22 ;  /* 0x0000765016167816 */ /* 0x000fe40000000016 */
[----:B------:R-:W-:Y:S01]  /*2980*/  PRMT R23, R23, 0x7650, R23 ;  /* 0x0000765017177816 */ /* 0x000fe20000000017 */
[----:B------:R-:W-:Y:S01]  /*2990*/  STS.64 [R13+0x30], R20 ;  /* 0x000030140d007388 */ /* 0x000fe20000000a00 */
[----:B-1----:R-:W-:Y:S02]  /*29a0*/  PRMT R30, R2, 0x7650, R2 ;  /* 0x00007650021e7816 */ /* 0x002fe40000000002 */
[----:B------:R-:W-:Y:S01]  /*29b0*/  PRMT R31, R3, 0x7650, R3 ;  /* 0x00007650031f7816 */ /* 0x000fe20000000003 */
[----:B------:R-:W-:Y:S01]  /*29c0*/  STS.128 [R13], R8 ;  /* 0x000000080d007388 */ /* 0x000fe20000000c00 */
[----:B------:R-:W-:-:S03]  /*29d0*/  IADD3 R0, P1, PT, R26, UR7, RZ ;  /* 0x000000071a007c10 */ /* 0x000fc6000ff3e0ff */
[----:B----4-:R-:W-:Y:S04]  /*29e0*/  STS.128 [R13+0x20], R4 ;  /* 0x000020040d007388 */ /* 0x010fe80000000c00 */
[----:B------:R-:W-:Y:S04]  /*29f0*/  STS.64 [R13+0x18], R22 ;  /* 0x000018160d007388 */ /* 0x000fe80000000a00 */
[----:B------:R0:W-:Y:S01]  /*2a00*/  STS.64 [R13+0x38], R30 ;  /* 0x0000381e0d007388 */ /* 0x0001e20000000a00 */
[----:B------:R-:W-:-:S03]  /*2a10*/  NOP ;  /* 0x0000000000007918 */ /* 0x000fc60000000000 */
[----:B------:R-:W-:Y:S04]  /*2a20*/  LDS.64 R2, [R29+0x10] ;  /* 0x000010001d027984 */ /* 0x000fe80000000a00 */
[----:B------:R-:W-:Y:S01]  /*2a30*/  LDS.64 R14, [R29+0x410] ;  /* 0x000410001d0e7984 */ /* 0x000fe20000000a00 */
[----:B0-----:R-:W-:-:S03]  /*2a40*/  IMAD.X R13, RZ, RZ, RZ, P1 ;  /* 0x000000ffff0d7224 */ /* 0x001fc600008e06ff */
        /* <DEDUP_REMOVED lines=20> */
.L_x_131:
        /* <DEDUP_REMOVED lines=15> */
.L_x_138:


//--------------------- .text._ZN3cub18CUB_300001_SM_10006detail11EmptyKernelIvEEvv --------------------------
	.section	.text._ZN3cub18CUB_300001_SM_10006detail11EmptyKernelIvEEvv,"ax",@progbits
	.align	128
        .global         _ZN3cub18CUB_300001_SM_10006detail11EmptyKernelIvEEvv
        .type           _ZN3cub18CUB_300001_SM_10006detail11EmptyKernelIvEEvv,@function
        .size           _ZN3cub18CUB_300001_SM_10006detail11EmptyKernelIvEEvv,(.L_x_139 - _ZN3cub18CUB_300001_SM_10006detail11EmptyKernelIvEEvv)
        .other          _ZN3cub18CUB_300001_SM_10006detail11EmptyKernelIvEEvv,@"STO_CUDA_ENTRY STV_DEFAULT"
_ZN3cub18CUB_300001_SM_10006detail11EmptyKernelIvEEvv:
.text._ZN3cub18CUB_300001_SM_10006detail11EmptyKernelIvEEvv:
[----:B------:R-:W-:Y:S01]  /*0000*/  LDC R1, c[0x0][0x37c] ;  /* 0x0000df00ff017b82 */ /* 0x000fe20000000800 */
[----:B------:R-:W-:Y:S05]  /*0010*/  EXIT ;  /* 0x000000000000794d */ /* 0x000fea0003800000 */
.L_x_132:
        /* <DEDUP_REMOVED lines=14> */
.L_x_139:


//--------------------- .nv.shared._ZN3cub18CUB_300001_SM_10006detail10merge_sort26DeviceMergeSortMergeKernelINS2_10policy_hubIN6thrust24THRUST_300001_SM_1000_NS6detail15normal_iteratorINS6_10device_ptrI9mystruct1EEEEE9Policy600ESC_PNS0_8NullTypeESC_SG_mN4cuda3std3__44lessISA_EESA_SF_EEvbT2_T3_T4_PT6_PT7_T5_PSO_SO_NS1_7vsmem_tE --------------------------
	.section	.nv.shared._ZN3cub18CUB_300001_SM_10006detail10merge_sort26DeviceMergeSortMergeKernelINS2_10policy_hubIN6thrust24THRUST_300001_SM_1000_NS6detail15normal_iteratorINS6_10device_ptrI9mystruct1EEEEE9Policy600ESC_PNS0_8NullTypeESC_SG_mN4cuda3std3__44lessISA_EESA_SF_EEvbT2_T3_T4_PT6_PT7_T5_PSO_SO_NS1_7vsmem_tE,"aw",@nobits
	.sectionflags	@""
	.align	16
.nv.shared._ZN3cub18CUB_300001_SM_10006detail10merge_sort26DeviceMergeSortMergeKernelINS2_10policy_hubIN6thrust24THRUST_300001_SM_1000_NS6detail15normal_iteratorINS6_10device_ptrI9mystruct1EEEEE9Policy600ESC_PNS0_8NullTypeESC_SG_mN4cuda3std3__44lessISA_EESA_SF_EEvbT2_T3_T4_PT6_PT7_T5_PSO_SO_NS1_7vsmem_tE:
	.zero		17440


//--------------------- .nv.shared.reserved.0     --------------------------
	.section	.nv.shared.reserved.0,"aw",@nobits
	.weak		__nv_reservedSMEM_offset_0_alias
	.size		__nv_reservedSMEM_offset_0_alias, 0, 64
	.other		__nv_reservedSMEM_offset_0_alias,@"STO_CUDA_RESERVED_SHARED STV_DEFAULT"
__nv_reservedSMEM_offset_0_alias:
	.zero		0
	.zero		64


//--------------------- .nv.global                --------------------------
	.section	.nv.global,"aw",@nobits
.nv.global:
	.type		_ZN34_INTERNAL_851a1b0c_4_k_cu_8f0cfc7f6thrust24THRUST_300001_SM_1000_NS12placeholders2_8E,@object
	.size		_ZN34_INTERNAL_851a1b0c_4_k_cu_8f0cfc7f6thrust24THRUST_300001_SM_1000_NS12placeholders2_8E,(_ZN34_INTERNAL_851a1b0c_4_k_cu_8f0cfc7f4cuda3std3__436_GLOBAL__N__851a1b0c_4_k_cu_8f0cfc7f6ignoreE - _ZN34_INTERNAL_851a1b0c_4_k_cu_8f0cfc7f6thrust24THRUST_300001_SM_1000_NS12placeholders2_8E)
_ZN34_INTERNAL_851a1b0c_4_k_cu_8f0cfc7f6thrust24THRUST_300001_SM_1000_NS12placeholders2_8E:
	.zero		1
	.type		_ZN34_INTERNAL_851a1b0c_4_k_cu_8f0cfc7f4cuda3std3__436_GLOBAL__N__851a1b0c_4_k_cu_8f0cfc7f6ignoreE,@object
	.size		_ZN34_INTERNAL_851a1b0c_4_k_cu_8f0cfc7f4cuda3std3__436_GLOBAL__N__851a1b0c_4_k_cu_8f0cfc7f6ignoreE,(_ZN34_INTERNAL_851a1b0c_4_k_cu_8f0cfc7f4cuda3std6ranges3__45__cpo4dataE - _ZN34_INTERNAL_851a1b0c_4_k_cu_8f0cfc7f4cuda3std3__436_GLOBAL__N__851a1b0c_4_k_cu_8f0cfc7f6ignoreE)
_ZN34_INTERNAL_851a1b0c_4_k_cu_8f0cfc7f4cuda3std3__436_GLOBAL__N__851a1b0c_4_k_cu_8f0cfc7f6ignoreE:
	.zero		1
	.type		_ZN34_INTERNAL_851a1b0c_4_k_cu_8f0cfc7f4cuda3std6ranges3__45__cpo4dataE,@object
	.size		_ZN34_INTERNAL_851a1b0c_4_k_cu_8f0cfc7f4cuda3std6ranges3__45__cpo4dataE,(_ZN34_INTERNAL_851a1b0c_4_k_cu_8f0cfc7f6thrust24THRUST_300001_SM_1000_NS6system3cpp3parE - _ZN34_INTERNAL_851a1b0c_4_k_cu_8f0cfc7f4cuda3std6ranges3__45__cpo4dataE)
_ZN34_INTERNAL_851a1b0c_4_k_cu_8f0cfc7f4cuda3std6ranges3__45__cpo4dataE:
	.zero		1
	.type		_ZN34_INTERNAL_851a1b0c_4_k_cu_8f0cfc7f6thrust24THRUST_300001_SM_1000_NS6system3cpp3parE,@object
	.size		_ZN34_INTERNAL_851a1b0c_4_k_cu_8f0cfc7f6thrust24THRUST_300001_SM_1000_NS6system3cpp3parE,(_ZN34_INTERNAL_851a1b0c_4_k_cu_8f0cfc7f4cuda3std3__45__cpo5beginE - _ZN34_INTERNAL_851a1b0c_4_k_cu_8f0cfc7f6thrust24THRUST_300001_SM_1000_NS6system3cpp3parE)
_ZN34_INTERNAL_851a1b0c_4_k_cu_8f0cfc7f6thrust24THRUST_300001_SM_1000_NS6system3cpp3parE:
	.zero		1
	.type		_ZN34_INTERNAL_851a1b0c_4_k_cu_8f0cfc7f4cuda3std3__45__cpo5beginE,@object
	.size		_ZN34_INTERNAL_851a1b0c_4_k_cu_8f0cfc7f4cuda3std3__45__cpo5beginE,(_ZN34_INTERNAL_851a1b0c_4_k_cu_8f0cfc7f4cuda3std6ranges3__45__cpo5beginE - _ZN34_INTERNAL_851a1b0c_4_k_cu_8f0cfc7f4cuda3std3__45__cpo5beginE)
_ZN34_INTERNAL_851a1b0c_4_k_cu_8f0cfc7f4cuda3std3__45__cpo5beginE:
	.zero		1
	.type		_ZN34_INTERNAL_851a1b0c_4_k_cu_8f0cfc7f4cuda3std6ranges3__45__cpo5beginE,@object
	.size		_ZN34_INTERNAL_851a1b0c_4_k_cu_8f0cfc7f4cuda3std6ranges3__45__cpo5beginE,(_ZN34_INTERNAL_851a1b0c_4_k_cu_8f0cfc7f6thrust24THRUST_300001_SM_1000_NS6deviceE - _ZN34_INTERNAL_851a1b0c_4_k_cu_8f0cfc7f4cuda3std6ranges3__45__cpo5beginE)
_ZN34_INTERNAL_851a1b0c_4_k_cu_8f0cfc7f4cuda3std6ranges3__45__cpo5beginE:
	.zero		1
	.type		_ZN34_INTERNAL_851a1b0c_4_k_cu_8f0cfc7f6thrust24THRUST_300001_SM_1000_NS6deviceE,@object
	.size		_ZN34_INTERNAL_851a1b0c_4_k_cu_8f0cfc7f6thrust24THRUST_300001_SM_1000_NS6deviceE,(_ZN34_INTERNAL_851a1b0c_4_k_cu_8f0cfc7f4cuda3std3__47nulloptE - _ZN34_INTERNAL_851a1b0c_4_k_cu_8f0cfc7f6thrust24THRUST_300001_SM_1000_NS6deviceE)
_ZN34_INTERNAL_851a1b0c_4_k_cu_8f0cfc7f6thrust24THRUST_300001_SM_1000_NS6deviceE:
	.zero		1
	.type		_ZN34_INTERNAL_851a1b0c_4_k_cu_8f0cfc7f4cuda3std3__47nulloptE,@object
	.size		_ZN34_INTERNAL_851a1b0c_4_k_cu_8f0cfc7f4cuda3std3__47nulloptE,(_ZN34_INTERNAL_851a1b0c_4_k_cu_8f0cfc7f4cuda3std6ranges3__45__cpo8distanceE - _ZN34_INTERNAL_851a1b0c_4_k_cu_8f0cfc7f4cuda3std3__47nulloptE)
_ZN34_INTERNAL_851a1b0c_4_k_cu_8f0cfc7f4cuda3std3__47nulloptE:
	.zero		1
	.type		_ZN34_INTERNAL_851a1b0c_4_k_cu_8f0cfc7f4cuda3std6ranges3__45__cpo8distanceE,@object
	.size		_ZN34_INTERNAL_851a1b0c_4_k_cu_8f0cfc7f4cuda3std6ranges3__45__cpo8distanceE,(_ZN34_INTERNAL_851a1b0c_4_k_cu_8f0cfc7f6thrust24THRUST_300001_SM_1000_NS12placeholders2_4E - _ZN34_INTERNAL_851a1b0c_4_k_cu_8f0cfc7f4cuda3std6ranges3__45__cpo8distanceE)
_ZN34_INTERNAL_851a1b0c_4_k_cu_8f0cfc7f4cuda3std6ranges3__45__cpo8distanceE:
	.zero		1
	.type		_ZN34_INTERNAL_851a1b0c_4_k_cu_8f0cfc7f6thrust24THRUST_300001_SM_1000_NS12placeholders2_4E,@object
	.size		_ZN34_INTERNAL_851a1b0c_4_k_cu_8f0cfc7f6thrust24THRUST_300001_SM_1000_NS12placeholders2_4E,(_ZN34_INTERNAL_851a1b0c_4_k_cu_8f0cfc7f4cuda3std3__45__cpo6rbeginE - _ZN34_INTERNAL_851a1b0c_4_k_cu_8f0cfc7f6thrust24THRUST_300001_SM_1000_NS12placeholders2_4E)
_ZN34_INTERNAL_851a1b0c_4_k_cu_8f0cfc7f6thrust24THRUST_300001_SM_1000_NS12placeholders2_4E:
	.zero		1
	.type		_ZN34_INTERNAL_851a1b0c_4_k_cu_8f0cfc7f4cuda3std3__45__cpo6rbeginE,@object
	.size		_ZN34_INTERNAL_851a1b0c_4_k_cu_8f0cfc7f4cuda3std3__45__cpo6rbeginE,(_ZN34_INTERNAL_851a1b0c_4_k_cu_8f0cfc7f4cuda3std6ranges3__45__cpo7advanceE - _ZN34_INTERNAL_851a1b0c_4_k_cu_8f0cfc7f4cuda3std3__45__cpo6rbeginE)
_ZN34_INTERNAL_851a1b0c_4_k_cu_8f0cfc7f4cuda3std3__45__cpo6rbeginE:
	.zero		1
	.type		_ZN34_INTERNAL_851a1b0c_4_k_cu_8f0cfc7f4cuda3std6ranges3__45__cpo7advanceE,@object
	.size		_ZN34_INTERNAL_851a1b0c_4_k_cu_8f0cfc7f4cuda3std6ranges3__45__cpo7advanceE,(_ZN34_INTERNAL_851a1b0c_4_k_cu_8f0cfc7f6thrust24THRUST_300001_SM_1000_NS12placeholders3_10E - _ZN34_INTERNAL_851a1b0c_4_k_cu_8f0cfc7f4cuda3std6ranges3__45__cpo7advanceE)
_ZN34_INTERNAL_851a1b0c_4_k_cu_8f0cfc7f4cuda3std6ranges3__45__cpo7advanceE:
	.zero		1
	.type		_ZN34_INTERNAL_851a1b0c_4_k_cu_8f0cfc7f6thrust24THRUST_300001_SM_1000_NS12placeholders3_10E,@object
	.size		_ZN34_INTERNAL_851a1b0c_4_k_cu_8f0cfc7f6thrust24THRUST_300001_SM_1000_NS12placeholders3_10E,(_ZN34_INTERNAL_851a1b0c_4_k_cu_8f0cfc7f4cuda3std3__48in_placeE - _ZN34_INTERNAL_851a1b0c_4_k_cu_8f0cfc7f6thrust24THRUST_300001_SM_1000_NS12placeholders3_10E)
_ZN34_INTERNAL_851a1b0c_4_k_cu_8f0cfc7f6thrust24THRUST_300001_SM_1000_NS12placeholders3_10E:
	.zero		1
	.type		_ZN34_INTERNAL_851a1b0c_4_k_cu_8f0cfc7f4cuda3std3__48in_placeE,@object
	.size		_ZN34_INTERNAL_851a1b0c_4_k_cu_8f0cfc7f4cuda3std3__48in_placeE,(_ZN34_INTERNAL_851a1b0c_4_k_cu_8f0cfc7f4cuda3std6ranges3__45__cpo4sizeE - _ZN34_INTERNAL_851a1b0c_4_k_cu_8f0cfc7f4cuda3std3__48in_placeE)
_ZN34_INTERNAL_851a1b0c_4_k_cu_8f0cfc7f4cuda3std3__48in_placeE:
	.zero		1
	.type		_ZN34_INTERNAL_851a1b0c_4_k_cu_8f0cfc7f4cuda3std6ranges3__45__cpo4sizeE,@object
	.size		_ZN34_INTERNAL_851a1b0c_4_k_cu_8f0cfc7f4cuda3std6ranges3__45__cpo4sizeE,(_ZN34_INTERNAL_851a1b0c_4_k_cu_8f0cfc7f6thrust24THRUST_300001_SM_1000_NS12placeholders2_2E - _ZN34_INTERNAL_851a1b0c_4_k_cu_8f0cfc7f4cuda3std6ranges3__45__cpo4sizeE)
_ZN34_INTERNAL_851a1b0c_4_k_cu_8f0cfc7f4cuda3std6ranges3__45__cpo4sizeE:
	.zero		1
	.type		_ZN34_INTERNAL_851a1b0c_4_k_cu_8f0cfc7f6thrust24THRUST_300001_SM_1000_NS12placeholders2_2E,@object
	.size		_ZN34_INTERNAL_851a1b0c_4_k_cu_8f0cfc7f6thrust24THRUST_300001_SM_1000_NS12placeholders2_2E,(_ZN34_INTERNAL_851a1b0c_4_k_cu_8f0cfc7f4cuda3std3__45__cpo6cbeginE - _ZN34_INTERNAL_851a1b0c_4_k_cu_8f0cfc7f6thrust24THRUST_300001_SM_1000_NS12placeholders2_2E)
_ZN34_INTERNAL_851a1b0c_4_k_cu_8f0cfc7f6thrust24THRUST_300001_SM_1000_NS12placeholders2_2E:
	.zero		1
	.type		_ZN34_INTERNAL_851a1b0c_4_k_cu_8f0cfc7f4cuda3std3__45__cpo6cbeginE,@object
	.size		_ZN34_INTERNAL_851a1b0c_4_k_cu_8f0cfc7f4cuda3std3__45__cpo6cbeginE,(_ZN34_INTERNAL_851a1b0c_4_k_cu_8f0cfc7f4cuda3std6ranges3__45__cpo6cbeginE - _ZN34_INTERNAL_851a1b0c_4_k_cu_8f0cfc7f4cuda3std3__45__cpo6cbeginE)
_ZN34_INTERNAL_851a1b0c_4_k_cu_8f0cfc7f4cuda3std3__45__cpo6cbeginE:
	.zero		1
	.type		_ZN34_INTERNAL_851a1b0c_4_k_cu_8f0cfc7f4cuda3std6ranges3__45__cpo6cbeginE,@object
	.size		_ZN34_INTERNAL_851a1b0c_4_k_cu_8f0cfc7f4cuda3std6ranges3__45__cpo6cbeginE,(_ZN34_INTERNAL_851a1b0c_4_k_cu_8f0cfc7f6thrust24THRUST_300001_SM_1000_NS12placeholders2_6E - _ZN34_INTERNAL_851a1b0c_4_k_cu_8f0cfc7f4cuda3std6ranges3__45__cpo6cbeginE)
_ZN34_INTERNAL_851a1b0c_4_k_cu_8f0cfc7f4cuda3std6ranges3__45__cpo6cbeginE:
	.zero		1
	.type		_ZN34_INTERNAL_851a1b0c_4_k_cu_8f0cfc7f6thrust24THRUST_300001_SM_1000_NS12placeholders2_6E,@object
	.size		_ZN34_INTERNAL_851a1b0c_4_k_cu_8f0cfc7f6thrust24THRUST_300001_SM_1000_NS12placeholders2_6E,(_ZN34_INTERNAL_851a1b0c_4_k_cu_8f0cfc7f4cuda3std3__45__cpo7crbeginE - _ZN34_INTERNAL_851a1b0c_4_k_cu_8f0cfc7f6thrust24THRUST_300001_SM_1000_NS12placeholders2_6E)
_ZN34_INTERNAL_851a1b0c_4_k_cu_8f0cfc7f6thrust24THRUST_300001_SM_1000_NS12placeholders2_6E:
	.zero		1
	.type		_ZN34_INTERNAL_851a1b0c_4_k_cu_8f0cfc7f4cuda3std3__45__cpo7crbeginE,@object
	.size		_ZN34_INTERNAL_851a1b0c_4_k_cu_8f0cfc7f4cuda3std3__45__cpo7crbeginE,(_ZN34_INTERNAL_851a1b0c_4_k_cu_8f0cfc7f4cuda3std6ranges3__45__cpo4nextE - _ZN34_INTERNAL_851a1b0c_4_k_cu_8f0cfc7f4cuda3std3__45__cpo7crbeginE)
_ZN34_INTERNAL_851a1b0c_4_k_cu_8f0cfc7f4cuda3std3__45__cpo7crbeginE:
	.zero		1
	.type		_ZN34_INTERNAL_851a1b0c_4_k_cu_8f0cfc7f4cuda3std6ranges3__45__cpo4nextE,@object
	.size		_ZN34_INTERNAL_851a1b0c_4_k_cu_8f0cfc7f4cuda3std6ranges3__45__cpo4nextE,(_ZN34_INTERNAL_851a1b0c_4_k_cu_8f0cfc7f4cuda3std6ranges3__45__cpo4swapE - _ZN34_INTERNAL_851a1b0c_4_k_cu_8f0cfc7f4cuda3std6ranges3__45__cpo4nextE)
_ZN34_INTERNAL_851a1b0c_4_k_cu_8f0cfc7f4cuda3std6ranges3__45__cpo4nextE:
	.zero		1
	.type		_ZN34_INTERNAL_851a1b0c_4_k_cu_8f0cfc7f4cuda3std6ranges3__45__cpo4swapE,@object
	.size		_ZN34_INTERNAL_851a1b0c_4_k_cu_8f0cfc7f4cuda3std6ranges3__45__cpo4swapE,(_ZN34_INTERNAL_851a1b0c_4_k_cu_8f0cfc7f6thrust24THRUST_300001_SM_1000_NS8cuda_cub10par_nosyncE - _ZN34_INTERNAL_851a1b0c_4_k_cu_8f0cfc7f4cuda3std6ranges3__45__cpo4swapE)
_ZN34_INTERNAL_851a1b0c_4_k_cu_8f0cfc7f4cuda3std6ranges3__45__cpo4swapE:
	.zero		1
	.type		_ZN34_INTERNAL_851a1b0c_4_k_cu_8f0cfc7f6thrust24THRUST_300001_SM_1000_NS8cuda_cub10par_nosyncE,@object
	.size		_ZN34_INTERNAL_851a1b0c_4_k_cu_8f0cfc7f6thrust24THRUST_300001_SM_1000_NS8cuda_cub10par_nosyncE,(_ZN34_INTERNAL_851a1b0c_4_k_cu_8f0cfc7f6thrust24THRUST_300001_SM_1000_NS3seqE - _ZN34_INTERNAL_851a1b0c_4_k_cu_8f0cfc7f6thrust24THRUST_300001_SM_1000_NS8cuda_cub10par_nosyncE)
_ZN34_INTERNAL_851a1b0c_4_k_cu_8f0cfc7f6thrust24THRUST_300001_SM_1000_NS8cuda_cub10par_nosyncE:
	.zero		1
	.type		_ZN34_INTERNAL_851a1b0c_4_k_cu_8f0cfc7f6thrust24THRUST_300001_SM_1000_NS3seqE,@object
	.size		_ZN34_INTERNAL_851a1b0c_4_k_cu_8f0cfc7f6thrust24THRUST_300001_SM_1000_NS3seqE,(_ZN34_INTERNAL_851a1b0c_4_k_cu_8f0cfc7f4cuda3std3__420unreachable_sentinelE - _ZN34_INTERNAL_851a1b0c_4_k_cu_8f0cfc7f6thrust24THRUST_300001_SM_1000_NS3seqE)
_ZN34_INTERNAL_851a1b0c_4_k_cu_8f0cfc7f6thrust24THRUST_300001_SM_1000_NS3seqE:
	.zero		1
	.type		_ZN34_INTERNAL_851a1b0c_4_k_cu_8f0cfc7f4cuda3std3__420unreachable_sentinelE,@object
	.size		_ZN34_INTERNAL_851a1b0c_4_k_cu_8f0cfc7f4cuda3std3__420unreachable_sentinelE,(_ZN34_INTERNAL_851a1b0c_4_k_cu_8f0cfc7f4cuda3std6ranges3__45__cpo5ssizeE - _ZN34_INTERNAL_851a1b0c_4_k_cu_8f0cfc7f4cuda3std3__420unreachable_sentinelE)
_ZN34_INTERNAL_851a1b0c_4_k_cu_8f0cfc7f4cuda3std3__420unreachable_sentinelE:
	.zero		1
	.type		_ZN34_INTERNAL_851a1b0c_4_k_cu_8f0cfc7f4cuda3std6ranges3__45__cpo5ssizeE,@object
	.size		_ZN34_INTERNAL_851a1b0c_4_k_cu_8f0cfc7f4cuda3std6ranges3__45__cpo5ssizeE,(_ZN34_INTERNAL_851a1b0c_4_k_cu_8f0cfc7f6thrust24THRUST_300001_SM_1000_NS12placeholders2_3E - _ZN34_INTERNAL_851a1b0c_4_k_cu_8f0cfc7f4cuda3std6ranges3__45__cpo5ssizeE)
_ZN34_INTERNAL_851a1b0c_4_k_cu_8f0cfc7f4cuda3std6ranges3__45__cpo5ssizeE:
	.zero		1
	.type		_ZN34_INTERNAL_851a1b0c_4_k_cu_8f0cfc7f6thrust24THRUST_300001_SM_1000_NS12placeholders2_3E,@object
	.size		_ZN34_INTERNAL_851a1b0c_4_k_cu_8f0cfc7f6thrust24THRUST_300001_SM_1000_NS12placeholders2_3E,(_ZN34_INTERNAL_851a1b0c_4_k_cu_8f0cfc7f4cuda3std3__45__cpo4cendE - _ZN34_INTERNAL_851a1b0c_4_k_cu_8f0cfc7f6thrust24THRUST_300001_SM_1000_NS12placeholders2_3E)
_ZN34_INTERNAL_851a1b0c_4_k_cu_8f0cfc7f6thrust24THRUST_300001_SM_1000_NS12placeholders2_3E:
	.zero		1
	.type		_ZN34_INTERNAL_851a1b0c_4_k_cu_8f0cfc7f4cuda3std3__45__cpo4cendE,@object
	.size		_ZN34_INTERNAL_851a1b0c_4_k_cu_8f0cfc7f4cuda3std3__45__cpo4cendE,(_ZN34_INTERNAL_851a1b0c_4_k_cu_8f0cfc7f4cuda3std6ranges3__45__cpo4cendE - _ZN34_INTERNAL_851a1b0c_4_k_cu_8f0cfc7f4cuda3std3__45__cpo4cendE)
_ZN34_INTERNAL_851a1b0c_4_k_cu_8f0cfc7f4cuda3std3__45__cpo4cendE:
	.zero		1
	.type		_ZN34_INTERNAL_851a1b0c_4_k_cu_8f0cfc7f4cuda3std6ranges3__45__cpo4cendE,@object
	.size		_ZN34_INTERNAL_851a1b0c_4_k_cu_8f0cfc7f4cuda3std6ranges3__45__cpo4cendE,(_ZN34_INTERNAL_851a1b0c_4_k_cu_8f0cfc7f6thrust24THRUST_300001_SM_1000_NS12placeholders2_7E - _ZN34_INTERNAL_851a1b0c_4_k_cu_8f0cfc7f4cuda3std6ranges3__45__cpo4cendE)
_ZN34_INTERNAL_851a1b0c_4_k_cu_8f0cfc7f4cuda3std6ranges3__45__cpo4cendE:
	.zero		1
	.type		_ZN34_INTERNAL_851a1b0c_4_k_cu_8f0cfc7f6thrust24THRUST_300001_SM_1000_NS12placeholders2_7E,@object
	.size		_ZN34_INTERNAL_851a1b0c_4_k_cu_8f0cfc7f6thrust24THRUST_300001_SM_1000_NS12placeholders2_7E,(_ZN34_INTERNAL_851a1b0c_4_k_cu_8f0cfc7f4cuda3std3__45__cpo5crendE - _ZN34_INTERNAL_851a1b0c_4_k_cu_8f0cfc7f6thrust24THRUST_300001_SM_1000_NS12placeholders2_7E)
_ZN34_INTERNAL_851a1b0c_4_k_cu_8f0cfc7f6thrust24THRUST_300001_SM_1000_NS12placeholders2_7E:
	.zero		1
	.type		_ZN34_INTERNAL_851a1b0c_4_k_cu_8f0cfc7f4cuda3std3__45__cpo5crendE,@object
	.size		_ZN34_INTERNAL_851a1b0c_4_k_cu_8f0cfc7f4cuda3std3__45__cpo5crendE,(_ZN34_INTERNAL_851a1b0c_4_k_cu_8f0cfc7f4cuda3std6ranges3__45__cpo4prevE - _ZN34_INTERNAL_851a1b0c_4_k_cu_8f0cfc7f4cuda3std3__45__cpo5crendE)
_ZN34_INTERNAL_851a1b0c_4_k_cu_8f0cfc7f4cuda3std3__45__cpo5crendE:
	.zero		1
	.type		_ZN34_INTERNAL_851a1b0c_4_k_cu_8f0cfc7f4cuda3std6ranges3__45__cpo4prevE,@object
	.size		_ZN34_INTERNAL_851a1b0c_4_k_cu_8f0cfc7f4cuda3std6ranges3__45__cpo4prevE,(_ZN34_INTERNAL_851a1b0c_4_k_cu_8f0cfc7f4cuda3std6ranges3__45__cpo9iter_moveE - _ZN34_INTERNAL_851a1b0c_4_k_cu_8f0cfc7f4cuda3std6ranges3__45__cpo4prevE)
_ZN34_INTERNAL_851a1b0c_4_k_cu_8f0cfc7f4cuda3std6ranges3__45__cpo4prevE:
	.zero		1
	.type		_ZN34_INTERNAL_851a1b0c_4_k_cu_8f0cfc7f4cuda3std6ranges3__45__cpo9iter_moveE,@object
	.size		_ZN34_INTERNAL_851a1b0c_4_k_cu_8f0cfc7f4cuda3std6ranges3__45__cpo9iter_moveE,(_ZN34_INTERNAL_851a1b0c_4_k_cu_8f0cfc7f6thrust24THRUST_300001_SM_1000_NS6system6detail10sequential3seqE - _ZN34_INTERNAL_851a1b0c_4_k_cu_8f0cfc7f4cuda3std6ranges3__45__cpo9iter_moveE)
_ZN34_INTERNAL_851a1b0c_4_k_cu_8f0cfc7f4cuda3std6ranges3__45__cpo9iter_moveE:
	.zero		1
	.type		_ZN34_INTERNAL_851a1b0c_4_k_cu_8f0cfc7f6thrust24THRUST_300001_SM_1000_NS6system6detail10sequential3seqE,@object
	.size		_ZN34_INTERNAL_851a1b0c_4_k_cu_8f0cfc7f6thrust24THRUST_300001_SM_1000_NS6system6detail10sequential3seqE,(_ZN34_INTERNAL_851a1b0c_4_k_cu_8f0cfc7f6thrust24THRUST_300001_SM_1000_NS12placeholders2_9E - _ZN34_INTERNAL_851a1b0c_4_k_cu_8f0cfc7f6thrust24THRUST_300001_SM_1000_NS6system6detail10sequential3seqE)
_ZN34_INTERNAL_851a1b0c_4_k_cu_8f0cfc7f6thrust24THRUST_300001_SM_1000_NS6system6detail10sequential3seqE:
	.zero		1
	.type		_ZN34_INTERNAL_851a1b0c_4_k_cu_8f0cfc7f6thrust24THRUST_300001_SM_1000_NS12placeholders2_9E,@object
	.size		_ZN34_INTERNAL_851a1b0c_4_k_cu_8f0cfc7f6thrust24THRUST_300001_SM_1000_NS12placeholders2_9E,(_ZN34_INTERNAL_851a1b0c_4_k_cu_8f0cfc7f4cuda3std3__419piecewise_constructE - _ZN34_INTERNAL_851a1b0c_4_k_cu_8f0cfc7f6thrust24THRUST_300001_SM_1000_NS12placeholders2_9E)
_ZN34_INTERNAL_851a1b0c_4_k_cu_8f0cfc7f6thrust24THRUST_300001_SM_1000_NS12placeholders2_9E:
	.zero		1
	.type		_ZN34_INTERNAL_851a1b0c_4_k_cu_8f0cfc7f4cuda3std3__419piecewise_constructE,@object
	.size		_ZN34_INTERNAL_851a1b0c_4_k_cu_8f0cfc7f4cuda3std3__419piecewise_constructE,(_ZN34_INTERNAL_851a1b0c_4_k_cu_8f0cfc7f4cuda3std6ranges3__45__cpo5cdataE - _ZN34_INTERNAL_851a1b0c_4_k_cu_8f0cfc7f4cuda3std3__419piecewise_constructE)
_ZN34_INTERNAL_851a1b0c_4_k_cu_8f0cfc7f4cuda3std3__419piecewise_constructE:
	.zero		1
	.type		_ZN34_INTERNAL_851a1b0c_4_k_cu_8f0cfc7f4cuda3std6ranges3__45__cpo5cdataE,@object
	.size		_ZN34_INTERNAL_851a1b0c_4_k_cu_8f0cfc7f4cuda3std6ranges3__45__cpo5cdataE,(_ZN34_INTERNAL_851a1b0c_4_k_cu_8f0cfc7f6thrust24THRUST_300001_SM_1000_NS12placeholders2_1E - _ZN34_INTERNAL_851a1b0c_4_k_cu_8f0cfc7f4cuda3std6ranges3__45__cpo5cdataE)
_ZN34_INTERNAL_851a1b0c_4_k_cu_8f0cfc7f4cuda3std6ranges3__45__cpo5cdataE:
	.zero		1
	.type		_ZN34_INTERNAL_851a1b0c_4_k_cu_8f0cfc7f6thrust24THRUST_300001_SM_1000_NS12placeholders2_1E,@object
	.size		_ZN34_INTERNAL_851a1b0c_4_k_cu_8f0cfc7f6thrust24THRUST_300001_SM_1000_NS12placeholders2_1E,(_ZN34_INTERNAL_851a1b0c_4_k_cu_8f0cfc7f4cuda3std3__45__cpo3endE - _ZN34_INTERNAL_851a1b0c_4_k_cu_8f0cfc7f6thrust24THRUST_300001_SM_1000_NS12placeholders2_1E)
_ZN34_INTERNAL_851a1b0c_4_k_cu_8f0cfc7f6thrust24THRUST_300001_SM_1000_NS12placeholders2_1E:
	.zero		1
	.type		_ZN34_INTERNAL_851a1b0c_4_k_cu_8f0cfc7f4cuda3std3__45__cpo3endE,@object
	.size		_ZN34_INTERNAL_851a1b0c_4_k_cu_8f0cfc7f4cuda3std3__45__cpo3endE,(_ZN34_INTERNAL_851a1b0c_4_k_cu_8f0cfc7f4cuda3std6ranges3__45__cpo3endE - _ZN34_INTERNAL_851a1b0c_4_k_cu_8f0cfc7f4cuda3std3__45__cpo3endE)
_ZN34_INTERNAL_851a1b0c_4_k_cu_8f0cfc7f4cuda3std3__45__cpo3endE:
	.zero		1
	.type		_ZN34_INTERNAL_851a1b0c_4_k_cu_8f0cfc7f4cuda3std6ranges3__45__cpo3endE,@object
	.size		_ZN34_INTERNAL_851a1b0c_4_k_cu_8f0cfc7f4cuda3std6ranges3__45__cpo3endE,(_ZN34_INTERNAL_851a1b0c_4_k_cu_8f0cfc7f6thrust24THRUST_300001_SM_1000_NS12placeholders2_5E - _ZN34_INTERNAL_851a1b0c_4_k_cu_8f0cfc7f4cuda3std6ranges3__45__cpo3endE)
_ZN34_INTERNAL_851a1b0c_4_k_cu_8f0cfc7f4cuda3std6ranges3__45__cpo3endE:
	.zero		1
	.type		_ZN34_INTERNAL_851a1b0c_4_k_cu_8f0cfc7f6thrust24THRUST_300001_SM_1000_NS12placeholders2_5E,@object
	.size		_ZN34_INTERNAL_851a1b0c_4_k_cu_8f0cfc7f6thrust24THRUST_300001_SM_1000_NS12placeholders2_5E,(_ZN34_INTERNAL_851a1b0c_4_k_cu_8f0cfc7f4cuda3std3__45__cpo4rendE - _ZN34_INTERNAL_851a1b0c_4_k_cu_8f0cfc7f6thrust24THRUST_300001_SM_1000_NS12placeholders2_5E)
_ZN34_INTERNAL_851a1b0c_4_k_cu_8f0cfc7f6thrust24THRUST_300001_SM_1000_NS12placeholders2_5E:
	.zero		1
	.type		_ZN34_INTERNAL_851a1b0c_4_k_cu_8f0cfc7f4cuda3std3__45__cpo4rendE,@object
	.size		_ZN34_INTERNAL_851a1b0c_4_k_cu_8f0cfc7f4cuda3std3__45__cpo4rendE,(_ZN34_INTERNAL_851a1b0c_4_k_cu_8f0cfc7f4cuda3std6ranges3__45__cpo9iter_swapE - _ZN34_INTERNAL_851a1b0c_4_k_cu_8f0cfc7f4cuda3std3__45__cpo4rendE)
_ZN34_INTERNAL_851a1b0c_4_k_cu_8f0cfc7f4cuda3std3__45__cpo4rendE:
	.zero		1
	.type		_ZN34_INTERNAL_851a1b0c_4_k_cu_8f0cfc7f4cuda3std6ranges3__45__cpo9iter_swapE,@object
	.size		_ZN34_INTERNAL_851a1b0c_4_k_cu_8f0cfc7f4cuda3std6ranges3__45__cpo9iter_swapE,(_ZN34_INTERNAL_851a1b0c_4_k_cu_8f0cfc7f4cuda3std3__48unexpectE - _ZN34_INTERNAL_851a1b0c_4_k_cu_8f0cfc7f4cuda3std6ranges3__45__cpo9iter_swapE)
_ZN34_INTERNAL_851a1b0c_4_k_cu_8f0cfc7f4cuda3std6ranges3__45__cpo9iter_swapE:
	.zero		1
	.type		_ZN34_INTERNAL_851a1b0c_4_k_cu_8f0cfc7f4cuda3std3__48unexpectE,@object
	.size		_ZN34_INTERNAL_851a1b0c_4_k_cu_8f0cfc7f4cuda3std3__48unexpectE,(_ZN34_INTERNAL_851a1b0c_4_k_cu_8f0cfc7f6thrust24THRUST_300001_SM_1000_NS8cuda_cub3parE - _ZN34_INTERNAL_851a1b0c_4_k_cu_8f0cfc7f4cuda3std3__48unexpectE)
_ZN34_INTERNAL_851a1b0c_4_k_cu_8f0cfc7f4cuda3std3__48unexpectE:
	.zero		1
	.type		_ZN34_INTERNAL_851a1b0c_4_k_cu_8f0cfc7f6thrust24THRUST_300001_SM_1000_NS8cuda_cub3parE,@object
	.size		_ZN34_INTERNAL_851a1b0c_4_k_cu_8f0cfc7f6thrust24THRUST_300001_SM_1000_NS8cuda_cub3parE,(.L_29 - _ZN34_INTERNAL_851a1b0c_4_k_cu_8f0cfc7f6thrust24THRUST_300001_SM_1000_NS8cuda_cub3parE)
_ZN34_INTERNAL_851a1b0c_4_k_cu_8f0cfc7f6thrust24THRUST_300001_SM_1000_NS8cuda_cub3parE:
	.zero		1
.L_29:


//--------------------- .nv.shared._ZN3cub18CUB_300001_SM_10006detail10merge_sort30DeviceMergeSortBlockSortKernelINS2_10policy_hubIN6thrust24THRUST_300001_SM_1000_NS6detail15normal_iteratorINS6_10device_ptrI9mystruct1EEEEE9Policy600ESC_PNS0_8NullTypeESC_SG_mN4cuda3std3__44lessISA_EESA_SF_EEvbT0_T1_T2_T3_T4_PT6_PT7_T5_NS1_7vsmem_tE --------------------------
	.section	.nv.shared._ZN3cub18CUB_300001_SM_10006detail10merge_sort30DeviceMergeSortBlockSortKernelINS2_10policy_hubIN6thrust24THRUST_300001_SM_1000_NS6detail15normal_iteratorINS6_10device_ptrI9mystruct1EEEEE9Policy600ESC_PNS0_8NullTypeESC_SG_mN4cuda3std3__44lessISA_EESA_SF_EEvbT0_T1_T2_T3_T4_PT6_PT7_T5_NS1_7vsmem_tE,"aw",@nobits
	.sectionflags	@""
	.align	16
.nv.shared._ZN3cub18CUB_300001_SM_10006detail10merge_sort30DeviceMergeSortBlockSortKernelINS2_10policy_hubIN6thrust24THRUST_300001_SM_1000_NS6detail15normal_iteratorINS6_10device_ptrI9mystruct1EEEEE9Policy600ESC_PNS0_8NullTypeESC_SG_mN4cuda3std3__44lessISA_EESA_SF_EEvbT0_T1_T2_T3_T4_PT6_PT7_T5_NS1_7vsmem_tE:
	.zero		17440


//--------------------- .nv.shared._ZN3cub18CUB_300001_SM_10006detail10merge_sort26DeviceMergeSortMergeKernelINS2_10policy_hubIN6thrust24THRUST_300001_SM_1000_NS6detail15normal_iteratorINS6_10device_ptrI9mystruct1EEEEE9Policy600ESC_PNS0_8NullTypeESC_SG_jN4cuda3std3__44lessISA_EESA_SF_EEvbT2_T3_T4_PT6_PT7_T5_PSO_SO_NS1_7vsmem_tE --------------------------
	.section	.nv.shared._ZN3cub18CUB_300001_SM_10006detail10merge_sort26DeviceMergeSortMergeKernelINS2_10policy_hubIN6thrust24THRUST_300001_SM_1000_NS6detail15normal_iteratorINS6_10device_ptrI9mystruct1EEEEE9Policy600ESC_PNS0_8NullTypeESC_SG_jN4cuda3std3__44lessISA_EESA_SF_EEvbT2_T3_T4_PT6_PT7_T5_PSO_SO_NS1_7vsmem_tE,"aw",@nobits
	.sectionflags	@""
	.align	16
.nv.shared._ZN3cub18CUB_300001_SM_10006detail10merge_sort26DeviceMergeSortMergeKernelINS2_10policy_hubIN6thrust24THRUST_300001_SM_1000_NS6detail15normal_iteratorINS6_10device_ptrI9mystruct1EEEEE9Policy600ESC_PNS0_8NullTypeESC_SG_jN4cuda3std3__44lessISA_EESA_SF_EEvbT2_T3_T4_PT6_PT7_T5_PSO_SO_NS1_7vsmem_tE:
	.zero		17440


//--------------------- .nv.shared._ZN3cub18CUB_300001_SM_10006detail10merge_sort30DeviceMergeSortBlockSortKernelINS2_10policy_hubIN6thrust24THRUST_300001_SM_1000_NS6detail15normal_iteratorINS6_10device_ptrI9mystruct1EEEEE9Policy600ESC_PNS0_8NullTypeESC_SG_jN4cuda3std3__44lessISA_EESA_SF_EEvbT0_T1_T2_T3_T4_PT6_PT7_T5_NS1_7vsmem_tE --------------------------
	.section	.nv.shared._ZN3cub18CUB_300001_SM_10006detail10merge_sort30DeviceMergeSortBlockSortKernelINS2_10policy_hubIN6thrust24THRUST_300001_SM_1000_NS6detail15normal_iteratorINS6_10device_ptrI9mystruct1EEEEE9Policy600ESC_PNS0_8NullTypeESC_SG_jN4cuda3std3__44lessISA_EESA_SF_EEvbT0_T1_T2_T3_T4_PT6_PT7_T5_NS1_7vsmem_tE,"aw",@nobits
	.sectionflags	@""
	.align	16
.nv.shared._ZN3cub18CUB_300001_SM_10006detail10merge_sort30DeviceMergeSortBlockSortKernelINS2_10policy_hubIN6thrust24THRUST_300001_SM_1000_NS6detail15normal_iteratorINS6_10device_ptrI9mystruct1EEEEE9Policy600ESC_PNS0_8NullTypeESC_SG_jN4cuda3std3__44lessISA_EESA_SF_EEvbT0_T1_T2_T3_T4_PT6_PT7_T5_NS1_7vsmem_tE:
	.zero		17440


//--------------------- .nv.constant0._ZN3cub18CUB_300001_SM_10006detail10merge_sort26DeviceMergeSortMergeKernelINS2_10policy_hubIN6thrust24THRUST_300001_SM_1000_NS6detail15normal_iteratorINS6_10device_ptrI9mystruct1EEEEE9Policy600ESC_PNS0_8NullTypeESC_SG_mN4cuda3std3__44lessISA_EESA_SF_EEvbT2_T3_T4_PT6_PT7_T5_PSO_SO_NS1_7vsmem_tE --------------------------
	.section	.nv.constant0._ZN3cub18CUB_300001_SM_10006detail10merge_sort26DeviceMergeSortMergeKernelINS2_10policy_hubIN6thrust24THRUST_300001_SM_1000_NS6detail15normal_iteratorINS6_10device_ptrI9mystruct1EEEEE9Policy600ESC_PNS0_8NullTypeESC_SG_mN4cuda3std3__44lessISA_EESA_SF_EEvbT2_T3_T4_PT6_PT7_T5_PSO_SO_NS1_7vsmem_tE,"a",@progbits
	.sectionflags	@""
	.align	4
.nv.constant0._ZN3cub18CUB_300001_SM_10006detail10merge_sort26DeviceMergeSortMergeKernelINS2_10policy_hubIN6thrust24THRUST_300001_SM_1000_NS6detail15normal_iteratorINS6_10device_ptrI9mystruct1EEEEE9Policy600ESC_PNS0_8NullTypeESC_SG_mN4cuda3std3__44lessISA_EESA_SF_EEvbT2_T3_T4_PT6_PT7_T5_PSO_SO_NS1_7vsmem_tE:
	.zero		976


//--------------------- .nv.constant0._ZN3cub18CUB_300001_SM_10006detail10merge_sort30DeviceMergeSortPartitionKernelIN6thrust24THRUST_300001_SM_1000_NS6detail15normal_iteratorINS5_10device_ptrI9mystruct1EEEEmN4cuda3std3__44lessIS9_EES9_EEvbT_PT2_T0_SK_PSK_T1_SK_i --------------------------
	.section	.nv.constant0._ZN3cub18CUB_300001_SM_10006detail10merge_sort30DeviceMergeSortPartitionKernelIN6thrust24THRUST_300001_SM_1000_NS6detail15normal_iteratorINS5_10device_ptrI9mystruct1EEEEmN4cuda3std3__44lessIS9_EES9_EEvbT_PT2_T0_SK_PSK_T1_SK_i,"a",@progbits
	.sectionflags	@""
	.align	4
.nv.constant0._ZN3cub18CUB_300001_SM_10006detail10merge_sort30DeviceMergeSortPartitionKernelIN6thrust24THRUST_300001_SM_1000_NS6detail15normal_iteratorINS5_10device_ptrI9mystruct1EEEEmN4cuda3std3__44lessIS9_EES9_EEvbT_PT2_T0_SK_PSK_T1_SK_i:
	.zero		964


//--------------------- .nv.constant0._ZN3cub18CUB_300001_SM_10006detail10merge_sort30DeviceMergeSortBlockSortKernelINS2_10policy_hubIN6thrust24THRUST_300001_SM_1000_NS6detail15normal_iteratorINS6_10device_ptrI9mystruct1EEEEE9Policy600ESC_PNS0_8NullTypeESC_SG_mN4cuda3std3__44lessISA_EESA_SF_EEvbT0_T1_T2_T3_T4_PT6_PT7_T5_NS1_7vsmem_tE --------------------------
	.section	.nv.constant0._ZN3cub18CUB_300001_SM_10006detail10merge_sort30DeviceMergeSortBlockSortKernelINS2_10policy_hubIN6thrust24THRUST_300001_SM_1000_NS6detail15normal_iteratorINS6_10device_ptrI9mystruct1EEEEE9Policy600ESC_PNS0_8NullTypeESC_SG_mN4cuda3std3__44lessISA_EESA_SF_EEvbT0_T1_T2_T3_T4_PT6_PT7_T5_NS1_7vsmem_tE,"a",@progbits
	.sectionflags	@""
	.align	4
.nv.constant0._ZN3cub18CUB_300001_SM_10006detail10merge_sort30DeviceMergeSortBlockSortKernelINS2_10policy_hubIN6thrust24THRUST_300001_SM_1000_NS6detail15normal_iteratorINS6_10device_ptrI9mystruct1EEEEE9Policy600ESC_PNS0_8NullTypeESC_SG_mN4cuda3std3__44lessISA_EESA_SF_EEvbT0_T1_T2_T3_T4_PT6_PT7_T5_NS1_7vsmem_tE:
	.zero		976


//--------------------- .nv.constant0._ZN3cub18CUB_300001_SM_10006detail10merge_sort26DeviceMergeSortMergeKernelINS2_10policy_hubIN6thrust24THRUST_300001_SM_1000_NS6detail15normal_iteratorINS6_10device_ptrI9mystruct1EEEEE9Policy600ESC_PNS0_8NullTypeESC_SG_jN4cuda3std3__44lessISA_EESA_SF_EEvbT2_T3_T4_PT6_PT7_T5_PSO_SO_NS1_7vsmem_tE --------------------------
	.section	.nv.constant0._ZN3cub18CUB_300001_SM_10006detail10merge_sort26DeviceMergeSortMergeKernelINS2_10policy_hubIN6thrust24THRUST_300001_SM_1000_NS6detail15normal_iteratorINS6_10device_ptrI9mystruct1EEEEE9Policy600ESC_PNS0_8NullTypeESC_SG_jN4cuda3std3__44lessISA_EESA_SF_EEvbT2_T3_T4_PT6_PT7_T5_PSO_SO_NS1_7vsmem_tE,"a",@progbits
	.sectionflags	@""
	.align	4
.nv.constant0._ZN3cub18CUB_300001_SM_10006detail10merge_sort26DeviceMergeSortMergeKernelINS2_10policy_hubIN6thrust24THRUST_300001_SM_1000_NS6detail15normal_iteratorINS6_10device_ptrI9mystruct1EEEEE9Policy600ESC_PNS0_8NullTypeESC_SG_jN4cuda3std3__44lessISA_EESA_SF_EEvbT2_T3_T4_PT6_PT7_T5_PSO_SO_NS1_7vsmem_tE:
	.zero		976


//--------------------- .nv.constant0._ZN3cub18CUB_300001_SM_10006detail10merge_sort30DeviceMergeSortPartitionKernelIN6thrust24THRUST_300001_SM_1000_NS6detail15normal_iteratorINS5_10device_ptrI9mystruct1EEEEjN4cuda3std3__44lessIS9_EES9_EEvbT_PT2_T0_SK_PSK_T1_SK_i --------------------------
	.section	.nv.constant0._ZN3cub18CUB_300001_SM_10006detail10merge_sort30DeviceMergeSortPartitionKernelIN6thrust24THRUST_300001_SM_1000_NS6detail15normal_iteratorINS5_10device_ptrI9mystruct1EEEEjN4cuda3std3__44lessIS9_EES9_EEvbT_PT2_T0_SK_PSK_T1_SK_i,"a",@progbits
	.sectionflags	@""
	.align	4
.nv.constant0._ZN3cub18CUB_300001_SM_10006detail10merge_sort30DeviceMergeSortPartitionKernelIN6thrust24THRUST_300001_SM_1000_NS6detail15normal_iteratorINS5_10device_ptrI9mystruct1EEEEjN4cuda3std3__44lessIS9_EES9_EEvbT_PT2_T0_SK_PSK_T1_SK_i:
	.zero		948


//--------------------- .nv.constant0._ZN3cub18CUB_300001_SM_10006detail10merge_sort30DeviceMergeSortBlockSortKernelINS2_10policy_hubIN6thrust24THRUST_300001_SM_1000_NS6detail15normal_iteratorINS6_10device_ptrI9mystruct1EEEEE9Policy600ESC_PNS0_8NullTypeESC_SG_jN4cuda3std3__44lessISA_EESA_SF_EEvbT0_T1_T2_T3_T4_PT6_PT7_T5_NS1_7vsmem_tE --------------------------
	.section	.nv.constant0._ZN3cub18CUB_300001_SM_10006detail10merge_sort30DeviceMergeSortBlockSortKernelINS2_10policy_hubIN6thrust24THRUST_300001_SM_1000_NS6detail15normal_iteratorINS6_10device_ptrI9mystruct1EEEEE9Policy600ESC_PNS0_8NullTypeESC_SG_jN4cuda3std3__44lessISA_EESA_SF_EEvbT0_T1_T2_T3_T4_PT6_PT7_T5_NS1_7vsmem_tE,"a",@progbits
	.sectionflags	@""
	.align	4
.nv.constant0._ZN3cub18CUB_300001_SM_10006detail10merge_sort30DeviceMergeSortBlockSortKernelINS2_10policy_hubIN6thrust24THRUST_300001_SM_1000_NS6detail15normal_iteratorINS6_10device_ptrI9mystruct1EEEEE9Policy600ESC_PNS0_8NullTypeESC_SG_jN4cuda3std3__44lessISA_EESA_SF_EEvbT0_T1_T2_T3_T4_PT6_PT7_T5_NS1_7vsmem_tE:
	.zero		976


//--------------------- .nv.constant0._ZN3cub18CUB_300001_SM_10006detail11EmptyKernelIvEEvv --------------------------
	.section	.nv.constant0._ZN3cub18CUB_300001_SM_10006detail11EmptyKernelIvEEvv,"a",@progbits
	.sectionflags	@""
	.align	4
.nv.constant0._ZN3cub18CUB_300001_SM_10006detail11EmptyKernelIvEEvv:
	.zero		896


//--------------------- SYMBOLS --------------------------

	.type		.nv.reservedSmem.offset0,@object
	.size		.nv.reservedSmem.offset0,0x4
	.type		.nv.reservedSmem.cap,@object
	.size		.nv.reservedSmem.cap,0x4
